	.target	sm_100a

	.elftype	@"ET_EXEC"


//--------------------- .note.nv.tkinfo           --------------------------
	.section	.note.nv.tkinfo,"",@"SHT_NOTE"
	.sectionflags	@"SHF_NOTE_NV_TKINFO"
	.tkinfo
        /*0018*/ 	.word	0x00000002
        /*0030*/ 	.string	""
        /*0030*/ 	.string	"ptxas"
        /*0030*/ 	.string	"Cuda compilation tools, release 13.0, V13.0.88"
        /*0030*/ 	.string	"Build cuda_13.0.r13.0/compiler.36424714_0"
        /*0030*/ 	.string	"-arch sm_100a -m 64 "



//--------------------- .note.nv.cuinfo           --------------------------
	.section	.note.nv.cuinfo,"",@"SHT_NOTE"
	.sectionflags	@"SHF_NOTE_NV_CUINFO"
        /*0018*/ 	.short	0x0002
        /*001a*/ 	.short	0x0064
        /*001c*/ 	.short	0x0082
	.zero		2


//--------------------- .nv.info                  --------------------------
	.section	.nv.info,"",@"SHT_CUDA_INFO"
	.align	4


	//----- nvinfo : EIATTR_REGCOUNT
	.align		4
        /*0000*/ 	.byte	0x04, 0x2f
        /*0002*/ 	.short	(.L_19 - .L_18)
	.align		4
.L_18:
        /*0004*/ 	.word	index@(_ZN7cutlass13device_kernelINS_4gemm6kernel13GemmUniversalIN4cute5tupleIJiiiiEEENS1_10collective13CollectiveMmaINS1_46MainloopSm100TmaUmmaWarpSpecializedBlockScaledILi16ELi2ELi2ENS5_IJNS4_1CILi4EEESB_NSA_ILi1EEEEEEEENS5_IJNSA_ILi128EEENSA_ILi64EEESF_EEENS5_IJNS_12float_e2m1_tENS_13float_ue8m0_tEEEENS5_IJNS5_IJlSC_lEEENS4_6LayoutINS5_IJNS5_IJNS5_IJNSA_ILi32EEESB_EEEiEEESP_NS5_IJSC_iEEEEEENS5_IJNS5_IJNS5_IJNSA_ILi16EEESB_EEEiEEENS5_IJNS5_IJNSA_ILi0EEESC_EEENSA_ILi512EEEEEENS5_IJSV_iEEEEEEEEEEESK_S12_NS4_8TiledMMAINS4_8MMA_AtomIJNS4_17SM100_MMA_MXF4_SSISI_SI_fSJ_Li128ELi64ELi32ELNS4_4UMMA5MajorE0ELS17_0ELNS16_7ScaleInE0ELS18_0EEEEEENSM_INS5_IJSC_SC_SC_EEENS5_IJSV_SV_SV_EEEEENS5_IJNS4_10UnderscoreES1E_S1E_EEEEENS5_IJNS4_23SM90_TMA_LOAD_MULTICASTES1H_EEENS5_IJNS4_14ComposedLayoutINS4_7SwizzleILi2ELi4ELi3EEENS4_18smem_ptr_flag_bitsILi4EEENSM_INS5_IJNSA_ILi8EEESF_EEENS5_IJSF_SC_EEEEEEENSM_INS5_IJNS5_IJNS5_IJSO_SC_EEENS5_IJSN_NSA_ILi2EEEEEEEEESC_NS5_IJS1U_SC_EEEEEENS5_IJNS5_IJNS5_IJST_SX_EEESW_EEESV_NS5_IJS1U_SX_EEEEEEEEEEEvNS4_8identityES1I_S24_vS25_EENS_8epilogue10collective18CollectiveEpilogueINS27_23Sm100TmaWarpSpecializedILi3ELi2ELi16ELb1ELb0EEEJNS5_IJSG_SG_SF_EEENS5_IJNSM_ISG_SC_EENSM_INS5_IJSS_S1U_EEENS5_IJSC_SN_EEEEEEEENS_10bfloat16_tESL_S2I_SL_NS27_6fusion15FusionCallbacksIS2B_NS2J_17LinearCombinationIS2I_fS2I_fLNS_15FloatRoundStyleE2EEES2C_S2H_JEEENS4_5SM1004TMEM4LOAD26SM100_TMEM_LOAD_32dp32b16xENS4_13SM90_TMA_LOADENS1J_INS1K_ILi1ELi4ELi3EEENS1M_ILi16EEENSM_INS5_IJS1O_SS_EEENS5_IJSS_SC_EEEEEEENS4_39AutoVectorizingCopyWithAssumedAlignmentILi128EEENS4_14SM90_TMA_STOREES2Z_S31_S31_EEEvvEEEEvNT_6ParamsE)
        /*0008*/ 	.word	0x00000076


	//----- nvinfo : EIATTR_FRAME_SIZE
	.align		4
.L_19:
        /*000c*/ 	.byte	0x04, 0x11
        /*000e*/ 	.short	(.L_21 - .L_20)
	.align		4
.L_20:
        /*0010*/ 	.word	index@($__internal_2_$__cuda_sm10x_tcgen05_guardrail_trap_unallocated_columns_being_dealloced)
        /*0014*/ 	.word	0x00000000


	//----- nvinfo : EIATTR_FRAME_SIZE
	.align		4
.L_21:
        /*0018*/ 	.byte	0x04, 0x11
        /*001a*/ 	.short	(.L_23 - .L_22)
	.align		4
.L_22:
        /*001c*/ 	.word	index@($__internal_1_$__cuda_sm10x_tcgen05_guardrail_trap_phase_invalid_during_alloc)
        /*0020*/ 	.word	0x00000000


	//----- nvinfo : EIATTR_FRAME_SIZE
	.align		4
.L_23:
        /*0024*/ 	.byte	0x04, 0x11
        /*0026*/ 	.short	(.L_25 - .L_24)
	.align		4
.L_24:
        /*0028*/ 	.word	index@($__internal_0_$__cuda_sm10x_tcgen05_guardrail_trap_col_being_dealloced_not_returned_by_alloc)
        /*002c*/ 	.word	0x00000000


	//----- nvinfo : EIATTR_FRAME_SIZE
	.align		4
.L_25:
        /*0030*/ 	.byte	0x04, 0x11
        /*0032*/ 	.short	(.L_27 - .L_26)
	.align		4
.L_26:
        /*0034*/ 	.word	index@(_ZN7cutlass13device_kernelINS_4gemm6kernel13GemmUniversalIN4cute5tupleIJiiiiEEENS1_10collective13CollectiveMmaINS1_46MainloopSm100TmaUmmaWarpSpecializedBlockScaledILi16ELi2ELi2ENS5_IJNS4_1CILi4EEESB_NSA_ILi1EEEEEEEENS5_IJNSA_ILi128EEENSA_ILi64EEESF_EEENS5_IJNS_12float_e2m1_tENS_13float_ue8m0_tEEEENS5_IJNS5_IJlSC_lEEENS4_6LayoutINS5_IJNS5_IJNS5_IJNSA_ILi32EEESB_EEEiEEESP_NS5_IJSC_iEEEEEENS5_IJNS5_IJNS5_IJNSA_ILi16EEESB_EEEiEEENS5_IJNS5_IJNSA_ILi0EEESC_EEENSA_ILi512EEEEEENS5_IJSV_iEEEEEEEEEEESK_S12_NS4_8TiledMMAINS4_8MMA_AtomIJNS4_17SM100_MMA_MXF4_SSISI_SI_fSJ_Li128ELi64ELi32ELNS4_4UMMA5MajorE0ELS17_0ELNS16_7ScaleInE0ELS18_0EEEEEENSM_INS5_IJSC_SC_SC_EEENS5_IJSV_SV_SV_EEEEENS5_IJNS4_10UnderscoreES1E_S1E_EEEEENS5_IJNS4_23SM90_TMA_LOAD_MULTICASTES1H_EEENS5_IJNS4_14ComposedLayoutINS4_7SwizzleILi2ELi4ELi3EEENS4_18smem_ptr_flag_bitsILi4EEENSM_INS5_IJNSA_ILi8EEESF_EEENS5_IJSF_SC_EEEEEEENSM_INS5_IJNS5_IJNS5_IJSO_SC_EEENS5_IJSN_NSA_ILi2EEEEEEEEESC_NS5_IJS1U_SC_EEEEEENS5_IJNS5_IJNS5_IJST_SX_EEESW_EEESV_NS5_IJS1U_SX_EEEEEEEEEEEvNS4_8identityES1I_S24_vS25_EENS_8epilogue10collective18CollectiveEpilogueINS27_23Sm100TmaWarpSpecializedILi3ELi2ELi16ELb1ELb0EEEJNS5_IJSG_SG_SF_EEENS5_IJNSM_ISG_SC_EENSM_INS5_IJSS_S1U_EEENS5_IJSC_SN_EEEEEEEENS_10bfloat16_tESL_S2I_SL_NS27_6fusion15FusionCallbacksIS2B_NS2J_17LinearCombinationIS2I_fS2I_fLNS_15FloatRoundStyleE2EEES2C_S2H_JEEENS4_5SM1004TMEM4LOAD26SM100_TMEM_LOAD_32dp32b16xENS4_13SM90_TMA_LOADENS1J_INS1K_ILi1ELi4ELi3EEENS1M_ILi16EEENSM_INS5_IJS1O_SS_EEENS5_IJSS_SC_EEEEEEENS4_39AutoVectorizingCopyWithAssumedAlignmentILi128EEENS4_14SM90_TMA_STOREES2Z_S31_S31_EEEvvEEEEvNT_6ParamsE)
        /*0038*/ 	.word	0x00000000


	//----- nvinfo : EIATTR_MIN_STACK_SIZE
	.align		4
.L_27:
        /*003c*/ 	.byte	0x04, 0x12
        /*003e*/ 	.short	(.L_29 - .L_28)
	.align		4
.L_28:
        /*0040*/ 	.word	index@(_ZN7cutlass13device_kernelINS_4gemm6kernel13GemmUniversalIN4cute5tupleIJiiiiEEENS1_10collective13CollectiveMmaINS1_46MainloopSm100TmaUmmaWarpSpecializedBlockScaledILi16ELi2ELi2ENS5_IJNS4_1CILi4EEESB_NSA_ILi1EEEEEEEENS5_IJNSA_ILi128EEENSA_ILi64EEESF_EEENS5_IJNS_12float_e2m1_tENS_13float_ue8m0_tEEEENS5_IJNS5_IJlSC_lEEENS4_6LayoutINS5_IJNS5_IJNS5_IJNSA_ILi32EEESB_EEEiEEESP_NS5_IJSC_iEEEEEENS5_IJNS5_IJNS5_IJNSA_ILi16EEESB_EEEiEEENS5_IJNS5_IJNSA_ILi0EEESC_EEENSA_ILi512EEEEEENS5_IJSV_iEEEEEEEEEEESK_S12_NS4_8TiledMMAINS4_8MMA_AtomIJNS4_17SM100_MMA_MXF4_SSISI_SI_fSJ_Li128ELi64ELi32ELNS4_4UMMA5MajorE0ELS17_0ELNS16_7ScaleInE0ELS18_0EEEEEENSM_INS5_IJSC_SC_SC_EEENS5_IJSV_SV_SV_EEEEENS5_IJNS4_10UnderscoreES1E_S1E_EEEEENS5_IJNS4_23SM90_TMA_LOAD_MULTICASTES1H_EEENS5_IJNS4_14ComposedLayoutINS4_7SwizzleILi2ELi4ELi3EEENS4_18smem_ptr_flag_bitsILi4EEENSM_INS5_IJNSA_ILi8EEESF_EEENS5_IJSF_SC_EEEEEEENSM_INS5_IJNS5_IJNS5_IJSO_SC_EEENS5_IJSN_NSA_ILi2EEEEEEEEESC_NS5_IJS1U_SC_EEEEEENS5_IJNS5_IJNS5_IJST_SX_EEESW_EEESV_NS5_IJS1U_SX_EEEEEEEEEEEvNS4_8identityES1I_S24_vS25_EENS_8epilogue10collective18CollectiveEpilogueINS27_23Sm100TmaWarpSpecializedILi3ELi2ELi16ELb1ELb0EEEJNS5_IJSG_SG_SF_EEENS5_IJNSM_ISG_SC_EENSM_INS5_IJSS_S1U_EEENS5_IJSC_SN_EEEEEEEENS_10bfloat16_tESL_S2I_SL_NS27_6fusion15FusionCallbacksIS2B_NS2J_17LinearCombinationIS2I_fS2I_fLNS_15FloatRoundStyleE2EEES2C_S2H_JEEENS4_5SM1004TMEM4LOAD26SM100_TMEM_LOAD_32dp32b16xENS4_13SM90_TMA_LOADENS1J_INS1K_ILi1ELi4ELi3EEENS1M_ILi16EEENSM_INS5_IJS1O_SS_EEENS5_IJSS_SC_EEEEEEENS4_39AutoVectorizingCopyWithAssumedAlignmentILi128EEENS4_14SM90_TMA_STOREES2Z_S31_S31_EEEvvEEEEvNT_6ParamsE)
        /*0044*/ 	.word	0x00000000
.L_29:


//--------------------- .nv.compat                --------------------------
	.section	.nv.compat,"",@"SHT_CUDA_COMPAT_INFO"
	.align	4
        /*0000*/ 	.byte	0x02, 0x09, 0x01, 0x00, 0x02, 0x02, 0x02, 0x00, 0x02, 0x05, 0x05, 0x00, 0x03, 0x07, 0x01, 0x01
        /*0010*/ 	.byte	0x02, 0x03, 0x01, 0x00, 0x02, 0x06, 0x01, 0x00, 0x04, 0x0b, 0x08, 0x00, 0x09, 0x00, 0x00, 0x00
        /*0020*/ 	.byte	0x00, 0x00, 0x00, 0x00


//--------------------- .nv.info._ZN7cutlass13device_kernelINS_4gemm6kernel13GemmUniversalIN4cute5tupleIJiiiiEEENS1_10collective13CollectiveMmaINS1_46MainloopSm100TmaUmmaWarpSpecializedBlockScaledILi16ELi2ELi2ENS5_IJNS4_1CILi4EEESB_NSA_ILi1EEEEEEEENS5_IJNSA_ILi128EEENSA_ILi64EEESF_EEENS5_IJNS_12float_e2m1_tENS_13float_ue8m0_tEEEENS5_IJNS5_IJlSC_lEEENS4_6LayoutINS5_IJNS5_IJNS5_IJNSA_ILi32EEESB_EEEiEEESP_NS5_IJSC_iEEEEEENS5_IJNS5_IJNS5_IJNSA_ILi16EEESB_EEEiEEENS5_IJNS5_IJNSA_ILi0EEESC_EEENSA_ILi512EEEEEENS5_IJSV_iEEEEEEEEEEESK_S12_NS4_8TiledMMAINS4_8MMA_AtomIJNS4_17SM100_MMA_MXF4_SSISI_SI_fSJ_Li128ELi64ELi32ELNS4_4UMMA5MajorE0ELS17_0ELNS16_7ScaleInE0ELS18_0EEEEEENSM_INS5_IJSC_SC_SC_EEENS5_IJSV_SV_SV_EEEEENS5_IJNS4_10UnderscoreES1E_S1E_EEEEENS5_IJNS4_23SM90_TMA_LOAD_MULTICASTES1H_EEENS5_IJNS4_14ComposedLayoutINS4_7SwizzleILi2ELi4ELi3EEENS4_18smem_ptr_flag_bitsILi4EEENSM_INS5_IJNSA_ILi8EEESF_EEENS5_IJSF_SC_EEEEEEENSM_INS5_IJNS5_IJNS5_IJSO_SC_EEENS5_IJSN_NSA_ILi2EEEEEEEEESC_NS5_IJS1U_SC_EEEEEENS5_IJNS5_IJNS5_IJST_SX_EEESW_EEESV_NS5_IJS1U_SX_EEEEEEEEEEEvNS4_8identityES1I_S24_vS25_EENS_8epilogue10collective18CollectiveEpilogueINS27_23Sm100TmaWarpSpecializedILi3ELi2ELi16ELb1ELb0EEEJNS5_IJSG_SG_SF_EEENS5_IJNSM_ISG_SC_EENSM_INS5_IJSS_S1U_EEENS5_IJSC_SN_EEEEEEEENS_10bfloat16_tESL_S2I_SL_NS27_6fusion15FusionCallbacksIS2B_NS2J_17LinearCombinationIS2I_fS2I_fLNS_15FloatRoundStyleE2EEES2C_S2H_JEEENS4_5SM1004TMEM4LOAD26SM100_TMEM_LOAD_32dp32b16xENS4_13SM90_TMA_LOADENS1J_INS1K_ILi1ELi4ELi3EEENS1M_ILi16EEENSM_INS5_IJS1O_SS_EEENS5_IJSS_SC_EEEEEEENS4_39AutoVectorizingCopyWithAssumedAlignmentILi128EEENS4_14SM90_TMA_STOREES2Z_S31_S31_EEEvvEEEEvNT_6ParamsE --------------------------
	.section	.nv.info._ZN7cutlass13device_kernelINS_4gemm6kernel13GemmUniversalIN4cute5tupleIJiiiiEEENS1_10collective13CollectiveMmaINS1_46MainloopSm100TmaUmmaWarpSpecializedBlockScaledILi16ELi2ELi2ENS5_IJNS4_1CILi4EEESB_NSA_ILi1EEEEEEEENS5_IJNSA_ILi128EEENSA_ILi64EEESF_EEENS5_IJNS_12float_e2m1_tENS_13float_ue8m0_tEEEENS5_IJNS5_IJlSC_lEEENS4_6LayoutINS5_IJNS5_IJNS5_IJNSA_ILi32EEESB_EEEiEEESP_NS5_IJSC_iEEEEEENS5_IJNS5_IJNS5_IJNSA_ILi16EEESB_EEEiEEENS5_IJNS5_IJNSA_ILi0EEESC_EEENSA_ILi512EEEEEENS5_IJSV_iEEEEEEEEEEESK_S12_NS4_8TiledMMAINS4_8MMA_AtomIJNS4_17SM100_MMA_MXF4_SSISI_SI_fSJ_Li128ELi64ELi32ELNS4_4UMMA5MajorE0ELS17_0ELNS16_7ScaleInE0ELS18_0EEEEEENSM_INS5_IJSC_SC_SC_EEENS5_IJSV_SV_SV_EEEEENS5_IJNS4_10UnderscoreES1E_S1E_EEEEENS5_IJNS4_23SM90_TMA_LOAD_MULTICASTES1H_EEENS5_IJNS4_14ComposedLayoutINS4_7SwizzleILi2ELi4ELi3EEENS4_18smem_ptr_flag_bitsILi4EEENSM_INS5_IJNSA_ILi8EEESF_EEENS5_IJSF_SC_EEEEEEENSM_INS5_IJNS5_IJNS5_IJSO_SC_EEENS5_IJSN_NSA_ILi2EEEEEEEEESC_NS5_IJS1U_SC_EEEEEENS5_IJNS5_IJNS5_IJST_SX_EEESW_EEESV_NS5_IJS1U_SX_EEEEEEEEEEEvNS4_8identityES1I_S24_vS25_EENS_8epilogue10collective18CollectiveEpilogueINS27_23Sm100TmaWarpSpecializedILi3ELi2ELi16ELb1ELb0EEEJNS5_IJSG_SG_SF_EEENS5_IJNSM_ISG_SC_EENSM_INS5_IJSS_S1U_EEENS5_IJSC_SN_EEEEEEEENS_10bfloat16_tESL_S2I_SL_NS27_6fusion15FusionCallbacksIS2B_NS2J_17LinearCombinationIS2I_fS2I_fLNS_15FloatRoundStyleE2EEES2C_S2H_JEEENS4_5SM1004TMEM4LOAD26SM100_TMEM_LOAD_32dp32b16xENS4_13SM90_TMA_LOADENS1J_INS1K_ILi1ELi4ELi3EEENS1M_ILi16EEENSM_INS5_IJS1O_SS_EEENS5_IJSS_SC_EEEEEEENS4_39AutoVectorizingCopyWithAssumedAlignmentILi128EEENS4_14SM90_TMA_STOREES2Z_S31_S31_EEEvvEEEEvNT_6ParamsE,"",@"SHT_CUDA_INFO"
	.sectionflags	@""
	.align	4


	//----- nvinfo : EIATTR_CUDA_API_VERSION
	.align		4
        /*0000*/ 	.byte	0x04, 0x37
        /*0002*/ 	.short	(.L_31 - .L_30)
.L_30:
        /*0004*/ 	.word	0x00000082


	//----- nvinfo : EIATTR_KPARAM_INFO
	.align		4
.L_31:
        /*0008*/ 	.byte	0x04, 0x17
        /*000a*/ 	.short	(.L_33 - .L_32)
.L_32:
        /*000c*/ 	.word	0x00000000
        /*0010*/ 	.short	0x0000
        /*0012*/ 	.short	0x0000
        /*0014*/ 	.byte	0x00, 0xf0, 0x01, 0x30


	//----- nvinfo : EIATTR_AT_ENTRY_FRAGMENTS
	.align		4
.L_33:
        /*0018*/ 	.byte	0x04, 0x4f
        /*001a*/ 	.short	(.L_35 - .L_34)


	//   ....[0]....
.L_34:
        /*001c*/ 	.word	0x00000006


	//----- nvinfo : EIATTR_RESERVED_SMEM_USED
	.align		4
.L_35:
        /*0020*/ 	.byte	0x01, 0x41
	.zero		2


	//----- nvinfo : EIATTR_SPARSE_MMA_MASK
	.align		4
        /*0024*/ 	.byte	0x03, 0x50
        /*0026*/ 	.short	0x0000


	//----- nvinfo : EIATTR_TCGEN05_1CTA_USED
	.align		4
        /*0028*/ 	.byte	0x01, 0x51
	.zero		2


	//----- nvinfo : EIATTR_MAXREG_COUNT
	.align		4
        /*002c*/ 	.byte	0x03, 0x1b
        /*002e*/ 	.short	0x00ff


	//----- nvinfo : EIATTR_NUM_BARRIERS
	.align		4
        /*0030*/ 	.byte	0x02, 0x4c
        /*0032*/ 	.byte	0x07
	.zero		1


	//----- nvinfo : EIATTR_EXTERNS
	.align		4
        /*0034*/ 	.byte	0x04, 0x0f
        /*0036*/ 	.short	(.L_37 - .L_36)


	//   ....[0]....
	.align		4
.L_36:
        /*0038*/ 	.word	index@(__assertfail)


	//----- nvinfo : EIATTR_MERCURY_ISA_VERSION
	.align		4
.L_37:
        /*003c*/ 	.byte	0x03, 0x5f
        /*003e*/ 	.short	0x0101


	//----- nvinfo : EIATTR_INT_WARP_WIDE_INSTR_OFFSETS
	.align		4
        /*0040*/ 	.byte	0x04, 0x31
        /*0042*/ 	.short	(.L_39 - .L_38)


	//   ....[0]....
.L_38:
        /*0044*/ 	.word	0x00005170


	//   ....[1]....
        /*0048*/ 	.word	0x000051a0


	//   ....[2]....
        /*004c*/ 	.word	0x000051c0


	//   ....[3]....
        /*0050*/ 	.word	0x00005d60


	//   ....[4]....
        /*0054*/ 	.word	0x00005e30


	//   ....[5]....
        /*0058*/ 	.word	0x00005ea0


	//   ....[6]....
        /*005c*/ 	.word	0x00005ff0


	//   ....[7]....
        /*0060*/ 	.word	0x000060c0


	//   ....[8]....
        /*0064*/ 	.word	0x00006110


	//   ....[9]....
        /*0068*/ 	.word	0x00006250


	//   ....[10]....
        /*006c*/ 	.word	0x00006300


	//   ....[11]....
        /*0070*/ 	.word	0x00006360


	//   ....[12]....
        /*0074*/ 	.word	0x00006490


	//   ....[13]....
        /*0078*/ 	.word	0x000065a0


	//   ....[14]....
        /*007c*/ 	.word	0x000065e0


	//----- nvinfo : EIATTR_COOP_GROUP_MASK_REGIDS
	.align		4
.L_39:
        /*0080*/ 	.byte	0x04, 0x29
        /*0082*/ 	.short	(.L_41 - .L_40)


	//   ....[0]....
.L_40:
        /*0084*/ 	.word	0xffffffff


	//   ....[1]....
        /*0088*/ 	.word	0xffffffff


	//   ....[2]....
        /*008c*/ 	.word	0xffffffff


	//   ....[3]....
        /*0090*/ 	.word	0xffffffff


	//   ....[4]....
        /*0094*/ 	.word	0xffffffff


	//   ....[5]....
        /*0098*/ 	.word	0xffffffff


	//   ....[6]....
        /*009c*/ 	.word	0xffffffff


	//   ....[7]....
        /*00a0*/ 	.word	0xffffffff


	//   ....[8]....
        /*00a4*/ 	.word	0xffffffff


	//   ....[9]....
        /*00a8*/ 	.word	0xffffffff


	//   ....[10]....
        /*00ac*/ 	.word	0xffffffff


	//   ....[11]....
        /*00b0*/ 	.word	0xffffffff


	//   ....[12]....
        /*00b4*/ 	.word	0xffffffff


	//   ....[13]....
        /*00b8*/ 	.word	0xffffffff


	//----- nvinfo : EIATTR_COOP_GROUP_INSTR_OFFSETS
	.align		4
.L_41:
        /*00bc*/ 	.byte	0x04, 0x28
        /*00be*/ 	.short	(.L_43 - .L_42)


	//   ....[0]....
.L_42:
        /*00c0*/ 	.word	0x00000080


	//   ....[1]....
        /*00c4*/ 	.word	0x00000540


	//   ....[2]....
        /*00c8*/ 	.word	0x000008a0


	//   ....[3]....
        /*00cc*/ 	.word	0x00000a20


	//   ....[4]....
        /*00d0*/ 	.word	0x00000b20


	//   ....[5]....
        /*00d4*/ 	.word	0x00000c90


	//   ....[6]....
        /*00d8*/ 	.word	0x00000df0


	//   ....[7]....
        /*00dc*/ 	.word	0x00000fa0


	//   ....[8]....
        /*00e0*/ 	.word	0x000028c0


	//   ....[9]....
        /*00e4*/ 	.word	0x00003e40


	//   ....[10]....
        /*00e8*/ 	.word	0x00004050


	//   ....[11]....
        /*00ec*/ 	.word	0x00004080


	//   ....[12]....
        /*00f0*/ 	.word	0x00005050


	//   ....[13]....
        /*00f4*/ 	.word	0x00005280


	//----- nvinfo : EIATTR_VRC_CTA_INIT_COUNT
	.align		4
.L_43:
        /*00f8*/ 	.byte	0x02, 0x4a
        /*00fa*/ 	.byte	0x80
	.zero		1


	//----- nvinfo : EIATTR_SYSCALL_OFFSETS
	.align		4
        /*00fc*/ 	.byte	0x04, 0x46
        /*00fe*/ 	.short	(.L_45 - .L_44)


	//   ....[0]....
.L_44:
        /*0100*/ 	.word	0x000072d0


	//   ....[1]....
        /*0104*/ 	.word	0x000073c0


	//   ....[2]....
        /*0108*/ 	.word	0x00007d50


	//   ....[3]....
        /*010c*/ 	.word	0x00007ec0


	//   ....[4]....
        /*0110*/ 	.word	0x00008ca0


	//   ....[5]....
        /*0114*/ 	.word	0x00008e10


	//   ....[6]....
        /*0118*/ 	.word	0x00009c50


	//   ....[7]....
        /*011c*/ 	.word	0x00009dc0


	//   ....[8]....
        /*0120*/ 	.word	0x0000aba0


	//   ....[9]....
        /*0124*/ 	.word	0x0000ad10


	//----- nvinfo : EIATTR_MBARRIER_INSTR_OFFSETS
	.align		4
.L_45:
        /*0128*/ 	.byte	0x04, 0x39
        /*012a*/ 	.short	(.L_47 - .L_46)


	//   ....[0]....
.L_46:
        /*012c*/ 	.word	0x00000680
        /*0130*/ 	.word	0x000000ff
        /*0134*/ 	.word	0x00000000
        /*0138*/ 	.short	0x0100
        /*013a*/ 	.byte	0x04
	.zero		1


	//   ....[1]....
        /*013c*/ 	.word	0x00000690
        /*0140*/ 	.word	0x000000ff
        /*0144*/ 	.word	0x00000080
        /*0148*/ 	.short	0x0100
        /*014a*/ 	.byte	0x04
	.zero		1


	//   ....[2]....
        /*014c*/ 	.word	0x000006a0
        /*0150*/ 	.word	0x000000ff
        /*0154*/ 	.word	0x00000008
        /*0158*/ 	.short	0x0100
        /*015a*/ 	.byte	0x04
	.zero		1


	//   ....[3]....
        /*015c*/ 	.word	0x000006b0
        /*0160*/ 	.word	0x000000ff
        /*0164*/ 	.word	0x00000088
        /*0168*/ 	.short	0x0100
        /*016a*/ 	.byte	0x04
	.zero		1


	//   ....[4]....
        /*016c*/ 	.word	0x000006c0
        /*0170*/ 	.word	0x000000ff
        /*0174*/ 	.word	0x00000010
        /*0178*/ 	.short	0x0100
        /*017a*/ 	.byte	0x04
	.zero		1


	//   ....[5]....
        /*017c*/ 	.word	0x000006d0
        /*0180*/ 	.word	0x000000ff
        /*0184*/ 	.word	0x00000090
        /*0188*/ 	.short	0x0100
        /*018a*/ 	.byte	0x04
	.zero		1


	//   ....[6]....
        /*018c*/ 	.word	0x000006e0
        /*0190*/ 	.word	0x000000ff
        /*0194*/ 	.word	0x00000018
        /*0198*/ 	.short	0x0100
        /*019a*/ 	.byte	0x04
	.zero		1


	//   ....[7]....
        /*019c*/ 	.word	0x000006f0
        /*01a0*/ 	.word	0x000000ff
        /*01a4*/ 	.word	0x00000098
        /*01a8*/ 	.short	0x0100
        /*01aa*/ 	.byte	0x04
	.zero		1


	//   ....[8]....
        /*01ac*/ 	.word	0x00000700
        /*01b0*/ 	.word	0x000000ff
        /*01b4*/ 	.word	0x00000020
        /*01b8*/ 	.short	0x0100
        /*01ba*/ 	.byte	0x04
	.zero		1


	//   ....[9]....
        /*01bc*/ 	.word	0x00000710
        /*01c0*/ 	.word	0x000000ff
        /*01c4*/ 	.word	0x000000a0
        /*01c8*/ 	.short	0x0100
        /*01ca*/ 	.byte	0x04
	.zero		1


	//   ....[10]....
        /*01cc*/ 	.word	0x00000720
        /*01d0*/ 	.word	0x000000ff
        /*01d4*/ 	.word	0x00000028
        /*01d8*/ 	.short	0x0100
        /*01da*/ 	.byte	0x04
	.zero		1


	//   ....[11]....
        /*01dc*/ 	.word	0x00000730
        /*01e0*/ 	.word	0x000000ff
        /*01e4*/ 	.word	0x000000a8
        /*01e8*/ 	.short	0x0100
        /*01ea*/ 	.byte	0x04
	.zero		1


	//   ....[12]....
        /*01ec*/ 	.word	0x00000740
        /*01f0*/ 	.word	0x000000ff
        /*01f4*/ 	.word	0x00000030
        /*01f8*/ 	.short	0x0100
        /*01fa*/ 	.byte	0x04
	.zero		1


	//   ....[13]....
        /*01fc*/ 	.word	0x00000750
        /*0200*/ 	.word	0x000000ff
        /*0204*/ 	.word	0x000000b0
        /*0208*/ 	.short	0x0100
        /*020a*/ 	.byte	0x04
	.zero		1


	//   ....[14]....
        /*020c*/ 	.word	0x00000760
        /*0210*/ 	.word	0x000000ff
        /*0214*/ 	.word	0x00000038
        /*0218*/ 	.short	0x0100
        /*021a*/ 	.byte	0x04
	.zero		1


	//   ....[15]....
        /*021c*/ 	.word	0x00000770
        /*0220*/ 	.word	0x000000ff
        /*0224*/ 	.word	0x000000b8
        /*0228*/ 	.short	0x0100
        /*022a*/ 	.byte	0x04
	.zero		1


	//   ....[16]....
        /*022c*/ 	.word	0x00000780
        /*0230*/ 	.word	0x000000ff
        /*0234*/ 	.word	0x00000040
        /*0238*/ 	.short	0x0100
        /*023a*/ 	.byte	0x04
	.zero		1


	//   ....[17]....
        /*023c*/ 	.word	0x00000790
        /*0240*/ 	.word	0x000000ff
        /*0244*/ 	.word	0x000000c0
        /*0248*/ 	.short	0x0100
        /*024a*/ 	.byte	0x04
	.zero		1


	//   ....[18]....
        /*024c*/ 	.word	0x000007a0
        /*0250*/ 	.word	0x000000ff
        /*0254*/ 	.word	0x00000048
        /*0258*/ 	.short	0x0100
        /*025a*/ 	.byte	0x04
	.zero		1


	//   ....[19]....
        /*025c*/ 	.word	0x000007b0
        /*0260*/ 	.word	0x000000ff
        /*0264*/ 	.word	0x000000c8
        /*0268*/ 	.short	0x0100
        /*026a*/ 	.byte	0x04
	.zero		1


	//   ....[20]....
        /*026c*/ 	.word	0x000007c0
        /*0270*/ 	.word	0x000000ff
        /*0274*/ 	.word	0x00000050
        /*0278*/ 	.short	0x0100
        /*027a*/ 	.byte	0x04
	.zero		1


	//   ....[21]....
        /*027c*/ 	.word	0x000007d0
        /*0280*/ 	.word	0x000000ff
        /*0284*/ 	.word	0x000000d0
        /*0288*/ 	.short	0x0100
        /*028a*/ 	.byte	0x04
	.zero		1


	//   ....[22]....
        /*028c*/ 	.word	0x000007e0
        /*0290*/ 	.word	0x000000ff
        /*0294*/ 	.word	0x00000058
        /*0298*/ 	.short	0x0100
        /*029a*/ 	.byte	0x04
	.zero		1


	//   ....[23]....
        /*029c*/ 	.word	0x000007f0
        /*02a0*/ 	.word	0x000000ff
        /*02a4*/ 	.word	0x000000d8
        /*02a8*/ 	.short	0x0100
        /*02aa*/ 	.byte	0x04
	.zero		1


	//   ....[24]....
        /*02ac*/ 	.word	0x00000800
        /*02b0*/ 	.word	0x000000ff
        /*02b4*/ 	.word	0x00000060
        /*02b8*/ 	.short	0x0100
        /*02ba*/ 	.byte	0x04
	.zero		1


	//   ....[25]....
        /*02bc*/ 	.word	0x00000810
        /*02c0*/ 	.word	0x000000ff
        /*02c4*/ 	.word	0x000000e0
        /*02c8*/ 	.short	0x0100
        /*02ca*/ 	.byte	0x04
	.zero		1


	//   ....[26]....
        /*02cc*/ 	.word	0x00000820
        /*02d0*/ 	.word	0x000000ff
        /*02d4*/ 	.word	0x00000068
        /*02d8*/ 	.short	0x0100
        /*02da*/ 	.byte	0x04
	.zero		1


	//   ....[27]....
        /*02dc*/ 	.word	0x00000830
        /*02e0*/ 	.word	0x000000ff
        /*02e4*/ 	.word	0x000000e8
        /*02e8*/ 	.short	0x0100
        /*02ea*/ 	.byte	0x04
	.zero		1


	//   ....[28]....
        /*02ec*/ 	.word	0x00000840
        /*02f0*/ 	.word	0x000000ff
        /*02f4*/ 	.word	0x00000070
        /*02f8*/ 	.short	0x0100
        /*02fa*/ 	.byte	0x04
	.zero		1


	//   ....[29]....
        /*02fc*/ 	.word	0x00000850
        /*0300*/ 	.word	0x000000ff
        /*0304*/ 	.word	0x000000f0
        /*0308*/ 	.short	0x0100
        /*030a*/ 	.byte	0x04
	.zero		1


	//   ....[30]....
        /*030c*/ 	.word	0x00000860
        /*0310*/ 	.word	0x000000ff
        /*0314*/ 	.word	0x00000078
        /*0318*/ 	.short	0x0100
        /*031a*/ 	.byte	0x04
	.zero		1


	//   ....[31]....
        /*031c*/ 	.word	0x00000870
        /*0320*/ 	.word	0x000000ff
        /*0324*/ 	.word	0x000000f8
        /*0328*/ 	.short	0x0100
        /*032a*/ 	.byte	0x04
	.zero		1


	//   ....[32]....
        /*032c*/ 	.word	0x000009b0
        /*0330*/ 	.word	0x000000ff
        /*0334*/ 	.word	0x00000100
        /*0338*/ 	.short	0x0100
        /*033a*/ 	.byte	0x04
	.zero		1


	//   ....[33]....
        /*033c*/ 	.word	0x000009c0
        /*0340*/ 	.word	0x000000ff
        /*0344*/ 	.word	0x00000118
        /*0348*/ 	.short	0x0100
        /*034a*/ 	.byte	0x04
	.zero		1


	//   ....[34]....
        /*034c*/ 	.word	0x000009d0
        /*0350*/ 	.word	0x000000ff
        /*0354*/ 	.word	0x00000108
        /*0358*/ 	.short	0x0100
        /*035a*/ 	.byte	0x04
	.zero		1


	//   ....[35]....
        /*035c*/ 	.word	0x000009e0
        /*0360*/ 	.word	0x000000ff
        /*0364*/ 	.word	0x00000120
        /*0368*/ 	.short	0x0100
        /*036a*/ 	.byte	0x04
	.zero		1


	//   ....[36]....
        /*036c*/ 	.word	0x000009f0
        /*0370*/ 	.word	0x000000ff
        /*0374*/ 	.word	0x00000110
        /*0378*/ 	.short	0x0100
        /*037a*/ 	.byte	0x04
	.zero		1


	//   ....[37]....
        /*037c*/ 	.word	0x00000a00
        /*0380*/ 	.word	0x000000ff
        /*0384*/ 	.word	0x00000128
        /*0388*/ 	.short	0x0100
        /*038a*/ 	.byte	0x04
	.zero		1


	//   ....[38]....
        /*038c*/ 	.word	0x00000af0
        /*0390*/ 	.word	0x000000ff
        /*0394*/ 	.word	0x00000130
        /*0398*/ 	.short	0x0100
        /*039a*/ 	.byte	0x06
	.zero		1


	//   ....[39]....
        /*039c*/ 	.word	0x00000b00
        /*03a0*/ 	.word	0x000000ff
        /*03a4*/ 	.word	0x00000138
        /*03a8*/ 	.short	0x0100
        /*03aa*/ 	.byte	0x06
	.zero		1


	//   ....[40]....
        /*03ac*/ 	.word	0x00000c40
        /*03b0*/ 	.word	0x000000ff
        /*03b4*/ 	.word	0x00000140
        /*03b8*/ 	.short	0x0100
        /*03ba*/ 	.byte	0x06
	.zero		1


	//   ....[41]....
        /*03bc*/ 	.word	0x00000c50
        /*03c0*/ 	.word	0x000000ff
        /*03c4*/ 	.word	0x00000150
        /*03c8*/ 	.short	0x0100
        /*03ca*/ 	.byte	0x06
	.zero		1


	//   ....[42]....
        /*03cc*/ 	.word	0x00000c60
        /*03d0*/ 	.word	0x000000ff
        /*03d4*/ 	.word	0x00000148
        /*03d8*/ 	.short	0x0100
        /*03da*/ 	.byte	0x06
	.zero		1


	//   ....[43]....
        /*03dc*/ 	.word	0x00000c70
        /*03e0*/ 	.word	0x000000ff
        /*03e4*/ 	.word	0x00000158
        /*03e8*/ 	.short	0x0100
        /*03ea*/ 	.byte	0x06
	.zero		1


	//   ....[44]....
        /*03ec*/ 	.word	0x00000da0
        /*03f0*/ 	.word	0x000000ff
        /*03f4*/ 	.word	0x00000160
        /*03f8*/ 	.short	0x0100
        /*03fa*/ 	.byte	0x04
	.zero		1


	//   ....[45]....
        /*03fc*/ 	.word	0x00000db0
        /*0400*/ 	.word	0x000000ff
        /*0404*/ 	.word	0x00000170
        /*0408*/ 	.short	0x0100
        /*040a*/ 	.byte	0x04
	.zero		1


	//   ....[46]....
        /*040c*/ 	.word	0x00000dc0
        /*0410*/ 	.word	0x000000ff
        /*0414*/ 	.word	0x00000168
        /*0418*/ 	.short	0x0100
        /*041a*/ 	.byte	0x04
	.zero		1


	//   ....[47]....
        /*041c*/ 	.word	0x00000dd0
        /*0420*/ 	.word	0x000000ff
        /*0424*/ 	.word	0x00000178
        /*0428*/ 	.short	0x0100
        /*042a*/ 	.byte	0x04
	.zero		1


	//   ....[48]....
        /*042c*/ 	.word	0x00000ec0
        /*0430*/ 	.word	0x000000ff
        /*0434*/ 	.word	0x00000180
        /*0438*/ 	.short	0x0100
        /*043a*/ 	.byte	0x04
	.zero		1


	//   ....[49]....
        /*043c*/ 	.word	0x00000ed0
        /*0440*/ 	.word	0x000000ff
        /*0444*/ 	.word	0x00000190
        /*0448*/ 	.short	0x0100
        /*044a*/ 	.byte	0x04
	.zero		1


	//   ....[50]....
        /*044c*/ 	.word	0x00000ee0
        /*0450*/ 	.word	0x000000ff
        /*0454*/ 	.word	0x00000188
        /*0458*/ 	.short	0x0100
        /*045a*/ 	.byte	0x04
	.zero		1


	//   ....[51]....
        /*045c*/ 	.word	0x00000ef0
        /*0460*/ 	.word	0x000000ff
        /*0464*/ 	.word	0x00000198
        /*0468*/ 	.short	0x0100
        /*046a*/ 	.byte	0x04
	.zero		1


	//   ....[52]....
        /*046c*/ 	.word	0x00001e50
        /*0470*/ 	.word	0x00000000
        /*0474*/ 	.word	0x00000190
        /*0478*/ 	.short	0x010a
        /*047a*/ 	.byte	0xff
	.zero		1


	//   ....[53]....
        /*047c*/ 	.word	0x00001e80
        /*0480*/ 	.word	0x00000000
        /*0484*/ 	.word	0x00000180
        /*0488*/ 	.short	0x0101
        /*048a*/ 	.byte	0xff
	.zero		1


	//   ....[54]....
        /*048c*/ 	.word	0x00001f60
        /*0490*/ 	.word	0x000000ff
        /*0494*/ 	.word	0x00000080
        /*0498*/ 	.short	0x010a
        /*049a*/ 	.byte	0x04
	.zero		1


	//   ....[55]....
        /*049c*/ 	.word	0x00002000
        /*04a0*/ 	.word	0x000000ff
        /*04a4*/ 	.word	0x00000080
        /*04a8*/ 	.short	0x010a
        /*04aa*/ 	.byte	0x29
	.zero		1


	//   ....[56]....
        /*04ac*/ 	.word	0x00002140
        /*04b0*/ 	.word	0x000000ff
        /*04b4*/ 	.word	0x00000080
        /*04b8*/ 	.short	0x010a
        /*04ba*/ 	.byte	0x06
	.zero		1


	//   ....[57]....
        /*04bc*/ 	.word	0x00002410
        /*04c0*/ 	.word	0x000000ff
        /*04c4*/ 	.word	0x00000138
        /*04c8*/ 	.short	0x0101
        /*04ca*/ 	.byte	0x05
	.zero		1


	//   ....[58]....
        /*04cc*/ 	.word	0x00002430
        /*04d0*/ 	.word	0x000000ff
        /*04d4*/ 	.word	0x00000080
        /*04d8*/ 	.short	0x010a
        /*04da*/ 	.byte	0x04
	.zero		1


	//   ....[59]....
        /*04dc*/ 	.word	0x000024b0
        /*04e0*/ 	.word	0x000000ff
        /*04e4*/ 	.word	0x00000080
        /*04e8*/ 	.short	0x010a
        /*04ea*/ 	.byte	0x29
	.zero		1


	//   ....[60]....
        /*04ec*/ 	.word	0x000025f0
        /*04f0*/ 	.word	0x000000ff
        /*04f4*/ 	.word	0x00000080
        /*04f8*/ 	.short	0x010a
        /*04fa*/ 	.byte	0x06
	.zero		1


	//   ....[61]....
        /*04fc*/ 	.word	0x000028f0
        /*0500*/ 	.word	0x00000003
        /*0504*/ 	.word	0x00000140
        /*0508*/ 	.short	0x010a
        /*050a*/ 	.byte	0xff
	.zero		1


	//   ....[62]....
        /*050c*/ 	.word	0x00002a40
        /*0510*/ 	.word	0x00000000
        /*0514*/ 	.word	0x00000000
        /*0518*/ 	.short	0x0101
        /*051a*/ 	.byte	0xff
	.zero		1


	//   ....[63]....
        /*051c*/ 	.word	0x00003000
        /*0520*/ 	.word	0x000000ff
        /*0524*/ 	.word	0x00000000
        /*0528*/ 	.short	0x010a
        /*052a*/ 	.byte	0x04
	.zero		1


	//   ....[64]....
        /*052c*/ 	.word	0x00003090
        /*0530*/ 	.word	0x000000ff
        /*0534*/ 	.word	0x00000000
        /*0538*/ 	.short	0x010a
        /*053a*/ 	.byte	0x05
	.zero		1


	//   ....[65]....
        /*053c*/ 	.word	0x00003120
        /*0540*/ 	.word	0x000000ff
        /*0544*/ 	.word	0x00000000
        /*0548*/ 	.short	0x010a
        /*054a*/ 	.byte	0x05
	.zero		1


	//   ....[66]....
        /*054c*/ 	.word	0x000031b0
        /*0550*/ 	.word	0x000000ff
        /*0554*/ 	.word	0x00000000
        /*0558*/ 	.short	0x010a
        /*055a*/ 	.byte	0x05
	.zero		1


	//   ....[67]....
        /*055c*/ 	.word	0x00003240
        /*0560*/ 	.word	0x000000ff
        /*0564*/ 	.word	0x00000000
        /*0568*/ 	.short	0x010a
        /*056a*/ 	.byte	0x05
	.zero		1


	//   ....[68]....
        /*056c*/ 	.word	0x000032d0
        /*0570*/ 	.word	0x000000ff
        /*0574*/ 	.word	0x00000000
        /*0578*/ 	.short	0x010a
        /*057a*/ 	.byte	0x05
	.zero		1


	//   ....[69]....
        /*057c*/ 	.word	0x00003360
        /*0580*/ 	.word	0x000000ff
        /*0584*/ 	.word	0x00000000
        /*0588*/ 	.short	0x010a
        /*058a*/ 	.byte	0x05
	.zero		1


	//   ....[70]....
        /*058c*/ 	.word	0x000033f0
        /*0590*/ 	.word	0x000000ff
        /*0594*/ 	.word	0x00000000
        /*0598*/ 	.short	0x010a
        /*059a*/ 	.byte	0x05
	.zero		1


	//   ....[71]....
        /*059c*/ 	.word	0x00003480
        /*05a0*/ 	.word	0x000000ff
        /*05a4*/ 	.word	0x00000000
        /*05a8*/ 	.short	0x010a
        /*05aa*/ 	.byte	0x05
	.zero		1


	//   ....[72]....
        /*05ac*/ 	.word	0x00003510
        /*05b0*/ 	.word	0x000000ff
        /*05b4*/ 	.word	0x00000000
        /*05b8*/ 	.short	0x010a
        /*05ba*/ 	.byte	0x05
	.zero		1


	//   ....[73]....
        /*05bc*/ 	.word	0x000035a0
        /*05c0*/ 	.word	0x000000ff
        /*05c4*/ 	.word	0x00000000
        /*05c8*/ 	.short	0x010a
        /*05ca*/ 	.byte	0x05
	.zero		1


	//   ....[74]....
        /*05cc*/ 	.word	0x00003630
        /*05d0*/ 	.word	0x000000ff
        /*05d4*/ 	.word	0x00000000
        /*05d8*/ 	.short	0x010a
        /*05da*/ 	.byte	0x05
	.zero		1


	//   ....[75]....
        /*05dc*/ 	.word	0x000036c0
        /*05e0*/ 	.word	0x000000ff
        /*05e4*/ 	.word	0x00000000
        /*05e8*/ 	.short	0x010a
        /*05ea*/ 	.byte	0x05
	.zero		1


	//   ....[76]....
        /*05ec*/ 	.word	0x00003750
        /*05f0*/ 	.word	0x000000ff
        /*05f4*/ 	.word	0x00000000
        /*05f8*/ 	.short	0x010a
        /*05fa*/ 	.byte	0x05
	.zero		1


	//   ....[77]....
        /*05fc*/ 	.word	0x000037e0
        /*0600*/ 	.word	0x000000ff
        /*0604*/ 	.word	0x00000000
        /*0608*/ 	.short	0x010a
        /*060a*/ 	.byte	0x05
	.zero		1


	//   ....[78]....
        /*060c*/ 	.word	0x00003880
        /*0610*/ 	.word	0x00000000
        /*0614*/ 	.word	0x00000000
        /*0618*/ 	.short	0x010a
        /*061a*/ 	.byte	0xff
	.zero		1


	//   ....[79]....
        /*061c*/ 	.word	0x000039a0
        /*0620*/ 	.word	0x00000002
        /*0624*/ 	.word	0x00000180
        /*0628*/ 	.short	0x010a
        /*062a*/ 	.byte	0xff
	.zero		1


	//   ....[80]....
        /*062c*/ 	.word	0x00003a10
        /*0630*/ 	.word	0x00000002
        /*0634*/ 	.word	0x00000000
        /*0638*/ 	.short	0x0101
        /*063a*/ 	.byte	0xff
	.zero		1


	//   ....[81]....
        /*063c*/ 	.word	0x00003a30
        /*0640*/ 	.word	0x000000ff
        /*0644*/ 	.word	0x00000150
        /*0648*/ 	.short	0x010a
        /*064a*/ 	.byte	0x04
	.zero		1


	//   ....[82]....
        /*064c*/ 	.word	0x00003b50
        /*0650*/ 	.word	0x00000002
        /*0654*/ 	.word	0x00000140
        /*0658*/ 	.short	0x010a
        /*065a*/ 	.byte	0xff
	.zero		1


	//   ....[83]....
        /*065c*/ 	.word	0x00003c50
        /*0660*/ 	.word	0x00000002
        /*0664*/ 	.word	0x00000000
        /*0668*/ 	.short	0x0101
        /*066a*/ 	.byte	0xff
	.zero		1


	//   ....[84]....
        /*066c*/ 	.word	0x00003ce0
        /*0670*/ 	.word	0x000000ff
        /*0674*/ 	.word	0x00000150
        /*0678*/ 	.short	0x0106
        /*067a*/ 	.byte	0x04
	.zero		1


	//   ....[85]....
        /*067c*/ 	.word	0x00003d00
        /*0680*/ 	.word	0x000000ff
        /*0684*/ 	.word	0x00000150
        /*0688*/ 	.short	0x010a
        /*068a*/ 	.byte	0x04
	.zero		1


	//   ....[86]....
        /*068c*/ 	.word	0x00003d90
        /*0690*/ 	.word	0x000000ff
        /*0694*/ 	.word	0x00000150
        /*0698*/ 	.short	0x0106
        /*069a*/ 	.byte	0x07
	.zero		1


	//   ....[87]....
        /*069c*/ 	.word	0x00003dd0
        /*06a0*/ 	.word	0x00000000
        /*06a4*/ 	.word	0x00000150
        /*06a8*/ 	.short	0x010a
        /*06aa*/ 	.byte	0xff
	.zero		1


	//   ....[88]....
        /*06ac*/ 	.word	0x000043c0
        /*06b0*/ 	.word	0x00000002
        /*06b4*/ 	.word	0x00000140
        /*06b8*/ 	.short	0x010a
        /*06ba*/ 	.byte	0xff
	.zero		1


	//   ....[89]....
        /*06bc*/ 	.word	0x000044e0
        /*06c0*/ 	.word	0x00000000
        /*06c4*/ 	.word	0x00000000
        /*06c8*/ 	.short	0x0101
        /*06ca*/ 	.byte	0xff
	.zero		1


	//   ....[90]....
        /*06cc*/ 	.word	0x00004a10
        /*06d0*/ 	.word	0x000000ff
        /*06d4*/ 	.word	0x00000000
        /*06d8*/ 	.short	0x010a
        /*06da*/ 	.byte	0x04
	.zero		1


	//   ....[91]....
        /*06dc*/ 	.word	0x00004a60
        /*06e0*/ 	.word	0x000000ff
        /*06e4*/ 	.word	0x00000170
        /*06e8*/ 	.short	0x010a
        /*06ea*/ 	.byte	0x28
	.zero		1


	//   ....[92]....
        /*06ec*/ 	.word	0x00004be0
        /*06f0*/ 	.word	0x000000ff
        /*06f4*/ 	.word	0x00000000
        /*06f8*/ 	.short	0x010a
        /*06fa*/ 	.byte	0x07
	.zero		1


	//   ....[93]....
        /*06fc*/ 	.word	0x00004d10
        /*0700*/ 	.word	0x000000ff
        /*0704*/ 	.word	0x00000000
        /*0708*/ 	.short	0x010a
        /*070a*/ 	.byte	0x05
	.zero		1


	//   ....[94]....
        /*070c*/ 	.word	0x00004fa0
        /*0710*/ 	.word	0x000000ff
        /*0714*/ 	.word	0x00000000
        /*0718*/ 	.short	0x010a
        /*071a*/ 	.byte	0x04
	.zero		1


	//   ....[95]....
        /*071c*/ 	.word	0x00005030
        /*0720*/ 	.word	0x000000ff
        /*0724*/ 	.word	0x00000000
        /*0728*/ 	.short	0x010a
        /*072a*/ 	.byte	0x04
	.zero		1


	//   ....[96]....
        /*072c*/ 	.word	0x000054c0
        /*0730*/ 	.word	0x0000000c
        /*0734*/ 	.word	0x00000140
        /*0738*/ 	.short	0x010a
        /*073a*/ 	.byte	0xff
	.zero		1


	//   ....[97]....
        /*073c*/ 	.word	0x00005630
        /*0740*/ 	.word	0x00000000
        /*0744*/ 	.word	0x00000000
        /*0748*/ 	.short	0x0101
        /*074a*/ 	.byte	0xff
	.zero		1


	//   ....[98]....
        /*074c*/ 	.word	0x00005ab0
        /*0750*/ 	.word	0x000000ff
        /*0754*/ 	.word	0x00000138
        /*0758*/ 	.short	0x010a
        /*075a*/ 	.byte	0x1d
	.zero		1


	//   ....[99]....
        /*075c*/ 	.word	0x00005c70
        /*0760*/ 	.word	0x000000ff
        /*0764*/ 	.word	0x00000118
        /*0768*/ 	.short	0x010a
        /*076a*/ 	.byte	0x04
	.zero		1


	//   ....[100]....
        /*076c*/ 	.word	0x00005ec0
        /*0770*/ 	.word	0x000000ff
        /*0774*/ 	.word	0x00000100
        /*0778*/ 	.short	0x010b
        /*077a*/ 	.byte	0x04
	.zero		1


	//   ....[101]....
        /*077c*/ 	.word	0x00005ed0
        /*0780*/ 	.word	0x000000ff
        /*0784*/ 	.word	0x00000000
        /*0788*/ 	.short	0x0101
        /*078a*/ 	.byte	0x06
	.zero		1


	//   ....[102]....
        /*078c*/ 	.word	0x00005ee0
        /*0790*/ 	.word	0x000000ff
        /*0794*/ 	.word	0x00000118
        /*0798*/ 	.short	0x010a
        /*079a*/ 	.byte	0x07
	.zero		1


	//   ....[103]....
        /*079c*/ 	.word	0x00006130
        /*07a0*/ 	.word	0x000000ff
        /*07a4*/ 	.word	0x00000100
        /*07a8*/ 	.short	0x010b
        /*07aa*/ 	.byte	0x07
	.zero		1


	//   ....[104]....
        /*07ac*/ 	.word	0x00006140
        /*07b0*/ 	.word	0x000000ff
        /*07b4*/ 	.word	0x00000000
        /*07b8*/ 	.short	0x0101
        /*07ba*/ 	.byte	0x04
	.zero		1


	//   ....[105]....
        /*07bc*/ 	.word	0x00006150
        /*07c0*/ 	.word	0x000000ff
        /*07c4*/ 	.word	0x00000118
        /*07c8*/ 	.short	0x010a
        /*07ca*/ 	.byte	0x05
	.zero		1


	//   ....[106]....
        /*07cc*/ 	.word	0x00006390
        /*07d0*/ 	.word	0x000000ff
        /*07d4*/ 	.word	0x00000100
        /*07d8*/ 	.short	0x010b
        /*07da*/ 	.byte	0x05
	.zero		1


	//   ....[107]....
        /*07dc*/ 	.word	0x000063a0
        /*07e0*/ 	.word	0x000000ff
        /*07e4*/ 	.word	0x00000000
        /*07e8*/ 	.short	0x0101
        /*07ea*/ 	.byte	0x06
	.zero		1


	//   ....[108]....
        /*07ec*/ 	.word	0x000063b0
        /*07f0*/ 	.word	0x000000ff
        /*07f4*/ 	.word	0x00000118
        /*07f8*/ 	.short	0x010a
        /*07fa*/ 	.byte	0x04
	.zero		1


	//   ....[109]....
        /*07fc*/ 	.word	0x00006600
        /*0800*/ 	.word	0x000000ff
        /*0804*/ 	.word	0x00000100
        /*0808*/ 	.short	0x010b
        /*080a*/ 	.byte	0x04
	.zero		1


	//   ....[110]....
        /*080c*/ 	.word	0x00006640
        /*0810*/ 	.word	0x000000ff
        /*0814*/ 	.word	0x00000000
        /*0818*/ 	.short	0x0101
        /*081a*/ 	.byte	0x05
	.zero		1


	//   ....[111]....
        /*081c*/ 	.word	0x000066c0
        /*0820*/ 	.word	0x000000ff
        /*0824*/ 	.word	0x00000000
        /*0828*/ 	.short	0x010a
        /*082a*/ 	.byte	0x04
	.zero		1


	//   ....[112]....
        /*082c*/ 	.word	0x00006750
        /*0830*/ 	.word	0x000000ff
        /*0834*/ 	.word	0x00000000
        /*0838*/ 	.short	0x010a
        /*083a*/ 	.byte	0x05
	.zero		1


	//   ....[113]....
        /*083c*/ 	.word	0x000067f0
        /*0840*/ 	.word	0x00000000
        /*0844*/ 	.word	0x00000000
        /*0848*/ 	.short	0x010a
        /*084a*/ 	.byte	0xff
	.zero		1


	//   ....[114]....
        /*084c*/ 	.word	0x00006b30
        /*0850*/ 	.word	0x00000000
        /*0854*/ 	.word	0x00000140
        /*0858*/ 	.short	0x010a
        /*085a*/ 	.byte	0xff
	.zero		1


	//   ....[115]....
        /*085c*/ 	.word	0x00006c00
        /*0860*/ 	.word	0x00000000
        /*0864*/ 	.word	0x00000000
        /*0868*/ 	.short	0x0101
        /*086a*/ 	.byte	0xff
	.zero		1


	//   ....[116]....
        /*086c*/ 	.word	0x00007870
        /*0870*/ 	.word	0x00000000
        /*0874*/ 	.word	0x00000100
        /*0878*/ 	.short	0x010a
        /*087a*/ 	.byte	0xff
	.zero		1


	//   ....[117]....
        /*087c*/ 	.word	0x000078d0
        /*0880*/ 	.word	0x0000006a
        /*0884*/ 	.word	0x00000160
        /*0888*/ 	.short	0x010a
        /*088a*/ 	.byte	0xff
	.zero		1


	//   ....[118]....
        /*088c*/ 	.word	0x000079c0
        /*0890*/ 	.word	0x00000000
        /*0894*/ 	.word	0x00000100
        /*0898*/ 	.short	0x010a
        /*089a*/ 	.byte	0xff
	.zero		1


	//   ....[119]....
        /*089c*/ 	.word	0x00007ae0
        /*08a0*/ 	.word	0x0000006a
        /*08a4*/ 	.word	0x00000160
        /*08a8*/ 	.short	0x010a
        /*08aa*/ 	.byte	0xff
	.zero		1


	//   ....[120]....
        /*08ac*/ 	.word	0x00008960
        /*08b0*/ 	.word	0x00000000
        /*08b4*/ 	.word	0x00000000
        /*08b8*/ 	.short	0x0101
        /*08ba*/ 	.byte	0xff
	.zero		1


	//   ....[121]....
        /*08bc*/ 	.word	0x00008970
        /*08c0*/ 	.word	0x00000002
        /*08c4*/ 	.word	0x00000100
        /*08c8*/ 	.short	0x010a
        /*08ca*/ 	.byte	0xff
	.zero		1


	//   ....[122]....
        /*08cc*/ 	.word	0x00008a30
        /*08d0*/ 	.word	0x00000002
        /*08d4*/ 	.word	0x00000100
        /*08d8*/ 	.short	0x010a
        /*08da*/ 	.byte	0xff
	.zero		1


	//   ....[123]....
        /*08dc*/ 	.word	0x00009910
        /*08e0*/ 	.word	0x00000002
        /*08e4*/ 	.word	0x00000000
        /*08e8*/ 	.short	0x0101
        /*08ea*/ 	.byte	0xff
	.zero		1


	//   ....[124]....
        /*08ec*/ 	.word	0x00009930
        /*08f0*/ 	.word	0x00000015
        /*08f4*/ 	.word	0x00000100
        /*08f8*/ 	.short	0x010a
        /*08fa*/ 	.byte	0xff
	.zero		1


	//   ....[125]....
        /*08fc*/ 	.word	0x000099f0
        /*0900*/ 	.word	0x00000015
        /*0904*/ 	.word	0x00000100
        /*0908*/ 	.short	0x010a
        /*090a*/ 	.byte	0xff
	.zero		1


	//   ....[126]....
        /*090c*/ 	.word	0x0000a8b0
        /*0910*/ 	.word	0x00000003
        /*0914*/ 	.word	0x00000000
        /*0918*/ 	.short	0x0101
        /*091a*/ 	.byte	0xff
	.zero		1


	//   ....[127]....
        /*091c*/ 	.word	0x0000a8d0
        /*0920*/ 	.word	0x00000000
        /*0924*/ 	.word	0x00000100
        /*0928*/ 	.short	0x010a
        /*092a*/ 	.byte	0xff
	.zero		1


	//   ....[128]....
        /*092c*/ 	.word	0x0000a980
        /*0930*/ 	.word	0x00000000
        /*0934*/ 	.word	0x00000100
        /*0938*/ 	.short	0x010a
        /*093a*/ 	.byte	0xff
	.zero		1


	//   ....[129]....
        /*093c*/ 	.word	0x0000b220
        /*0940*/ 	.word	0x000000ff
        /*0944*/ 	.word	0x00000000
        /*0948*/ 	.short	0x0101
        /*094a*/ 	.byte	0x04
	.zero		1


	//   ....[130]....
        /*094c*/ 	.word	0x0000b880
        /*0950*/ 	.word	0x00000000
        /*0954*/ 	.word	0x00000000
        /*0958*/ 	.short	0x0101
        /*095a*/ 	.byte	0xff
	.zero		1


	//   ....[131]....
        /*095c*/ 	.word	0x0000bb40
        /*0960*/ 	.word	0x000000ff
        /*0964*/ 	.word	0x00000000
        /*0968*/ 	.short	0x0101
        /*096a*/ 	.byte	0x06
	.zero		1


	//   ....[132]....
        /*096c*/ 	.word	0x0000bb60
        /*0970*/ 	.word	0x00000000
        /*0974*/ 	.word	0x00000190
        /*0978*/ 	.short	0x010a
        /*097a*/ 	.byte	0xff
	.zero		1


	//   ....[133]....
        /*097c*/ 	.word	0x0000bbc0
        /*0980*/ 	.word	0x00000000
        /*0984*/ 	.word	0x00000080
        /*0988*/ 	.short	0x010a
        /*098a*/ 	.byte	0xff
	.zero		1


	//   ....[134]....
        /*098c*/ 	.word	0x0000bc20
        /*0990*/ 	.word	0x00000000
        /*0994*/ 	.word	0x00000080
        /*0998*/ 	.short	0x010a
        /*099a*/ 	.byte	0xff
	.zero		1


	//   ....[135]....
        /*099c*/ 	.word	0x0000bc70
        /*09a0*/ 	.word	0x00000003
        /*09a4*/ 	.word	0x00000140
        /*09a8*/ 	.short	0x010a
        /*09aa*/ 	.byte	0xff
	.zero		1


	//   ....[136]....
        /*09ac*/ 	.word	0x0000bcd0
        /*09b0*/ 	.word	0x00000000
        /*09b4*/ 	.word	0x00000000
        /*09b8*/ 	.short	0x010a
        /*09ba*/ 	.byte	0xff
	.zero		1


	//   ....[137]....
        /*09bc*/ 	.word	0x0000bd30
        /*09c0*/ 	.word	0x00000000
        /*09c4*/ 	.word	0x00000000
        /*09c8*/ 	.short	0x010a
        /*09ca*/ 	.byte	0xff
	.zero		1


	//   ....[138]....
        /*09cc*/ 	.word	0x0000bd90
        /*09d0*/ 	.word	0x00000000
        /*09d4*/ 	.word	0x00000000
        /*09d8*/ 	.short	0x010a
        /*09da*/ 	.byte	0xff
	.zero		1


	//   ....[139]....
        /*09dc*/ 	.word	0x0000bdf0
        /*09e0*/ 	.word	0x00000000
        /*09e4*/ 	.word	0x00000000
        /*09e8*/ 	.short	0x010a
        /*09ea*/ 	.byte	0xff
	.zero		1


	//   ....[140]....
        /*09ec*/ 	.word	0x0000be50
        /*09f0*/ 	.word	0x00000000
        /*09f4*/ 	.word	0x00000000
        /*09f8*/ 	.short	0x010a
        /*09fa*/ 	.byte	0xff
	.zero		1


	//   ....[141]....
        /*09fc*/ 	.word	0x0000beb0
        /*0a00*/ 	.word	0x00000000
        /*0a04*/ 	.word	0x00000000
        /*0a08*/ 	.short	0x010a
        /*0a0a*/ 	.byte	0xff
	.zero		1


	//   ....[142]....
        /*0a0c*/ 	.word	0x0000bf10
        /*0a10*/ 	.word	0x00000000
        /*0a14*/ 	.word	0x00000000
        /*0a18*/ 	.short	0x010a
        /*0a1a*/ 	.byte	0xff
	.zero		1


	//   ....[143]....
        /*0a1c*/ 	.word	0x0000bf70
        /*0a20*/ 	.word	0x00000000
        /*0a24*/ 	.word	0x00000000
        /*0a28*/ 	.short	0x010a
        /*0a2a*/ 	.byte	0xff
	.zero		1


	//   ....[144]....
        /*0a2c*/ 	.word	0x0000bfd0
        /*0a30*/ 	.word	0x00000000
        /*0a34*/ 	.word	0x00000000
        /*0a38*/ 	.short	0x010a
        /*0a3a*/ 	.byte	0xff
	.zero		1


	//   ....[145]....
        /*0a3c*/ 	.word	0x0000c030
        /*0a40*/ 	.word	0x00000000
        /*0a44*/ 	.word	0x00000000
        /*0a48*/ 	.short	0x010a
        /*0a4a*/ 	.byte	0xff
	.zero		1


	//   ....[146]....
        /*0a4c*/ 	.word	0x0000c090
        /*0a50*/ 	.word	0x00000000
        /*0a54*/ 	.word	0x00000000
        /*0a58*/ 	.short	0x010a
        /*0a5a*/ 	.byte	0xff
	.zero		1


	//   ....[147]....
        /*0a5c*/ 	.word	0x0000c0f0
        /*0a60*/ 	.word	0x00000000
        /*0a64*/ 	.word	0x00000000
        /*0a68*/ 	.short	0x010a
        /*0a6a*/ 	.byte	0xff
	.zero		1


	//   ....[148]....
        /*0a6c*/ 	.word	0x0000c150
        /*0a70*/ 	.word	0x00000000
        /*0a74*/ 	.word	0x00000000
        /*0a78*/ 	.short	0x010a
        /*0a7a*/ 	.byte	0xff
	.zero		1


	//   ....[149]....
        /*0a7c*/ 	.word	0x0000c1b0
        /*0a80*/ 	.word	0x00000000
        /*0a84*/ 	.word	0x00000000
        /*0a88*/ 	.short	0x010a
        /*0a8a*/ 	.byte	0xff
	.zero		1


	//   ....[150]....
        /*0a8c*/ 	.word	0x0000c210
        /*0a90*/ 	.word	0x00000000
        /*0a94*/ 	.word	0x00000000
        /*0a98*/ 	.short	0x010a
        /*0a9a*/ 	.byte	0xff
	.zero		1


	//   ....[151]....
        /*0a9c*/ 	.word	0x0000c260
        /*0aa0*/ 	.word	0x00000002
        /*0aa4*/ 	.word	0x00000180
        /*0aa8*/ 	.short	0x010a
        /*0aaa*/ 	.byte	0xff
	.zero		1


	//   ....[152]....
        /*0aac*/ 	.word	0x0000c2c0
        /*0ab0*/ 	.word	0x00000002
        /*0ab4*/ 	.word	0x00000150
        /*0ab8*/ 	.short	0x010a
        /*0aba*/ 	.byte	0xff
	.zero		1


	//   ....[153]....
        /*0abc*/ 	.word	0x0000c310
        /*0ac0*/ 	.word	0x00000002
        /*0ac4*/ 	.word	0x00000140
        /*0ac8*/ 	.short	0x010a
        /*0aca*/ 	.byte	0xff
	.zero		1


	//   ....[154]....
        /*0acc*/ 	.word	0x0000c370
        /*0ad0*/ 	.word	0x00000000
        /*0ad4*/ 	.word	0x00000150
        /*0ad8*/ 	.short	0x010a
        /*0ada*/ 	.byte	0xff
	.zero		1


	//   ....[155]....
        /*0adc*/ 	.word	0x0000c3c0
        /*0ae0*/ 	.word	0x00000002
        /*0ae4*/ 	.word	0x00000140
        /*0ae8*/ 	.short	0x010a
        /*0aea*/ 	.byte	0xff
	.zero		1


	//   ....[156]....
        /*0aec*/ 	.word	0x0000c420
        /*0af0*/ 	.word	0x00000000
        /*0af4*/ 	.word	0x00000170
        /*0af8*/ 	.short	0x010a
        /*0afa*/ 	.byte	0xff
	.zero		1


	//   ....[157]....
        /*0afc*/ 	.word	0x0000c480
        /*0b00*/ 	.word	0x00000000
        /*0b04*/ 	.word	0x00000000
        /*0b08*/ 	.short	0x010a
        /*0b0a*/ 	.byte	0xff
	.zero		1


	//   ....[158]....
        /*0b0c*/ 	.word	0x0000c4e0
        /*0b10*/ 	.word	0x00000000
        /*0b14*/ 	.word	0x00000000
        /*0b18*/ 	.short	0x010a
        /*0b1a*/ 	.byte	0xff
	.zero		1


	//   ....[159]....
        /*0b1c*/ 	.word	0x0000c540
        /*0b20*/ 	.word	0x00000000
        /*0b24*/ 	.word	0x00000000
        /*0b28*/ 	.short	0x010a
        /*0b2a*/ 	.byte	0xff
	.zero		1


	//   ....[160]....
        /*0b2c*/ 	.word	0x0000c590
        /*0b30*/ 	.word	0x0000000c
        /*0b34*/ 	.word	0x00000140
        /*0b38*/ 	.short	0x010a
        /*0b3a*/ 	.byte	0xff
	.zero		1


	//   ....[161]....
        /*0b3c*/ 	.word	0x0000c5f0
        /*0b40*/ 	.word	0x00000000
        /*0b44*/ 	.word	0x00000138
        /*0b48*/ 	.short	0x010a
        /*0b4a*/ 	.byte	0xff
	.zero		1


	//   ....[162]....
        /*0b4c*/ 	.word	0x0000c650
        /*0b50*/ 	.word	0x00000000
        /*0b54*/ 	.word	0x00000118
        /*0b58*/ 	.short	0x010a
        /*0b5a*/ 	.byte	0xff
	.zero		1


	//   ....[163]....
        /*0b5c*/ 	.word	0x0000c6b0
        /*0b60*/ 	.word	0x00000000
        /*0b64*/ 	.word	0x00000118
        /*0b68*/ 	.short	0x010a
        /*0b6a*/ 	.byte	0xff
	.zero		1


	//   ....[164]....
        /*0b6c*/ 	.word	0x0000c710
        /*0b70*/ 	.word	0x00000000
        /*0b74*/ 	.word	0x00000118
        /*0b78*/ 	.short	0x010a
        /*0b7a*/ 	.byte	0xff
	.zero		1


	//   ....[165]....
        /*0b7c*/ 	.word	0x0000c770
        /*0b80*/ 	.word	0x00000000
        /*0b84*/ 	.word	0x00000118
        /*0b88*/ 	.short	0x010a
        /*0b8a*/ 	.byte	0xff
	.zero		1


	//   ....[166]....
        /*0b8c*/ 	.word	0x0000c7d0
        /*0b90*/ 	.word	0x00000000
        /*0b94*/ 	.word	0x00000000
        /*0b98*/ 	.short	0x010a
        /*0b9a*/ 	.byte	0xff
	.zero		1


	//   ....[167]....
        /*0b9c*/ 	.word	0x0000c830
        /*0ba0*/ 	.word	0x00000000
        /*0ba4*/ 	.word	0x00000000
        /*0ba8*/ 	.short	0x010a
        /*0baa*/ 	.byte	0xff
	.zero		1


	//   ....[168]....
        /*0bac*/ 	.word	0x0000c880
        /*0bb0*/ 	.word	0x00000000
        /*0bb4*/ 	.word	0x00000140
        /*0bb8*/ 	.short	0x010a
        /*0bba*/ 	.byte	0xff
	.zero		1


	//   ....[169]....
        /*0bbc*/ 	.word	0x0000c8d0
        /*0bc0*/ 	.word	0x00000000
        /*0bc4*/ 	.word	0x00000100
        /*0bc8*/ 	.short	0x010a
        /*0bca*/ 	.byte	0xff
	.zero		1


	//   ....[170]....
        /*0bcc*/ 	.word	0x0000c920
        /*0bd0*/ 	.word	0x0000006a
        /*0bd4*/ 	.word	0x00000160
        /*0bd8*/ 	.short	0x010a
        /*0bda*/ 	.byte	0xff
	.zero		1


	//   ....[171]....
        /*0bdc*/ 	.word	0x0000c970
        /*0be0*/ 	.word	0x00000002
        /*0be4*/ 	.word	0x00000100
        /*0be8*/ 	.short	0x010a
        /*0bea*/ 	.byte	0xff
	.zero		1


	//   ....[172]....
        /*0bec*/ 	.word	0x0000c9c0
        /*0bf0*/ 	.word	0x00000015
        /*0bf4*/ 	.word	0x00000100
        /*0bf8*/ 	.short	0x010a
        /*0bfa*/ 	.byte	0xff
	.zero		1


	//   ....[173]....
        /*0bfc*/ 	.word	0x0000ca10
        /*0c00*/ 	.word	0x00000000
        /*0c04*/ 	.word	0x00000100
        /*0c08*/ 	.short	0x010a
        /*0c0a*/ 	.byte	0xff
	.zero		1


	//----- nvinfo : EIATTR_NUM_MBARRIERS
	.align		4
.L_47:
        /*0c0c*/ 	.byte	0x03, 0x38
        /*0c0e*/ 	.short	0x0034


	//----- nvinfo : EIATTR_EXIT_INSTR_OFFSETS
	.align		4
        /*0c10*/ 	.byte	0x04, 0x1c
        /*0c12*/ 	.short	(.L_49 - .L_48)


	//   ....[0]....
.L_48:
        /*0c14*/ 	.word	0x000038b0


	//   ....[1]....
        /*0c18*/ 	.word	0x00003da0


	//   ....[2]....
        /*0c1c*/ 	.word	0x00003e00


	//   ....[3]....
        /*0c20*/ 	.word	0x00005290


	//   ....[4]....
        /*0c24*/ 	.word	0x00006820


	//   ....[5]....
        /*0c28*/ 	.word	0x00006860


	//   ....[6]....
        /*0c2c*/ 	.word	0x0000ba40


	//   ....[7]....
        /*0c30*/ 	.word	0x0000bab0


	//   ....[8]....
        /*0c34*/ 	.word	0x0000bae0


	//   ....[9]....
        /*0c38*/ 	.word	0x0000bb50


	//----- nvinfo : EIATTR_MAX_THREADS
	.align		4
.L_49:
        /*0c3c*/ 	.byte	0x04, 0x05
        /*0c3e*/ 	.short	(.L_51 - .L_50)
.L_50:
        /*0c40*/ 	.word	0x00000100
        /*0c44*/ 	.word	0x00000001
        /*0c48*/ 	.word	0x00000001


	//----- nvinfo : EIATTR_CRS_STACK_SIZE
	.align		4
.L_51:
        /*0c4c*/ 	.byte	0x04, 0x1e
        /*0c4e*/ 	.short	(.L_53 - .L_52)
.L_52:
        /*0c50*/ 	.word	0x00000000


	//----- nvinfo : EIATTR_CBANK_PARAM_SIZE
	.align		4
.L_53:
        /*0c54*/ 	.byte	0x03, 0x19
        /*0c56*/ 	.short	0x0c00


	//----- nvinfo : EIATTR_PARAM_CBANK
	.align		4
        /*0c58*/ 	.byte	0x04, 0x0a
        /*0c5a*/ 	.short	(.L_55 - .L_54)
	.align		4
.L_54:
        /*0c5c*/ 	.word	index@(.nv.constant0._ZN7cutlass13device_kernelINS_4gemm6kernel13GemmUniversalIN4cute5tupleIJiiiiEEENS1_10collective13CollectiveMmaINS1_46MainloopSm100TmaUmmaWarpSpecializedBlockScaledILi16ELi2ELi2ENS5_IJNS4_1CILi4EEESB_NSA_ILi1EEEEEEEENS5_IJNSA_ILi128EEENSA_ILi64EEESF_EEENS5_IJNS_12float_e2m1_tENS_13float_ue8m0_tEEEENS5_IJNS5_IJlSC_lEEENS4_6LayoutINS5_IJNS5_IJNS5_IJNSA_ILi32EEESB_EEEiEEESP_NS5_IJSC_iEEEEEENS5_IJNS5_IJNS5_IJNSA_ILi16EEESB_EEEiEEENS5_IJNS5_IJNSA_ILi0EEESC_EEENSA_ILi512EEEEEENS5_IJSV_iEEEEEEEEEEESK_S12_NS4_8TiledMMAINS4_8MMA_AtomIJNS4_17SM100_MMA_MXF4_SSISI_SI_fSJ_Li128ELi64ELi32ELNS4_4UMMA5MajorE0ELS17_0ELNS16_7ScaleInE0ELS18_0EEEEEENSM_INS5_IJSC_SC_SC_EEENS5_IJSV_SV_SV_EEEEENS5_IJNS4_10UnderscoreES1E_S1E_EEEEENS5_IJNS4_23SM90_TMA_LOAD_MULTICASTES1H_EEENS5_IJNS4_14ComposedLayoutINS4_7SwizzleILi2ELi4ELi3EEENS4_18smem_ptr_flag_bitsILi4EEENSM_INS5_IJNSA_ILi8EEESF_EEENS5_IJSF_SC_EEEEEEENSM_INS5_IJNS5_IJNS5_IJSO_SC_EEENS5_IJSN_NSA_ILi2EEEEEEEEESC_NS5_IJS1U_SC_EEEEEENS5_IJNS5_IJNS5_IJST_SX_EEESW_EEESV_NS5_IJS1U_SX_EEEEEEEEEEEvNS4_8identityES1I_S24_vS25_EENS_8epilogue10collective18CollectiveEpilogueINS27_23Sm100TmaWarpSpecializedILi3ELi2ELi16ELb1ELb0EEEJNS5_IJSG_SG_SF_EEENS5_IJNSM_ISG_SC_EENSM_INS5_IJSS_S1U_EEENS5_IJSC_SN_EEEEEEEENS_10bfloat16_tESL_S2I_SL_NS27_6fusion15FusionCallbacksIS2B_NS2J_17LinearCombinationIS2I_fS2I_fLNS_15FloatRoundStyleE2EEES2C_S2H_JEEENS4_5SM1004TMEM4LOAD26SM100_TMEM_LOAD_32dp32b16xENS4_13SM90_TMA_LOADENS1J_INS1K_ILi1ELi4ELi3EEENS1M_ILi16EEENSM_INS5_IJS1O_SS_EEENS5_IJSS_SC_EEEEEEENS4_39AutoVectorizingCopyWithAssumedAlignmentILi128EEENS4_14SM90_TMA_STOREES2Z_S31_S31_EEEvvEEEEvNT_6ParamsE)
        /*0c60*/ 	.short	0x0380
        /*0c62*/ 	.short	0x0c00


	//----- nvinfo : EIATTR_SW_WAR
	.align		4
.L_55:
        /*0c64*/ 	.byte	0x04, 0x36
        /*0c66*/ 	.short	(.L_57 - .L_56)
.L_56:
        /*0c68*/ 	.word	0x00000008
.L_57:


//--------------------- .nv.callgraph             --------------------------
	.section	.nv.callgraph,"",@"SHT_CUDA_CALLGRAPH"
	.align	4
	.sectionentsize	8
	.align		4
        /*0000*/ 	.word	0x00000000
	.align		4
        /*0004*/ 	.word	0xffffffff
	.align		4
        /*0008*/ 	.word	index@(_ZN7cutlass13device_kernelINS_4gemm6kernel13GemmUniversalIN4cute5tupleIJiiiiEEENS1_10collective13CollectiveMmaINS1_46MainloopSm100TmaUmmaWarpSpecializedBlockScaledILi16ELi2ELi2ENS5_IJNS4_1CILi4EEESB_NSA_ILi1EEEEEEEENS5_IJNSA_ILi128EEENSA_ILi64EEESF_EEENS5_IJNS_12float_e2m1_tENS_13float_ue8m0_tEEEENS5_IJNS5_IJlSC_lEEENS4_6LayoutINS5_IJNS5_IJNS5_IJNSA_ILi32EEESB_EEEiEEESP_NS5_IJSC_iEEEEEENS5_IJNS5_IJNS5_IJNSA_ILi16EEESB_EEEiEEENS5_IJNS5_IJNSA_ILi0EEESC_EEENSA_ILi512EEEEEENS5_IJSV_iEEEEEEEEEEESK_S12_NS4_8TiledMMAINS4_8MMA_AtomIJNS4_17SM100_MMA_MXF4_SSISI_SI_fSJ_Li128ELi64ELi32ELNS4_4UMMA5MajorE0ELS17_0ELNS16_7ScaleInE0ELS18_0EEEEEENSM_INS5_IJSC_SC_SC_EEENS5_IJSV_SV_SV_EEEEENS5_IJNS4_10UnderscoreES1E_S1E_EEEEENS5_IJNS4_23SM90_TMA_LOAD_MULTICASTES1H_EEENS5_IJNS4_14ComposedLayoutINS4_7SwizzleILi2ELi4ELi3EEENS4_18smem_ptr_flag_bitsILi4EEENSM_INS5_IJNSA_ILi8EEESF_EEENS5_IJSF_SC_EEEEEEENSM_INS5_IJNS5_IJNS5_IJSO_SC_EEENS5_IJSN_NSA_ILi2EEEEEEEEESC_NS5_IJS1U_SC_EEEEEENS5_IJNS5_IJNS5_IJST_SX_EEESW_EEESV_NS5_IJS1U_SX_EEEEEEEEEEEvNS4_8identityES1I_S24_vS25_EENS_8epilogue10collective18CollectiveEpilogueINS27_23Sm100TmaWarpSpecializedILi3ELi2ELi16ELb1ELb0EEEJNS5_IJSG_SG_SF_EEENS5_IJNSM_ISG_SC_EENSM_INS5_IJSS_S1U_EEENS5_IJSC_SN_EEEEEEEENS_10bfloat16_tESL_S2I_SL_NS27_6fusion15FusionCallbacksIS2B_NS2J_17LinearCombinationIS2I_fS2I_fLNS_15FloatRoundStyleE2EEES2C_S2H_JEEENS4_5SM1004TMEM4LOAD26SM100_TMEM_LOAD_32dp32b16xENS4_13SM90_TMA_LOADENS1J_INS1K_ILi1ELi4ELi3EEENS1M_ILi16EEENSM_INS5_IJS1O_SS_EEENS5_IJSS_SC_EEEEEEENS4_39AutoVectorizingCopyWithAssumedAlignmentILi128EEENS4_14SM90_TMA_STOREES2Z_S31_S31_EEEvvEEEEvNT_6ParamsE)
	.align		4
        /*000c*/ 	.word	index@(__assertfail)
	.align		4
        /*0010*/ 	.word	0x00000000
	.align		4
        /*0014*/ 	.word	0xfffffffe
	.align		4
        /*0018*/ 	.word	0x00000000
	.align		4
        /*001c*/ 	.word	0xfffffffd
	.align		4
        /*0020*/ 	.word	0x00000000
	.align		4
        /*0024*/ 	.word	0xfffffffc


//--------------------- .nv.constant4             --------------------------
	.section	.nv.constant4,"a",@progbits
	.align	8
	.align		8
.nv.constant4:
        /*0000*/ 	.dword	__assertfail
	.align		8
        /*0008*/ 	.dword	__unnamed_1
	.align		8
        /*0010*/ 	.dword	__unnamed_2
	.align		8
        /*0018*/ 	.dword	_ZN40_INTERNAL_7f65df1a_4_k_cu_81eedacb_183374cuda3std3__45__cpo5beginE
	.align		8
        /*0020*/ 	.dword	_ZN40_INTERNAL_7f65df1a_4_k_cu_81eedacb_183374cuda3std3__45__cpo3endE
	.align		8
        /*0028*/ 	.dword	_ZN40_INTERNAL_7f65df1a_4_k_cu_81eedacb_183374cuda3std3__45__cpo6cbeginE
	.align		8
        /*0030*/ 	.dword	_ZN40_INTERNAL_7f65df1a_4_k_cu_81eedacb_183374cuda3std3__45__cpo4cendE
	.align		8
        /*0038*/ 	.dword	_ZN40_INTERNAL_7f65df1a_4_k_cu_81eedacb_183374cuda3std3__442_GLOBAL__N__7f65df1a_4_k_cu_81eedacb_183376ignoreE
	.align		8
        /*0040*/ 	.dword	_ZN40_INTERNAL_7f65df1a_4_k_cu_81eedacb_183374cuda3std3__419piecewise_constructE
	.align		8
        /*0048*/ 	.dword	_ZN40_INTERNAL_7f65df1a_4_k_cu_81eedacb_183374cuda3std3__48in_placeE
	.align		8
        /*0050*/ 	.dword	_ZN40_INTERNAL_7f65df1a_4_k_cu_81eedacb_183374cuda3std6ranges3__45__cpo4swapE
	.align		8
        /*0058*/ 	.dword	_ZN40_INTERNAL_7f65df1a_4_k_cu_81eedacb_183374cuda3std6ranges3__45__cpo9iter_moveE
	.align		8
        /*0060*/ 	.dword	_ZN40_INTERNAL_7f65df1a_4_k_cu_81eedacb_183374cute7productE
	.align		8
        /*0068*/ 	.dword	_ZN40_INTERNAL_7f65df1a_4_k_cu_81eedacb_183374cute1_E
	.align		8
        /*0070*/ 	.dword	$str$25
	.align		8
        /*0078*/ 	.dword	$str$26
	.align		8
        /*0080*/ 	.dword	$str$29
	.align		8
        /*0088*/ 	.dword	$str$30


//--------------------- .text._ZN7cutlass13device_kernelINS_4gemm6kernel13GemmUniversalIN4cute5tupleIJiiiiEEENS1_10collective13CollectiveMmaINS1_46MainloopSm100TmaUmmaWarpSpecializedBlockScaledILi16ELi2ELi2ENS5_IJNS4_1CILi4EEESB_NSA_ILi1EEEEEEEENS5_IJNSA_ILi128EEENSA_ILi64EEESF_EEENS5_IJNS_12float_e2m1_tENS_13float_ue8m0_tEEEENS5_IJNS5_IJlSC_lEEENS4_6LayoutINS5_IJNS5_IJNS5_IJNSA_ILi32EEESB_EEEiEEESP_NS5_IJSC_iEEEEEENS5_IJNS5_IJNS5_IJNSA_ILi16EEESB_EEEiEEENS5_IJNS5_IJNSA_ILi0EEESC_EEENSA_ILi512EEEEEENS5_IJSV_iEEEEEEEEEEESK_S12_NS4_8TiledMMAINS4_8MMA_AtomIJNS4_17SM100_MMA_MXF4_SSISI_SI_fSJ_Li128ELi64ELi32ELNS4_4UMMA5MajorE0ELS17_0ELNS16_7ScaleInE0ELS18_0EEEEEENSM_INS5_IJSC_SC_SC_EEENS5_IJSV_SV_SV_EEEEENS5_IJNS4_10UnderscoreES1E_S1E_EEEEENS5_IJNS4_23SM90_TMA_LOAD_MULTICASTES1H_EEENS5_IJNS4_14ComposedLayoutINS4_7SwizzleILi2ELi4ELi3EEENS4_18smem_ptr_flag_bitsILi4EEENSM_INS5_IJNSA_ILi8EEESF_EEENS5_IJSF_SC_EEEEEEENSM_INS5_IJNS5_IJNS5_IJSO_SC_EEENS5_IJSN_NSA_ILi2EEEEEEEEESC_NS5_IJS1U_SC_EEEEEENS5_IJNS5_IJNS5_IJST_SX_EEESW_EEESV_NS5_IJS1U_SX_EEEEEEEEEEEvNS4_8identityES1I_S24_vS25_EENS_8epilogue10collective18CollectiveEpilogueINS27_23Sm100TmaWarpSpecializedILi3ELi2ELi16ELb1ELb0EEEJNS5_IJSG_SG_SF_EEENS5_IJNSM_ISG_SC_EENSM_INS5_IJSS_S1U_EEENS5_IJSC_SN_EEEEEEEENS_10bfloat16_tESL_S2I_SL_NS27_6fusion15FusionCallbacksIS2B_NS2J_17LinearCombinationIS2I_fS2I_fLNS_15FloatRoundStyleE2EEES2C_S2H_JEEENS4_5SM1004TMEM4LOAD26SM100_TMEM_LOAD_32dp32b16xENS4_13SM90_TMA_LOADENS1J_INS1K_ILi1ELi4ELi3EEENS1M_ILi16EEENSM_INS5_IJS1O_SS_EEENS5_IJSS_SC_EEEEEEENS4_39AutoVectorizingCopyWithAssumedAlignmentILi128EEENS4_14SM90_TMA_STOREES2Z_S31_S31_EEEvvEEEEvNT_6ParamsE --------------------------
	.section	.text._ZN7cutlass13device_kernelINS_4gemm6kernel13GemmUniversalIN4cute5tupleIJiiiiEEENS1_10collective13CollectiveMmaINS1_46MainloopSm100TmaUmmaWarpSpecializedBlockScaledILi16ELi2ELi2ENS5_IJNS4_1CILi4EEESB_NSA_ILi1EEEEEEEENS5_IJNSA_ILi128EEENSA_ILi64EEESF_EEENS5_IJNS_12float_e2m1_tENS_13float_ue8m0_tEEEENS5_IJNS5_IJlSC_lEEENS4_6LayoutINS5_IJNS5_IJNS5_IJNSA_ILi32EEESB_EEEiEEESP_NS5_IJSC_iEEEEEENS5_IJNS5_IJNS5_IJNSA_ILi16EEESB_EEEiEEENS5_IJNS5_IJNSA_ILi0EEESC_EEENSA_ILi512EEEEEENS5_IJSV_iEEEEEEEEEEESK_S12_NS4_8TiledMMAINS4_8MMA_AtomIJNS4_17SM100_MMA_MXF4_SSISI_SI_fSJ_Li128ELi64ELi32ELNS4_4UMMA5MajorE0ELS17_0ELNS16_7ScaleInE0ELS18_0EEEEEENSM_INS5_IJSC_SC_SC_EEENS5_IJSV_SV_SV_EEEEENS5_IJNS4_10UnderscoreES1E_S1E_EEEEENS5_IJNS4_23SM90_TMA_LOAD_MULTICASTES1H_EEENS5_IJNS4_14ComposedLayoutINS4_7SwizzleILi2ELi4ELi3EEENS4_18smem_ptr_flag_bitsILi4EEENSM_INS5_IJNSA_ILi8EEESF_EEENS5_IJSF_SC_EEEEEEENSM_INS5_IJNS5_IJNS5_IJSO_SC_EEENS5_IJSN_NSA_ILi2EEEEEEEEESC_NS5_IJS1U_SC_EEEEEENS5_IJNS5_IJNS5_IJST_SX_EEESW_EEESV_NS5_IJS1U_SX_EEEEEEEEEEEvNS4_8identityES1I_S24_vS25_EENS_8epilogue10collective18CollectiveEpilogueINS27_23Sm100TmaWarpSpecializedILi3ELi2ELi16ELb1ELb0EEEJNS5_IJSG_SG_SF_EEENS5_IJNSM_ISG_SC_EENSM_INS5_IJSS_S1U_EEENS5_IJSC_SN_EEEEEEEENS_10bfloat16_tESL_S2I_SL_NS27_6fusion15FusionCallbacksIS2B_NS2J_17LinearCombinationIS2I_fS2I_fLNS_15FloatRoundStyleE2EEES2C_S2H_JEEENS4_5SM1004TMEM4LOAD26SM100_TMEM_LOAD_32dp32b16xENS4_13SM90_TMA_LOADENS1J_INS1K_ILi1ELi4ELi3EEENS1M_ILi16EEENSM_INS5_IJS1O_SS_EEENS5_IJSS_SC_EEEEEEENS4_39AutoVectorizingCopyWithAssumedAlignmentILi128EEENS4_14SM90_TMA_STOREES2Z_S31_S31_EEEvvEEEEvNT_6ParamsE,"ax",@progbits
	.align	128
.text._ZN7cutlass13device_kernelINS_4gemm6kernel13GemmUniversalIN4cute5tupleIJiiiiEEENS1_10collective13CollectiveMmaINS1_46MainloopSm100TmaUmmaWarpSpecializedBlockScaledILi16ELi2ELi2ENS5_IJNS4_1CILi4EEESB_NSA_ILi1EEEEEEEENS5_IJNSA_ILi128EEENSA_ILi64EEESF_EEENS5_IJNS_12float_e2m1_tENS_13float_ue8m0_tEEEENS5_IJNS5_IJlSC_lEEENS4_6LayoutINS5_IJNS5_IJNS5_IJNSA_ILi32EEESB_EEEiEEESP_NS5_IJSC_iEEEEEENS5_IJNS5_IJNS5_IJNSA_ILi16EEESB_EEEiEEENS5_IJNS5_IJNSA_ILi0EEESC_EEENSA_ILi512EEEEEENS5_IJSV_iEEEEEEEEEEESK_S12_NS4_8TiledMMAINS4_8MMA_AtomIJNS4_17SM100_MMA_MXF4_SSISI_SI_fSJ_Li128ELi64ELi32ELNS4_4UMMA5MajorE0ELS17_0ELNS16_7ScaleInE0ELS18_0EEEEEENSM_INS5_IJSC_SC_SC_EEENS5_IJSV_SV_SV_EEEEENS5_IJNS4_10UnderscoreES1E_S1E_EEEEENS5_IJNS4_23SM90_TMA_LOAD_MULTICASTES1H_EEENS5_IJNS4_14ComposedLayoutINS4_7SwizzleILi2ELi4ELi3EEENS4_18smem_ptr_flag_bitsILi4EEENSM_INS5_IJNSA_ILi8EEESF_EEENS5_IJSF_SC_EEEEEEENSM_INS5_IJNS5_IJNS5_IJSO_SC_EEENS5_IJSN_NSA_ILi2EEEEEEEEESC_NS5_IJS1U_SC_EEEEEENS5_IJNS5_IJNS5_IJST_SX_EEESW_EEESV_NS5_IJS1U_SX_EEEEEEEEEEEvNS4_8identityES1I_S24_vS25_EENS_8epilogue10collective18CollectiveEpilogueINS27_23Sm100TmaWarpSpecializedILi3ELi2ELi16ELb1ELb0EEEJNS5_IJSG_SG_SF_EEENS5_IJNSM_ISG_SC_EENSM_INS5_IJSS_S1U_EEENS5_IJSC_SN_EEEEEEEENS_10bfloat16_tESL_S2I_SL_NS27_6fusion15FusionCallbacksIS2B_NS2J_17LinearCombinationIS2I_fS2I_fLNS_15FloatRoundStyleE2EEES2C_S2H_JEEENS4_5SM1004TMEM4LOAD26SM100_TMEM_LOAD_32dp32b16xENS4_13SM90_TMA_LOADENS1J_INS1K_ILi1ELi4ELi3EEENS1M_ILi16EEENSM_INS5_IJS1O_SS_EEENS5_IJSS_SC_EEEEEEENS4_39AutoVectorizingCopyWithAssumedAlignmentILi128EEENS4_14SM90_TMA_STOREES2Z_S31_S31_EEEvvEEEEvNT_6ParamsE:
        .type           _ZN7cutlass13device_kernelINS_4gemm6kernel13GemmUniversalIN4cute5tupleIJiiiiEEENS1_10collective13CollectiveMmaINS1_46MainloopSm100TmaUmmaWarpSpecializedBlockScaledILi16ELi2ELi2ENS5_IJNS4_1CILi4EEESB_NSA_ILi1EEEEEEEENS5_IJNSA_ILi128EEENSA_ILi64EEESF_EEENS5_IJNS_12float_e2m1_tENS_13float_ue8m0_tEEEENS5_IJNS5_IJlSC_lEEENS4_6LayoutINS5_IJNS5_IJNS5_IJNSA_ILi32EEESB_EEEiEEESP_NS5_IJSC_iEEEEEENS5_IJNS5_IJNS5_IJNSA_ILi16EEESB_EEEiEEENS5_IJNS5_IJNSA_ILi0EEESC_EEENSA_ILi512EEEEEENS5_IJSV_iEEEEEEEEEEESK_S12_NS4_8TiledMMAINS4_8MMA_AtomIJNS4_17SM100_MMA_MXF4_SSISI_SI_fSJ_Li128ELi64ELi32ELNS4_4UMMA5MajorE0ELS17_0ELNS16_7ScaleInE0ELS18_0EEEEEENSM_INS5_IJSC_SC_SC_EEENS5_IJSV_SV_SV_EEEEENS5_IJNS4_10UnderscoreES1E_S1E_EEEEENS5_IJNS4_23SM90_TMA_LOAD_MULTICASTES1H_EEENS5_IJNS4_14ComposedLayoutINS4_7SwizzleILi2ELi4ELi3EEENS4_18smem_ptr_flag_bitsILi4EEENSM_INS5_IJNSA_ILi8EEESF_EEENS5_IJSF_SC_EEEEEEENSM_INS5_IJNS5_IJNS5_IJSO_SC_EEENS5_IJSN_NSA_ILi2EEEEEEEEESC_NS5_IJS1U_SC_EEEEEENS5_IJNS5_IJNS5_IJST_SX_EEESW_EEESV_NS5_IJS1U_SX_EEEEEEEEEEEvNS4_8identityES1I_S24_vS25_EENS_8epilogue10collective18CollectiveEpilogueINS27_23Sm100TmaWarpSpecializedILi3ELi2ELi16ELb1ELb0EEEJNS5_IJSG_SG_SF_EEENS5_IJNSM_ISG_SC_EENSM_INS5_IJSS_S1U_EEENS5_IJSC_SN_EEEEEEEENS_10bfloat16_tESL_S2I_SL_NS27_6fusion15FusionCallbacksIS2B_NS2J_17LinearCombinationIS2I_fS2I_fLNS_15FloatRoundStyleE2EEES2C_S2H_JEEENS4_5SM1004TMEM4LOAD26SM100_TMEM_LOAD_32dp32b16xENS4_13SM90_TMA_LOADENS1J_INS1K_ILi1ELi4ELi3EEENS1M_ILi16EEENSM_INS5_IJS1O_SS_EEENS5_IJSS_SC_EEEEEEENS4_39AutoVectorizingCopyWithAssumedAlignmentILi128EEENS4_14SM90_TMA_STOREES2Z_S31_S31_EEEvvEEEEvNT_6ParamsE,@function
        .size           _ZN7cutlass13device_kernelINS_4gemm6kernel13GemmUniversalIN4cute5tupleIJiiiiEEENS1_10collective13CollectiveMmaINS1_46MainloopSm100TmaUmmaWarpSpecializedBlockScaledILi16ELi2ELi2ENS5_IJNS4_1CILi4EEESB_NSA_ILi1EEEEEEEENS5_IJNSA_ILi128EEENSA_ILi64EEESF_EEENS5_IJNS_12float_e2m1_tENS_13float_ue8m0_tEEEENS5_IJNS5_IJlSC_lEEENS4_6LayoutINS5_IJNS5_IJNS5_IJNSA_ILi32EEESB_EEEiEEESP_NS5_IJSC_iEEEEEENS5_IJNS5_IJNS5_IJNSA_ILi16EEESB_EEEiEEENS5_IJNS5_IJNSA_ILi0EEESC_EEENSA_ILi512EEEEEENS5_IJSV_iEEEEEEEEEEESK_S12_NS4_8TiledMMAINS4_8MMA_AtomIJNS4_17SM100_MMA_MXF4_SSISI_SI_fSJ_Li128ELi64ELi32ELNS4_4UMMA5MajorE0ELS17_0ELNS16_7ScaleInE0ELS18_0EEEEEENSM_INS5_IJSC_SC_SC_EEENS5_IJSV_SV_SV_EEEEENS5_IJNS4_10UnderscoreES1E_S1E_EEEEENS5_IJNS4_23SM90_TMA_LOAD_MULTICASTES1H_EEENS5_IJNS4_14ComposedLayoutINS4_7SwizzleILi2ELi4ELi3EEENS4_18smem_ptr_flag_bitsILi4EEENSM_INS5_IJNSA_ILi8EEESF_EEENS5_IJSF_SC_EEEEEEENSM_INS5_IJNS5_IJNS5_IJSO_SC_EEENS5_IJSN_NSA_ILi2EEEEEEEEESC_NS5_IJS1U_SC_EEEEEENS5_IJNS5_IJNS5_IJST_SX_EEESW_EEESV_NS5_IJS1U_SX_EEEEEEEEEEEvNS4_8identityES1I_S24_vS25_EENS_8epilogue10collective18CollectiveEpilogueINS27_23Sm100TmaWarpSpecializedILi3ELi2ELi16ELb1ELb0EEEJNS5_IJSG_SG_SF_EEENS5_IJNSM_ISG_SC_EENSM_INS5_IJSS_S1U_EEENS5_IJSC_SN_EEEEEEEENS_10bfloat16_tESL_S2I_SL_NS27_6fusion15FusionCallbacksIS2B_NS2J_17LinearCombinationIS2I_fS2I_fLNS_15FloatRoundStyleE2EEES2C_S2H_JEEENS4_5SM1004TMEM4LOAD26SM100_TMEM_LOAD_32dp32b16xENS4_13SM90_TMA_LOADENS1J_INS1K_ILi1ELi4ELi3EEENS1M_ILi16EEENSM_INS5_IJS1O_SS_EEENS5_IJSS_SC_EEEEEEENS4_39AutoVectorizingCopyWithAssumedAlignmentILi128EEENS4_14SM90_TMA_STOREES2Z_S31_S31_EEEvvEEEEvNT_6ParamsE,(.L_x_232 - _ZN7cutlass13device_kernelINS_4gemm6kernel13GemmUniversalIN4cute5tupleIJiiiiEEENS1_10collective13CollectiveMmaINS1_46MainloopSm100TmaUmmaWarpSpecializedBlockScaledILi16ELi2ELi2ENS5_IJNS4_1CILi4EEESB_NSA_ILi1EEEEEEEENS5_IJNSA_ILi128EEENSA_ILi64EEESF_EEENS5_IJNS_12float_e2m1_tENS_13float_ue8m0_tEEEENS5_IJNS5_IJlSC_lEEENS4_6LayoutINS5_IJNS5_IJNS5_IJNSA_ILi32EEESB_EEEiEEESP_NS5_IJSC_iEEEEEENS5_IJNS5_IJNS5_IJNSA_ILi16EEESB_EEEiEEENS5_IJNS5_IJNSA_ILi0EEESC_EEENSA_ILi512EEEEEENS5_IJSV_iEEEEEEEEEEESK_S12_NS4_8TiledMMAINS4_8MMA_AtomIJNS4_17SM100_MMA_MXF4_SSISI_SI_fSJ_Li128ELi64ELi32ELNS4_4UMMA5MajorE0ELS17_0ELNS16_7ScaleInE0ELS18_0EEEEEENSM_INS5_IJSC_SC_SC_EEENS5_IJSV_SV_SV_EEEEENS5_IJNS4_10UnderscoreES1E_S1E_EEEEENS5_IJNS4_23SM90_TMA_LOAD_MULTICASTES1H_EEENS5_IJNS4_14ComposedLayoutINS4_7SwizzleILi2ELi4ELi3EEENS4_18smem_ptr_flag_bitsILi4EEENSM_INS5_IJNSA_ILi8EEESF_EEENS5_IJSF_SC_EEEEEEENSM_INS5_IJNS5_IJNS5_IJSO_SC_EEENS5_IJSN_NSA_ILi2EEEEEEEEESC_NS5_IJS1U_SC_EEEEEENS5_IJNS5_IJNS5_IJST_SX_EEESW_EEESV_NS5_IJS1U_SX_EEEEEEEEEEEvNS4_8identityES1I_S24_vS25_EENS_8epilogue10collective18CollectiveEpilogueINS27_23Sm100TmaWarpSpecializedILi3ELi2ELi16ELb1ELb0EEEJNS5_IJSG_SG_SF_EEENS5_IJNSM_ISG_SC_EENSM_INS5_IJSS_S1U_EEENS5_IJSC_SN_EEEEEEEENS_10bfloat16_tESL_S2I_SL_NS27_6fusion15FusionCallbacksIS2B_NS2J_17LinearCombinationIS2I_fS2I_fLNS_15FloatRoundStyleE2EEES2C_S2H_JEEENS4_5SM1004TMEM4LOAD26SM100_TMEM_LOAD_32dp32b16xENS4_13SM90_TMA_LOADENS1J_INS1K_ILi1ELi4ELi3EEENS1M_ILi16EEENSM_INS5_IJS1O_SS_EEENS5_IJSS_SC_EEEEEEENS4_39AutoVectorizingCopyWithAssumedAlignmentILi128EEENS4_14SM90_TMA_STOREES2Z_S31_S31_EEEvvEEEEvNT_6ParamsE)
        .other          _ZN7cutlass13device_kernelINS_4gemm6kernel13GemmUniversalIN4cute5tupleIJiiiiEEENS1_10collective13CollectiveMmaINS1_46MainloopSm100TmaUmmaWarpSpecializedBlockScaledILi16ELi2ELi2ENS5_IJNS4_1CILi4EEESB_NSA_ILi1EEEEEEEENS5_IJNSA_ILi128EEENSA_ILi64EEESF_EEENS5_IJNS_12float_e2m1_tENS_13float_ue8m0_tEEEENS5_IJNS5_IJlSC_lEEENS4_6LayoutINS5_IJNS5_IJNS5_IJNSA_ILi32EEESB_EEEiEEESP_NS5_IJSC_iEEEEEENS5_IJNS5_IJNS5_IJNSA_ILi16EEESB_EEEiEEENS5_IJNS5_IJNSA_ILi0EEESC_EEENSA_ILi512EEEEEENS5_IJSV_iEEEEEEEEEEESK_S12_NS4_8TiledMMAINS4_8MMA_AtomIJNS4_17SM100_MMA_MXF4_SSISI_SI_fSJ_Li128ELi64ELi32ELNS4_4UMMA5MajorE0ELS17_0ELNS16_7ScaleInE0ELS18_0EEEEEENSM_INS5_IJSC_SC_SC_EEENS5_IJSV_SV_SV_EEEEENS5_IJNS4_10UnderscoreES1E_S1E_EEEEENS5_IJNS4_23SM90_TMA_LOAD_MULTICASTES1H_EEENS5_IJNS4_14ComposedLayoutINS4_7SwizzleILi2ELi4ELi3EEENS4_18smem_ptr_flag_bitsILi4EEENSM_INS5_IJNSA_ILi8EEESF_EEENS5_IJSF_SC_EEEEEEENSM_INS5_IJNS5_IJNS5_IJSO_SC_EEENS5_IJSN_NSA_ILi2EEEEEEEEESC_NS5_IJS1U_SC_EEEEEENS5_IJNS5_IJNS5_IJST_SX_EEESW_EEESV_NS5_IJS1U_SX_EEEEEEEEEEEvNS4_8identityES1I_S24_vS25_EENS_8epilogue10collective18CollectiveEpilogueINS27_23Sm100TmaWarpSpecializedILi3ELi2ELi16ELb1ELb0EEEJNS5_IJSG_SG_SF_EEENS5_IJNSM_ISG_SC_EENSM_INS5_IJSS_S1U_EEENS5_IJSC_SN_EEEEEEEENS_10bfloat16_tESL_S2I_SL_NS27_6fusion15FusionCallbacksIS2B_NS2J_17LinearCombinationIS2I_fS2I_fLNS_15FloatRoundStyleE2EEES2C_S2H_JEEENS4_5SM1004TMEM4LOAD26SM100_TMEM_LOAD_32dp32b16xENS4_13SM90_TMA_LOADENS1J_INS1K_ILi1ELi4ELi3EEENS1M_ILi16EEENSM_INS5_IJS1O_SS_EEENS5_IJSS_SC_EEEEEEENS4_39AutoVectorizingCopyWithAssumedAlignmentILi128EEENS4_14SM90_TMA_STOREES2Z_S31_S31_EEEvvEEEEvNT_6ParamsE,@"STO_CUDA_ENTRY STV_DEFAULT"
_ZN7cutlass13device_kernelINS_4gemm6kernel13GemmUniversalIN4cute5tupleIJiiiiEEENS1_10collective13CollectiveMmaINS1_46MainloopSm100TmaUmmaWarpSpecializedBlockScaledILi16ELi2ELi2ENS5_IJNS4_1CILi4EEESB_NSA_ILi1EEEEEEEENS5_IJNSA_ILi128EEENSA_ILi64EEESF_EEENS5_IJNS_12float_e2m1_tENS_13float_ue8m0_tEEEENS5_IJNS5_IJlSC_lEEENS4_6LayoutINS5_IJNS5_IJNS5_IJNSA_ILi32EEESB_EEEiEEESP_NS5_IJSC_iEEEEEENS5_IJNS5_IJNS5_IJNSA_ILi16EEESB_EEEiEEENS5_IJNS5_IJNSA_ILi0EEESC_EEENSA_ILi512EEEEEENS5_IJSV_iEEEEEEEEEEESK_S12_NS4_8TiledMMAINS4_8MMA_AtomIJNS4_17SM100_MMA_MXF4_SSISI_SI_fSJ_Li128ELi64ELi32ELNS4_4UMMA5MajorE0ELS17_0ELNS16_7ScaleInE0ELS18_0EEEEEENSM_INS5_IJSC_SC_SC_EEENS5_IJSV_SV_SV_EEEEENS5_IJNS4_10UnderscoreES1E_S1E_EEEEENS5_IJNS4_23SM90_TMA_LOAD_MULTICASTES1H_EEENS5_IJNS4_14ComposedLayoutINS4_7SwizzleILi2ELi4ELi3EEENS4_18smem_ptr_flag_bitsILi4EEENSM_INS5_IJNSA_ILi8EEESF_EEENS5_IJSF_SC_EEEEEEENSM_INS5_IJNS5_IJNS5_IJSO_SC_EEENS5_IJSN_NSA_ILi2EEEEEEEEESC_NS5_IJS1U_SC_EEEEEENS5_IJNS5_IJNS5_IJST_SX_EEESW_EEESV_NS5_IJS1U_SX_EEEEEEEEEEEvNS4_8identityES1I_S24_vS25_EENS_8epilogue10collective18CollectiveEpilogueINS27_23Sm100TmaWarpSpecializedILi3ELi2ELi16ELb1ELb0EEEJNS5_IJSG_SG_SF_EEENS5_IJNSM_ISG_SC_EENSM_INS5_IJSS_S1U_EEENS5_IJSC_SN_EEEEEEEENS_10bfloat16_tESL_S2I_SL_NS27_6fusion15FusionCallbacksIS2B_NS2J_17LinearCombinationIS2I_fS2I_fLNS_15FloatRoundStyleE2EEES2C_S2H_JEEENS4_5SM1004TMEM4LOAD26SM100_TMEM_LOAD_32dp32b16xENS4_13SM90_TMA_LOADENS1J_INS1K_ILi1ELi4ELi3EEENS1M_ILi16EEENSM_INS5_IJS1O_SS_EEENS5_IJSS_SC_EEEEEEENS4_39AutoVectorizingCopyWithAssumedAlignmentILi128EEENS4_14SM90_TMA_STOREES2Z_S31_S31_EEEvvEEEEvNT_6ParamsE:
[----:B------:R-:W1:Y:S01]  /*0000*/  LDC R1, c[0x0][0x37c] ;  /* 0x0000df00ff017b82 */ /* 0x000e620000000800 */
[----:B------:R-:W2:Y:S01]  /*0010*/  S2R R85, SR_TID.X ;  /* 0x0000000000557919 */ /* 0x000ea20000002100 */
[----:B------:R-:W3:Y:S01]  /*0020*/  LDCU.64 UR12, c[0x0][0xc90] ;  /* 0x00019200ff0c77ac */ /* 0x000ee20008000a00 */
[----:B------:R-:W-:Y:S02]  /*0030*/  PRMT R89, RZ, 0x7610, R89 ;  /* 0x00007610ff597816 */ /* 0x000fe40000000059 */
[----:B------:R-:W-:Y:S02]  /*0040*/  ELECT P4, URZ, PT ;  /* 0x0000000000ff782f */ /* 0x000fe40003880000 */
[----:B---3--:R-:W-:-:S04]  /*0050*/  ISETP.NE.U32.AND P0, PT, RZ, UR12, PT ;  /* 0x0000000cff007c0c */ /* 0x008fc8000bf05070 */
[----:B------:R-:W-:Y:S02]  /*0060*/  ISETP.NE.AND.EX P1, PT, RZ, UR13, PT, P0 ;  /* 0x0000000dff007c0c */ /* 0x000fe4000bf25300 */
[----:B--2---:R-:W-:-:S05]  /*0070*/  SHF.R.U32.HI R90, RZ, 0x5, R85 ;  /* 0x00000005ff5a7819 */ /* 0x004fca0000011655 */
[----:B------:R-:W2:Y:S02]  /*0080*/  SHFL.IDX PT, R0, R90, RZ, 0x1f ;  /* 0x00001fff5a007589 */ /* 0x000ea400000e0000 */
[----:B--2---:R-:W-:-:S04]  /*0090*/  R2UR UR20, R0 ;  /* 0x00000000001472ca */ /* 0x004fc800000e0000 */
[----:B-1----:R-:W-:Y:S05]  /*00a0*/  @P1 BRA `(.L_x_0) ;  /* 0x0000000000301947 */ /* 0x002fea0003800000 */
[----:B------:R-:W1:Y:S02]  /*00b0*/  LDCU.64 UR4, c[0x0][0xc88] ;  /* 0x00019100ff0477ac */ /* 0x000e640008000a00 */
[----:B-1----:R-:W-:-:S04]  /*00c0*/  UISETP.NE.U32.AND UP0, UPT, UR4, URZ, UPT ;  /* 0x000000ff0400728c */ /* 0x002fc8000bf05070 */
[----:B------:R-:W-:-:S09]  /*00d0*/  UISETP.NE.AND.EX UP0, UPT, UR5, URZ, UPT, UP0 ;  /* 0x000000ff0500728c */ /* 0x000fd2000bf05300 */
[----:B------:R-:W-:Y:S05]  /*00e0*/  BRA.U !UP0, `(.L_x_1) ;  /* 0x0000000108147547 */ /* 0x000fea000b800000 */
[----:B------:R-:W1:Y:S01]  /*00f0*/  LDC.64 R2, c[0x0][0xc88] ;  /* 0x00032200ff027b82 */ /* 0x000e620000000a00 */
[----:B------:R-:W1:Y:S02]  /*0100*/  LDCU.64 UR4, c[0x0][0x358] ;  /* 0x00006b00ff0477ac */ /* 0x000e640008000a00 */
[----:B-1----:R1:W5:Y:S01]  /*0110*/  LDG.E R45, desc[UR4][R2.64] ;  /* 0x00000004022d7981 */ /* 0x002362000c1e1900 */
[----:B------:R-:W-:Y:S01]  /*0120*/  HFMA2 R89, -RZ, RZ, 0, 5.9604644775390625e-08 ;  /* 0x00000001ff597431 */ /* 0x000fe200000001ff */
[----:B------:R-:W-:Y:S05]  /*0130*/  BRA `(.L_x_0) ;  /* 0x00000000000c7947 */ /* 0x000fea0003800000 */
.L_x_1:
[----:B------:R-:W1:Y:S01]  /*0140*/  LDCU UR4, c[0x0][0xc80] ;  /* 0x00019000ff0477ac */ /* 0x000e620008000800 */
[----:B------:R-:W-:Y:S01]  /*0150*/  HFMA2 R89, -RZ, RZ, 0, 5.9604644775390625e-08 ;  /* 0x00000001ff597431 */ /* 0x000fe200000001ff */
[----:B-1----:R-:W-:-:S07]  /*0160*/  MOV R45, UR4 ;  /* 0x00000004002d7c02 */ /* 0x002fce0008000f00 */
.L_x_0:
[----:B------:R-:W2:Y:S02]  /*0170*/  LDCU.64 UR4, c[0x0][0xcb0] ;  /* 0x00019600ff0477ac */ /* 0x000ea40008000a00 */
[----:B--2---:R-:W-:-:S04]  /*0180*/  UISETP.NE.U32.AND UP0, UPT, UR4, URZ, UPT ;  /* 0x000000ff0400728c */ /* 0x004fc8000bf05070 */
[----:B------:R-:W-:-:S09]  /*0190*/  UISETP.NE.AND.EX UP0, UPT, UR5, URZ, UPT, UP0 ;  /* 0x000000ff0500728c */ /* 0x000fd2000bf05300 */
[----:B------:R-:W-:Y:S05]  /*01a0*/  BRA.U UP0, `(.L_x_2) ;  /* 0x0000000100287547 */ /* 0x000fea000b800000 */
[----:B------:R-:W2:Y:S02]  /*01b0*/  LDCU.64 UR4, c[0x0][0xca8] ;  /* 0x00019500ff0477ac */ /* 0x000ea40008000a00 */
[----:B--2---:R-:W-:-:S04]  /*01c0*/  UISETP.NE.U32.AND UP0, UPT, UR4, URZ, UPT ;  /* 0x000000ff0400728c */ /* 0x004fc8000bf05070 */
[----:B------:R-:W-:-:S09]  /*01d0*/  UISETP.NE.AND.EX UP0, UPT, UR5, URZ, UPT, UP0 ;  /* 0x000000ff0500728c */ /* 0x000fd2000bf05300 */
[----:B------:R-:W-:Y:S05]  /*01e0*/  BRA.U !UP0, `(.L_x_3) ;  /* 0x0000000108107547 */ /* 0x000fea000b800000 */
[----:B-1----:R-:W1:Y:S01]  /*01f0*/  LDC.64 R2, c[0x0][0xca8] ;  /* 0x00032a00ff027b82 */ /* 0x002e620000000a00 */
[----:B------:R-:W1:Y:S02]  /*0200*/  LDCU.64 UR4, c[0x0][0x358] ;  /* 0x00006b00ff0477ac */ /* 0x000e640008000a00 */
[----:B-1----:R2:W5:Y:S01]  /*0210*/  LDG.E R43, desc[UR4][R2.64] ;  /* 0x00000004022b7981 */ /* 0x002562000c1e1900 */
[----:B------:R-:W-:Y:S05]  /*0220*/  BRA `(.L_x_2) ;  /* 0x0000000000087947 */ /* 0x000fea0003800000 */
.L_x_3:
[----:B------:R-:W2:Y:S02]  /*0230*/  LDCU UR4, c[0x0][0xca0] ;  /* 0x00019400ff0477ac */ /* 0x000ea40008000800 */
[----:B--2---:R-:W-:Y:S02]  /*0240*/  MOV R43, UR4 ;  /* 0x00000004002b7c02 */ /* 0x004fe40008000f00 */
.L_x_2:
[----:B------:R-:W-:Y:S01]  /*0250*/  IMAD.U32 R0, RZ, RZ, UR20 ;  /* 0x00000014ff007e24 */ /* 0x000fe2000f8e00ff */
[----:B------:R-:W-:Y:S04]  /*0260*/  BSSY.RECONVERGENT B0, `(.L_x_4) ;  /* 0x0000012000007945 */ /* 0x000fe80003800200 */
[C---:B------:R-:W-:Y:S02]  /*0270*/  ISETP.NE.OR P2, PT, R0.reuse, 0x1, !P4 ;  /* 0x000000010000780c */ /* 0x040fe40006745670 */
[----:B------:R-:W-:-:S11]  /*0280*/  ISETP.NE.OR P1, PT, R0, 0x3, !P4 ;  /* 0x000000030000780c */ /* 0x000fd60006725670 */
[----:B------:R-:W-:Y:S05]  /*0290*/  @P2 BRA `(.L_x_5) ;  /* 0x0000000000382947 */ /* 0x000fea0003800000 */
[----:B------:R-:W3:Y:S02]  /*02a0*/  LDCU.64 UR4, c[0x0][0x348] ;  /* 0x00006900ff0477ac */ /* 0x000ee40008000a00 */
[----:B---3--:R-:W-:Y:S02]  /*02b0*/  UIADD3 UR10, UP3, UPT, UR4, 0x80, URZ ;  /* 0x00000080040a7890 */ /* 0x008fe4000ff7e0ff */
[----:B------:R-:W-:Y:S02]  /*02c0*/  UIADD3 UR8, UP2, UPT, UR4, 0x180, URZ ;  /* 0x0000018004087890 */ /* 0x000fe4000ff5e0ff */
[----:B------:R-:W-:Y:S02]  /*02d0*/  UIADD3 UR6, UP1, UPT, UR4, 0x280, URZ ;  /* 0x0000028004067890 */ /* 0x000fe4000ff3e0ff */
[----:B------:R-:W-:Y:S02]  /*02e0*/  UIADD3 UR4, UP0, UPT, UR4, 0x380, URZ ;  /* 0x0000038004047890 */ /* 0x000fe4000ff1e0ff */
[----:B------:R-:W-:-:S02]  /*02f0*/  UIADD3.X UR11, UPT, UPT, URZ, UR5, URZ, UP3, !UPT ;  /* 0x00000005ff0b7290 */ /* 0x000fc40009ffe4ff */
[----:B------:R-:W-:Y:S02]  /*0300*/  UIADD3.X UR9, UPT, UPT, URZ, UR5, URZ, UP2, !UPT ;  /* 0x00000005ff097290 */ /* 0x000fe400097fe4ff */
[----:B------:R-:W-:Y:S02]  /*0310*/  UIADD3.X UR7, UPT, UPT, URZ, UR5, URZ, UP1, !UPT ;  /* 0x00000005ff077290 */ /* 0x000fe40008ffe4ff */
[----:B------:R-:W-:-:S03]  /*0320*/  UIADD3.X UR5, UPT, UPT, URZ, UR5, URZ, UP0, !UPT ;  /* 0x00000005ff057290 */ /* 0x000fc600087fe4ff */
[----:B------:R3:W-:Y:S02]  /*0330*/  UTMACCTL.PF [UR10] ;  /* 0x000000000a0079b9 */ /* 0x0007e40008040000 */
[----:B------:R3:W-:Y:S02]  /*0340*/  UTMACCTL.PF [UR8] ;  /* 0x00000000080079b9 */ /* 0x0007e40008040000 */
[----:B------:R3:W-:Y:S02]  /*0350*/  UTMACCTL.PF [UR6] ;  /* 0x00000000060079b9 */ /* 0x0007e40008040000 */
[----:B------:R3:W-:Y:S02]  /*0360*/  UTMACCTL.PF [UR4] ;  /* 0x00000000040079b9 */ /* 0x0007e40008040000 */
[----:B---3--:R-:W-:Y:S01]  /*0370*/  NOP ;  /* 0x0000000000007918 */ /* 0x008fe20000000000 */
.L_x_5:
[----:B------:R-:W-:Y:S05]  /*0380*/  BSYNC.RECONVERGENT B0 ;  /* 0x0000000000007941 */ /* 0x000fea0003800200 */
.L_x_4:
[----:B------:R-:W-:Y:S04]  /*0390*/  BSSY.RECONVERGENT B0, `(.L_x_6) ;  /* 0x000000a000007945 */ /* 0x000fe80003800200 */
[----:B------:R-:W-:Y:S05]  /*03a0*/  @P1 BRA `(.L_x_7) ;  /* 0x0000000000201947 */ /* 0x000fea0003800000 */
[----:B------:R-:W3:Y:S02]  /*03b0*/  LDCU.64 UR4, c[0x0][0x348] ;  /* 0x00006900ff0477ac */ /* 0x000ee40008000a00 */
[----:B---3--:R-:W-:Y:S02]  /*03c0*/  UIADD3 UR6, UP1, UPT, UR4, 0x980, URZ ;  /* 0x0000098004067890 */ /* 0x008fe4000ff3e0ff */
[----:B------:R-:W-:Y:S02]  /*03d0*/  UIADD3 UR4, UP0, UPT, UR4, 0xa80, URZ ;  /* 0x00000a8004047890 */ /* 0x000fe4000ff1e0ff */
[----:B------:R-:W-:Y:S02]  /*03e0*/  UIADD3.X UR7, UPT, UPT, URZ, UR5, URZ, UP1, !UPT ;  /* 0x00000005ff077290 */ /* 0x000fe40008ffe4ff */
[----:B------:R-:W-:-:S07]  /*03f0*/  UIADD3.X UR5, UPT, UPT, URZ, UR5, URZ, UP0, !UPT ;  /* 0x00000005ff057290 */ /* 0x000fce00087fe4ff */
[----:B------:R3:W-:Y:S02]  /*0400*/  UTMACCTL.PF [UR6] ;  /* 0x00000000060079b9 */ /* 0x0007e40008040000 */
[----:B------:R3:W-:Y:S02]  /*0410*/  UTMACCTL.PF [UR4] ;  /* 0x00000000040079b9 */ /* 0x0007e40008040000 */
[----:B---3--:R-:W-:Y:S01]  /*0420*/  NOP ;  /* 0x0000000000007918 */ /* 0x008fe20000000000 */
.L_x_7:
[----:B------:R-:W-:Y:S05]  /*0430*/  BSYNC.RECONVERGENT B0 ;  /* 0x0000000000007941 */ /* 0x000fea0003800200 */
.L_x_6:
[----:B------:R-:W3:Y:S01]  /*0440*/  LDCU.64 UR4, c[0x0][0xc88] ;  /* 0x00019100ff0477ac */ /* 0x000ee20008000a00 */
[----:B------:R-:W-:Y:S01]  /*0450*/  ISETP.NE.AND.EX P0, PT, RZ, UR13, PT, P0 ;  /* 0x0000000dff007c0c */ /* 0x000fe2000bf05300 */
[----:B------:R-:W-:Y:S01]  /*0460*/  UPLOP3.LUT UP3, UPT, UPT, UPT, UPT, 0x80, 0x8 ;  /* 0x000000000008789c */ /* 0x000fe20003f6f070 */
[----:B---3--:R-:W-:-:S04]  /*0470*/  ISETP.NE.U32.AND P1, PT, RZ, UR4, PT ;  /* 0x00000004ff007c0c */ /* 0x008fc8000bf25070 */
[----:B------:R-:W-:-:S13]  /*0480*/  ISETP.NE.AND.EX P1, PT, RZ, UR5, PT, P1 ;  /* 0x00000005ff007c0c */ /* 0x000fda000bf25310 */
[----:B------:R-:W-:Y:S05]  /*0490*/  @P1 BRA P0, `(.L_x_8) ;  /* 0x0000000000281947 */ /* 0x000fea0000000000 */
[----:B------:R-:W-:Y:S01]  /*04a0*/  UISETP.NE.U32.AND UP0, UPT, UR12, URZ, UPT ;  /* 0x000000ff0c00728c */ /* 0x000fe2000bf05070 */
[----:B-----5:R-:W-:Y:S01]  /*04b0*/  FSETP.NEU.AND P0, PT, R45, RZ, PT ;  /* 0x000000ff2d00720b */ /* 0x020fe20003f0d000 */
[----:B------:R-:W-:Y:S02]  /*04c0*/  UISETP.NE.U32.AND UP2, UPT, UR4, URZ, UPT ;  /* 0x000000ff0400728c */ /* 0x000fe4000bf45070 */
[----:B------:R-:W-:Y:S02]  /*04d0*/  UISETP.NE.AND.EX UP1, UPT, UR13, URZ, UPT, UP0 ;  /* 0x000000ff0d00728c */ /* 0x000fe4000bf25300 */
[----:B------:R-:W-:-:S04]  /*04e0*/  UISETP.NE.AND.EX UP0, UPT, UR5, URZ, UPT, UP2 ;  /* 0x000000ff0500728c */ /* 0x000fc8000bf05320 */
[----:B------:R-:W-:-:S04]  /*04f0*/  USEL UR4, URZ, 0xffffffff, UP0 ;  /* 0xffffffffff047887 */ /* 0x000fc80008000000 */
[----:B------:R-:W-:Y:S01]  /*0500*/  VOTEU.ANY UP0, P0 ;  /* 0x0000000000ff7886 */ /* 0x000fe20000000100 */
[----:B------:R-:W-:-:S04]  /*0510*/  @!UP1 USEL UR4, URZ, 0xffffffff, UP0 ;  /* 0xffffffffff049887 */ /* 0x000fc80008000000 */
[----:B------:R-:W-:-:S04]  /*0520*/  ULOP3.LUT UR4, UR4, 0x1, URZ, 0xc0, !UPT ;  /* 0x0000000104047892 */ /* 0x000fc8000f8ec0ff */
[----:B------:R-:W-:-:S11]  /*0530*/  UISETP.NE.U32.AND UP3, UPT, UR4, 0x1, UPT ;  /* 0x000000010400788c */ /* 0x000fd6000bf65070 */
.L_x_8:
[----:B-12---:R-:W1:Y:S01]  /*0540*/  SHFL.IDX PT, R2, R90, RZ, 0x1f ;  /* 0x00001fff5a027589 */ /* 0x006e6200000e0000 */
[----:B------:R-:W-:-:S04]  /*0550*/  UISETP.NE.AND UP0, UPT, UR20, 0x2, UPT ;  /* 0x000000021400788c */ /* 0x000fc8000bf05270 */
[----:B------:R-:W-:Y:S01]  /*0560*/  USEL UR49, URZ, 0x1, UP0 ;  /* 0x00000001ff317887 */ /* 0x000fe20008000000 */
[----:B-1----:R-:W-:-:S13]  /*0570*/  ISETP.NE.AND P0, PT, R2, RZ, PT ;  /* 0x000000ff0200720c */ /* 0x002fda0003f05270 */
[----:B------:R-:W-:Y:S05]  /*0580*/  @P0 BRA `(.L_x_9) ;  /* 0x0000000000c40947 */ /* 0x000fea0003800000 */
[----:B------:R-:W-:Y:S01]  /*0590*/  ELECT P0, URZ, PT ;  /* 0x0000000000ff782f */ /* 0x000fe20003800000 */
[----:B------:R-:W-:-:S12]  /*05a0*/  BSSY.RECONVERGENT B0, `(.L_x_9) ;  /* 0x000002f000007945 */ /* 0x000fd80003800200 */
[----:B------:R-:W-:Y:S05]  /*05b0*/  @!P0 BRA `(.L_x_10) ;  /* 0x0000000000b48947 */ /* 0x000fea0003800000 */
[----:B------:R-:W1:Y:S01]  /*05c0*/  S2UR UR4, SR_CgaCtaId ;  /* 0x00000000000479c3 */ /* 0x000e620000008800 */
[----:B------:R-:W-:Y:S01]  /*05d0*/  UMOV UR5, 0x400 ;  /* 0x0000040000057882 */ /* 0x000fe20000000000 */
[----:B------:R-:W-:Y:S01]  /*05e0*/  UMOV UR8, 0x1 ;  /* 0x0000000100087882 */ /* 0x000fe20000000000 */
[----:B------:R-:W-:Y:S01]  /*05f0*/  UMOV UR6, 0x7 ;  /* 0x0000000700067882 */ /* 0x000fe20000000000 */
[----:B------:R-:W-:-:S04]  /*0600*/  UIADD3 UR8, UPT, UPT, -UR8, 0x100000, URZ ;  /* 0x0010000008087890 */ /* 0x000fc8000fffe1ff */
[----:B------:R-:W-:Y:S02]  /*0610*/  USHF.L.U32 UR9, UR8, 0xb, URZ ;  /* 0x0000000b08097899 */ /* 0x000fe400080006ff */
[----:B------:R-:W-:Y:S02]  /*0620*/  USHF.L.U32 UR8, UR8, 0x1, URZ ;  /* 0x0000000108087899 */ /* 0x000fe400080006ff */
[----:B------:R-:W-:-:S04]  /*0630*/  UIADD3 UR6, UPT, UPT, -UR6, 0x100000, URZ ;  /* 0x0010000006067890 */ /* 0x000fc8000fffe1ff */
[----:B------:R-:W-:Y:S02]  /*0640*/  USHF.L.U32 UR7, UR6, 0xb, URZ ;  /* 0x0000000b06077899 */ /* 0x000fe400080006ff */
[----:B------:R-:W-:Y:S02]  /*0650*/  USHF.L.U32 UR6, UR6, 0x1, URZ ;  /* 0x0000000106067899 */ /* 0x000fe400080006ff */
[----:B-1----:R-:W-:Y:S01]  /*0660*/  ULEA UR4, UR4, UR5, 0x18 ;  /* 0x0000000504047291 */ /* 0x002fe2000f8ec0ff */
[----:B------:R-:W1:Y:S11]  /*0670*/  FENCE.VIEW.ASYNC.S ;  /* 0x00000000000073c6 */ /* 0x000e760000000000 */
[----:B-1----:R1:W2:Y:S01]  /*0680*/  SYNCS.EXCH.64 URZ, [UR4], UR8 ;  /* 0x0000000804ff75b2 */ /* 0x0022a20008000100 */
[----:B------:R1:W3:Y:S01]  /*0690*/  SYNCS.EXCH.64 URZ, [UR4+0x80], UR6 ;  /* 0x0000800604ff75b2 */ /* 0x0002e20008000100 */
[----:B------:R1:W4:Y:S01]  /*06a0*/  SYNCS.EXCH.64 URZ, [UR4+0x8], UR8 ;  /* 0x0000080804ff75b2 */ /* 0x0003220008000100 */
[----:B------:R1:W1:Y:S01]  /*06b0*/  SYNCS.EXCH.64 URZ, [UR4+0x88], UR6 ;  /* 0x0000880604ff75b2 */ /* 0x0002620008000100 */
        /* <DEDUP_REMOVED lines=28> */
[----:B--234-:R-:W-:Y:S01]  /*0880*/  NOP ;  /* 0x0000000000007918 */ /* 0x01cfe20000000000 */
.L_x_10:
[----:B-1----:R-:W-:Y:S05]  /*0890*/  BSYNC.RECONVERGENT B0 ;  /* 0x0000000000007941 */ /* 0x002fea0003800200 */
.L_x_9:
[----:B------:R-:W1:Y:S01]  /*08a0*/  SHFL.IDX PT, R2, R90, RZ, 0x1f ;  /* 0x00001fff5a027589 */ /* 0x000e6200000e0000 */
[----:B------:R-:W-:Y:S01]  /*08b0*/  NOP ;  /* 0x0000000000007918 */ /* 0x000fe20000000000 */
[----:B-1----:R-:W-:-:S13]  /*08c0*/  ISETP.NE.AND P0, PT, R2, 0x1, PT ;  /* 0x000000010200780c */ /* 0x002fda0003f05270 */
[----:B------:R-:W-:Y:S05]  /*08d0*/  @P0 BRA `(.L_x_11) ;  /* 0x0000000000500947 */ /* 0x000fea0003800000 */
        /* <DEDUP_REMOVED lines=9> */
[----:B------:R-:W-:Y:S01]  /*0970*/  USHF.L.U32 UR6, UR6, 0x1, URZ ;  /* 0x0000000106067899 */ /* 0x000fe200080006ff */
[----:B------:R-:W-:Y:S01]  /*0980*/  ELECT P0, URZ, PT ;  /* 0x0000000000ff782f */ /* 0x000fe20003800000 */
[----:B-1----:R-:W-:Y:S01]  /*0990*/  ULEA UR4, UR4, UR5, 0x18 ;  /* 0x0000000504047291 */ /* 0x002fe2000f8ec0ff */
[----:B------:R-:W1:Y:S11]  /*09a0*/  FENCE.VIEW.ASYNC.S ;  /* 0x00000000000073c6 */ /* 0x000e760000000000 */
[----:B-1----:R1:W2:Y:S01]  /*09b0*/  SYNCS.EXCH.64 URZ, [UR4+0x100], UR8 ;  /* 0x0001000804ff75b2 */ /* 0x0022a20008000100 */
[----:B------:R1:W3:Y:S01]  /*09c0*/  SYNCS.EXCH.64 URZ, [UR4+0x118], UR6 ;  /* 0x0001180604ff75b2 */ /* 0x0002e20008000100 */
[----:B------:R1:W4:Y:S01]  /*09d0*/  SYNCS.EXCH.64 URZ, [UR4+0x108], UR8 ;  /* 0x0001080804ff75b2 */ /* 0x0003220008000100 */
[----:B------:R1:W1:Y:S01]  /*09e0*/  SYNCS.EXCH.64 URZ, [UR4+0x120], UR6 ;  /* 0x0001200604ff75b2 */ /* 0x0002620008000100 */
[----:B------:R1:W1:Y:S01]  /*09f0*/  SYNCS.EXCH.64 URZ, [UR4+0x110], UR8 ;  /* 0x0001100804ff75b2 */ /* 0x0002620008000100 */
[----:B------:R1:W1:Y:S01]  /*0a00*/  SYNCS.EXCH.64 URZ, [UR4+0x128], UR6 ;  /* 0x0001280604ff75b2 */ /* 0x0002620008000100 */
[----:B------:R-:W-:Y:S01]  /*0a10*/  NOP ;  /* 0x0000000000007918 */ /* 0x000fe20000000000 */
.L_x_11:
[----:B------:R-:W2:Y:S01]  /*0a20*/  SHFL.IDX PT, R2, R90, RZ, 0x1f ;  /* 0x00001fff5a027589 */ /* 0x000ea200000e0000 */
[----:B------:R-:W-:Y:S01]  /*0a30*/  NOP ;  /* 0x0000000000007918 */ /* 0x000fe20000000000 */
[----:B--2---:R-:W-:-:S13]  /*0a40*/  ISETP.NE.AND P0, PT, R2, 0x3, PT ;  /* 0x000000030200780c */ /* 0x004fda0003f05270 */
[----:B------:R-:W-:Y:S05]  /*0a50*/  @P0 BRA `(.L_x_12) ;  /* 0x0000000000300947 */ /* 0x000fea0003800000 */
[----:B-1----:R-:W1:Y:S01]  /*0a60*/  S2UR UR4, SR_CgaCtaId ;  /* 0x00000000000479c3 */ /* 0x002e620000008800 */
[----:B------:R-:W-:Y:S01]  /*0a70*/  UMOV UR6, 0x400 ;  /* 0x0000040000067882 */ /* 0x000fe20000000000 */
[----:B------:R-:W-:Y:S01]  /*0a80*/  UMOV UR5, 0x20 ;  /* 0x0000002000057882 */ /* 0x000fe20000000000 */
[----:B------:R-:W-:Y:S01]  /*0a90*/  ELECT P0, URZ, PT ;  /* 0x0000000000ff782f */ /* 0x000fe20003800000 */
[----:B-1----:R-:W-:Y:S02]  /*0aa0*/  ULEA UR6, UR4, UR6, 0x18 ;  /* 0x0000000604067291 */ /* 0x002fe4000f8ec0ff */
[----:B------:R-:W-:-:S04]  /*0ab0*/  UIADD3 UR4, UPT, UPT, -UR5, 0x100000, URZ ;  /* 0x0010000005047890 */ /* 0x000fc8000fffe1ff */
[----:B------:R-:W-:Y:S02]  /*0ac0*/  USHF.L.U32 UR5, UR4, 0xb, URZ ;  /* 0x0000000b04057899 */ /* 0x000fe400080006ff */
[----:B------:R-:W-:Y:S01]  /*0ad0*/  USHF.L.U32 UR4, UR4, 0x1, URZ ;  /* 0x0000000104047899 */ /* 0x000fe200080006ff */
[----:B------:R-:W1:Y:S11]  /*0ae0*/  FENCE.VIEW.ASYNC.S ;  /* 0x00000000000073c6 */ /* 0x000e760000000000 */
[----:B-1----:R2:W1:Y:S01]  /*0af0*/  SYNCS.EXCH.64 URZ, [UR6+0x130], UR4 ;  /* 0x0001300406ff75b2 */ /* 0x0024620008000100 */
[----:B------:R2:W1:Y:S02]  /*0b00*/  SYNCS.EXCH.64 URZ, [UR6+0x138], UR4 ;  /* 0x0001380406ff75b2 */ /* 0x0004640008000100 */
[----:B--2---:R-:W-:Y:S01]  /*0b10*/  NOP ;  /* 0x0000000000007918 */ /* 0x004fe20000000000 */
.L_x_12:
[----:B------:R-:W2:Y:S01]  /*0b20*/  SHFL.IDX PT, R2, R90, RZ, 0x1f ;  /* 0x00001fff5a027589 */ /* 0x000ea200000e0000 */
[----:B------:R-:W-:Y:S01]  /*0b30*/  NOP ;  /* 0x0000000000007918 */ /* 0x000fe20000000000 */
[----:B--2---:R-:W-:-:S13]  /*0b40*/  ISETP.NE.AND P0, PT, R2, 0x4, PT ;  /* 0x000000040200780c */ /* 0x004fda0003f05270 */
[----:B------:R-:W-:Y:S05]  /*0b50*/  @P0 BRA `(.L_x_13) ;  /* 0x00000000004c0947 */ /* 0x000fea0003800000 */
[----:B-1----:R-:W1:Y:S01]  /*0b60*/  S2UR UR6, SR_CgaCtaId ;  /* 0x00000000000679c3 */ /* 0x002e620000008800 */
[----:B------:R-:W-:Y:S01]  /*0b70*/  UMOV UR4, 0xe20 ;  /* 0x00000e2000047882 */ /* 0x000fe20000000000 */
[----:B------:R-:W-:Y:S01]  /*0b80*/  UMOV UR5, 0x400 ;  /* 0x0000040000057882 */ /* 0x000fe20000000000 */
[----:B------:R-:W-:Y:S01]  /*0b90*/  USEL UR4, UR4, 0xc20, UP3 ;  /* 0x00000c2004047887 */ /* 0x000fe20009800000 */
[----:B------:R-:W-:Y:S01]  /*0ba0*/  UMOV UR8, 0x1 ;  /* 0x0000000100087882 */ /* 0x000fe20000000000 */
[----:B------:R-:W-:Y:S01]  /*0bb0*/  ELECT P0, URZ, PT ;  /* 0x0000000000ff782f */ /* 0x000fe20003800000 */
[----:B------:R-:W-:-:S04]  /*0bc0*/  UIADD3 UR8, UPT, UPT, -UR8, 0x100000, URZ ;  /* 0x0010000008087890 */ /* 0x000fc8000fffe1ff */
[----:B------:R-:W-:Y:S02]  /*0bd0*/  USHF.L.U32 UR9, UR8, 0xb, URZ ;  /* 0x0000000b08097899 */ /* 0x000fe400080006ff */
[----:B------:R-:W-:Y:S02]  /*0be0*/  USHF.L.U32 UR8, UR8, 0x1, URZ ;  /* 0x0000000108087899 */ /* 0x000fe400080006ff */
[----:B-1----:R-:W-:Y:S02]  /*0bf0*/  ULEA UR6, UR6, UR5, 0x18 ;  /* 0x0000000506067291 */ /* 0x002fe4000f8ec0ff */
[----:B------:R-:W-:-:S04]  /*0c00*/  UIADD3 UR4, UPT, UPT, -UR4, 0x100000, URZ ;  /* 0x0010000004047890 */ /* 0x000fc8000fffe1ff */
[----:B------:R-:W-:Y:S02]  /*0c10*/  USHF.L.U32 UR5, UR4, 0xb, URZ ;  /* 0x0000000b04057899 */ /* 0x000fe400080006ff */
[----:B------:R-:W-:Y:S01]  /*0c20*/  USHF.L.U32 UR4, UR4, 0x1, URZ ;  /* 0x0000000104047899 */ /* 0x000fe200080006ff */
[----:B------:R-:W1:Y:S03]  /*0c30*/  FENCE.VIEW.ASYNC.S ;  /* 0x00000000000073c6 */ /* 0x000e660000000000 */
[----:B-1----:R2:W1:Y:S08]  /*0c40*/  SYNCS.EXCH.64 URZ, [UR6+0x140], UR8 ;  /* 0x0001400806ff75b2 */ /* 0x0024700008000100 */
[----:B------:R2:W1:Y:S01]  /*0c50*/  SYNCS.EXCH.64 URZ, [UR6+0x150], UR4 ;  /* 0x0001500406ff75b2 */ /* 0x0004620008000100 */
[----:B------:R2:W1:Y:S01]  /*0c60*/  SYNCS.EXCH.64 URZ, [UR6+0x148], UR8 ;  /* 0x0001480806ff75b2 */ /* 0x0004620008000100 */
[----:B------:R2:W1:Y:S02]  /*0c70*/  SYNCS.EXCH.64 URZ, [UR6+0x158], UR4 ;  /* 0x0001580406ff75b2 */ /* 0x0004640008000100 */
[----:B--2---:R-:W-:Y:S01]  /*0c80*/  NOP ;  /* 0x0000000000007918 */ /* 0x004fe20000000000 */
.L_x_13:
[----:B------:R-:W2:Y:S01]  /*0c90*/  SHFL.IDX PT, R2, R90, RZ, 0x1f ;  /* 0x00001fff5a027589 */ /* 0x000ea200000e0000 */
[----:B------:R-:W-:Y:S01]  /*0ca0*/  NOP ;  /* 0x0000000000007918 */ /* 0x000fe20000000000 */
[----:B--2---:R-:W-:-:S13]  /*0cb0*/  ISETP.NE.AND P0, PT, R2, 0x5, PT ;  /* 0x000000050200780c */ /* 0x004fda0003f05270 */
[----:B------:R-:W-:Y:S05]  /*0cc0*/  @P0 BRA `(.L_x_14) ;  /* 0x0000000000480947 */ /* 0x000fea0003800000 */
[----:B-1----:R-:W1:Y:S01]  /*0cd0*/  S2UR UR4, SR_CgaCtaId ;  /* 0x00000000000479c3 */ /* 0x002e620000008800 */
        /* <DEDUP_REMOVED lines=12> */
[----:B-1----:R2:W1:Y:S01]  /*0da0*/  SYNCS.EXCH.64 URZ, [UR4+0x160], UR8 ;  /* 0x0001600804ff75b2 */ /* 0x0024620008000100 */
[----:B------:R2:W1:Y:S01]  /*0db0*/  SYNCS.EXCH.64 URZ, [UR4+0x170], UR6 ;  /* 0x0001700604ff75b2 */ /* 0x0004620008000100 */
[----:B------:R2:W1:Y:S01]  /*0dc0*/  SYNCS.EXCH.64 URZ, [UR4+0x168], UR8 ;  /* 0x0001680804ff75b2 */ /* 0x0004620008000100 */
[----:B------:R2:W1:Y:S02]  /*0dd0*/  SYNCS.EXCH.64 URZ, [UR4+0x178], UR6 ;  /* 0x0001780604ff75b2 */ /* 0x0004640008000100 */
[----:B--2---:R-:W-:Y:S01]  /*0de0*/  NOP ;  /* 0x0000000000007918 */ /* 0x004fe20000000000 */
.L_x_14:
[----:B------:R-:W2:Y:S01]  /*0df0*/  SHFL.IDX PT, R2, R90, RZ, 0x1f ;  /* 0x00001fff5a027589 */ /* 0x000ea200000e0000 */
[----:B------:R-:W1:Y:S01]  /*0e00*/  S2UR UR56, SR_CgaCtaId ;  /* 0x00000000003879c3 */ /* 0x000e620000008800 */
[----:B------:R-:W-:Y:S01]  /*0e10*/  NOP ;  /* 0x0000000000007918 */ /* 0x000fe20000000000 */
[----:B--2---:R-:W-:-:S13]  /*0e20*/  ISETP.NE.AND P0, PT, R2, 0x3, PT ;  /* 0x000000030200780c */ /* 0x004fda0003f05270 */
[----:B-1----:R-:W-:Y:S05]  /*0e30*/  @P0 BRA `(.L_x_15) ;  /* 0x0000000000340947 */ /* 0x002fea0003800000 */
[----:B------:R-:W-:Y:S01]  /*0e40*/  UMOV UR4, 0x400 ;  /* 0x0000040000047882 */ /* 0x000fe20000000000 */
[----:B------:R-:W-:Y:S01]  /*0e50*/  UMOV UR6, 0x20 ;  /* 0x0000002000067882 */ /* 0x000fe20000000000 */
[----:B------:R-:W-:Y:S02]  /*0e60*/  ULEA UR4, UR56, UR4, 0x18 ;  /* 0x0000000438047291 */ /* 0x000fe4000f8ec0ff */
[----:B------:R-:W-:-:S04]  /*0e70*/  UIADD3 UR6, UPT, UPT, -UR6, 0x100000, URZ ;  /* 0x0010000006067890 */ /* 0x000fc8000fffe1ff */
[----:B------:R-:W-:Y:S02]  /*0e80*/  USHF.L.U32 UR7, UR6, 0xb, URZ ;  /* 0x0000000b06077899 */ /* 0x000fe400080006ff */
[----:B------:R-:W-:Y:S01]  /*0e90*/  USHF.L.U32 UR6, UR6, 0x1, URZ ;  /* 0x0000000106067899 */ /* 0x000fe200080006ff */
[----:B------:R-:W-:Y:S01]  /*0ea0*/  ELECT P0, URZ, PT ;  /* 0x0000000000ff782f */ /* 0x000fe20003800000 */
[----:B------:R-:W1:Y:S10]  /*0eb0*/  FENCE.VIEW.ASYNC.S ;  /* 0x00000000000073c6 */ /* 0x000e740000000000 */
[----:B-1----:R1:W2:Y:S01]  /*0ec0*/  SYNCS.EXCH.64 URZ, [UR4+0x180], UR6 ;  /* 0x0001800604ff75b2 */ /* 0x0022a20008000100 */
[----:B------:R1:W1:Y:S01]  /*0ed0*/  SYNCS.EXCH.64 URZ, [UR4+0x190], UR6 ;  /* 0x0001900604ff75b2 */ /* 0x0002620008000100 */
[----:B------:R1:W1:Y:S01]  /*0ee0*/  SYNCS.EXCH.64 URZ, [UR4+0x188], UR6 ;  /* 0x0001880604ff75b2 */ /* 0x0002620008000100 */
[----:B------:R1:W1:Y:S01]  /*0ef0*/  SYNCS.EXCH.64 URZ, [UR4+0x198], UR6 ;  /* 0x0001980604ff75b2 */ /* 0x0002620008000100 */
[----:B------:R-:W-:Y:S01]  /*0f00*/  NOP ;  /* 0x0000000000007918 */ /* 0x000fe20000000000 */
.L_x_15:
[----:B------:R-:W3:Y:S01]  /*0f10*/  LDCU UR34, c[0x0][0x36c] ;  /* 0x00006d80ff2277ac */ /* 0x000ee20008000800 */
[----:B------:R-:W-:Y:S01]  /*0f20*/  ISETP.NE.OR P4, PT, R0, 0x2, !P4 ;  /* 0x000000020000780c */ /* 0x000fe20006785670 */
[----:B------:R-:W-:Y:S01]  /*0f30*/  NOP ;  /* 0x0000000000007918 */ /* 0x000fe20000000000 */
[----:B------:R-:W-:Y:S01]  /*0f40*/  LOP3.LUT R0, R85, 0x1f, RZ, 0xc0, !PT ;  /* 0x0000001f55007812 */ /* 0x000fe200078ec0ff */
[----:B------:R-:W-:Y:S02]  /*0f50*/  UISETP.NE.AND UP4, UPT, UR20, URZ, UPT ;  /* 0x000000ff1400728c */ /* 0x000fe4000bf85270 */
[----:B---3--:R-:W-:-:S09]  /*0f60*/  UISETP.EQ.U32.AND UP0, UPT, UR34, 0x1, UPT ;  /* 0x000000012200788c */ /* 0x008fd2000bf02070 */
[----:B------:R-:W-:Y:S05]  /*0f70*/  BRA.U !UP0, `(.L_x_16) ;  /* 0x0000000108087547 */ /* 0x000fea000b800000 */
[----:B-12-4-:R-:W-:Y:S01]  /*0f80*/  UCGABAR_ARV ;  /* 0x00000000000079c7 */ /* 0x016fe20008000000 */
[----:B------:R-:W-:Y:S05]  /*0f90*/  BRA `(.L_x_17) ;  /* 0x0000000000047947 */ /* 0x000fea0003800000 */
.L_x_16:
[----:B-12-4-:R-:W-:Y:S01]  /*0fa0*/  NOP ;  /* 0x0000000000007918 */ /* 0x016fe20000000000 */
.L_x_17:
[----:B------:R-:W1:Y:S01]  /*0fb0*/  S2UR UR8, SR_CTAID.X ;  /* 0x00000000000879c3 */ /* 0x000e620000002500 */
[----:B------:R-:W-:-:S05]  /*0fc0*/  CS2R.32 R95, SR_CgaSize ;  /* 0x00000000005f7805 */ /* 0x000fca0000008a00 */
[----:B------:R-:W-:-:S05]  /*0fd0*/  IMAD R95, R95, -0xa0, RZ ;  /* 0xffffff605f5f7824 */ /* 0x000fca00078e02ff */
[----:B------:R-:W-:-:S14]  /*0fe0*/  R2UR UR5, R95 ;  /* 0x000000005f0572ca */ /* 0x000fdc00000e0000 */
[----:B------:R-:W2:Y:S01]  /*0ff0*/  LDCU UR5, c[0x0][UR5+0x2b0] ;  /* 0x00005600050577ac */ /* 0x000ea20008000800 */
[----:B------:R-:W-:-:S05]  /*1000*/  CS2R.32 R95, SR_CgaSize ;  /* 0x00000000005f7805 */ /* 0x000fca0000008a00 */
[----:B------:R-:W-:-:S05]  /*1010*/  IMAD R95, R95, -0xa0, RZ ;  /* 0xffffff605f5f7824 */ /* 0x000fca00078e02ff */
[----:B------:R-:W-:-:S14]  /*1020*/  R2UR UR6, R95 ;  /* 0x000000005f0672ca */ /* 0x000fdc00000e0000 */
[----:B------:R-:W3:Y:S01]  /*1030*/  LDCU UR6, c[0x0][UR6+0x2b4] ;  /* 0x00005680060677ac */ /* 0x000ee20008000800 */
[----:B------:R-:W4:Y:S01]  /*1040*/  S2UR UR9, SR_CTAID.Y ;  /* 0x00000000000979c3 */ /* 0x000f220000002600 */
[----:B------:R-:W-:Y:S02]  /*1050*/  ULOP3.LUT UR63, UR56, 0x3, URZ, 0xc0, !UPT ;  /* 0x00000003383f7892 */ /* 0x000fe4000f8ec0ff */
[----:B------:R-:W-:Y:S01]  /*1060*/  ULOP3.LUT UR4, UR56, 0xc, URZ, 0xc0, !UPT ;  /* 0x0000000c38047892 */ /* 0x000fe2000f8ec0ff */
[----:B------:R-:W-:-:S05]  /*1070*/  CS2R.32 R95, SR_CgaSize ;  /* 0x00000000005f7805 */ /* 0x000fca0000008a00 */
[----:B------:R-:W-:-:S05]  /*1080*/  IMAD R95, R95, -0xa0, RZ ;  /* 0xffffff605f5f7824 */ /* 0x000fca00078e02ff */
[----:B------:R-:W-:-:S14]  /*1090*/  R2UR UR11, R95 ;  /* 0x000000005f0b72ca */ /* 0x000fdc00000e0000 */
[----:B------:R-:W3:Y:S01]  /*10a0*/  LDCU UR11, c[0x0][UR11+0x2a0] ;  /* 0x000054000b0b77ac */ /* 0x000ee20008000800 */
[----:B------:R-:W1:Y:S01]  /*10b0*/  S2UR UR44, SR_CTAID.Z ;  /* 0x00000000002c79c3 */ /* 0x000e620000002700 */
[----:B------:R-:W-:-:S05]  /*10c0*/  CS2R.32 R95, SR_CgaSize ;  /* 0x00000000005f7805 */ /* 0x000fca0000008a00 */
[----:B------:R-:W-:-:S05]  /*10d0*/  IMAD R95, R95, -0xa0, RZ ;  /* 0xffffff605f5f7824 */ /* 0x000fca00078e02ff */
[----:B------:R-:W-:-:S14]  /*10e0*/  R2UR UR12, R95 ;  /* 0x000000005f0c72ca */ /* 0x000fdc00000e0000 */
[----:B------:R-:W3:Y:S01]  /*10f0*/  LDCU UR12, c[0x0][UR12+0x2a4] ;  /* 0x000054800c0c77ac */ /* 0x000ee20008000800 */
[----:B------:R-:W-:Y:S02]  /*1100*/  UISETP.GT.U32.AND UP1, UPT, UR63, 0xffff, UPT ;  /* 0x0000ffff3f00788c */ /* 0x000fe4000bf24070 */
[----:B------:R-:W-:Y:S01]  /*1110*/  UISETP.GT.U32.AND UP0, UPT, UR4, 0xffff, UPT ;  /* 0x0000ffff0400788c */ /* 0x000fe2000bf04070 */
[----:B-1----:R-:W-:Y:S01]  /*1120*/  I2FP.F32.U32 R3, UR8 ;  /* 0x0000000800037c45 */ /* 0x002fe20008201000 */
[----:B------:R-:W1:Y:S04]  /*1130*/  LDCU UR28, c[0x0][0xf24] ;  /* 0x0001e480ff1c77ac */ /* 0x000e680008000800 */
[----:B--2---:R-:W-:Y:S01]  /*1140*/  FMUL R3, R3, UR5 ;  /* 0x0000000503037c20 */ /* 0x004fe20008400000 */
[----:B------:R-:W-:Y:S01]  /*1150*/  USEL UR5, UR63, 0xffff, !UP1 ;  /* 0x0000ffff3f057887 */ /* 0x000fe2000c800000 */
[----:B----4-:R-:W-:Y:S01]  /*1160*/  I2FP.F32.U32 R2, UR9 ;  /* 0x0000000900027c45 */ /* 0x010fe20008201000 */
[----:B------:R-:W-:-:S03]  /*1170*/  USEL UR4, UR4, 0xffff, !UP0 ;  /* 0x0000ffff04047887 */ /* 0x000fc6000c000000 */
[----:B------:R-:W2:Y:S01]  /*1180*/  F2I.U32.TRUNC.NTZ R3, R3 ;  /* 0x0000000300037305 */ /* 0x000ea2000020f000 */
[----:B------:R-:W-:Y:S01]  /*1190*/  ULOP3.LUT UR5, UR5, 0xffff, URZ, 0xc0, !UPT ;  /* 0x0000ffff05057892 */ /* 0x000fe2000f8ec0ff */
[----:B---3--:R-:W-:Y:S01]  /*11a0*/  FMUL R2, R2, UR6 ;  /* 0x0000000602027c20 */ /* 0x008fe20008400000 */
[----:B------:R-:W-:Y:S01]  /*11b0*/  ULOP3.LUT UR4, UR4, 0xffff, URZ, 0xc0, !UPT ;  /* 0x0000ffff04047892 */ /* 0x000fe2000f8ec0ff */
[----:B------:R-:W-:Y:S01]  /*11c0*/  UMOV UR31, 0x1111 ;  /* 0x00001111001f7882 */ /* 0x000fe20000000000 */
[----:B------:R-:W-:Y:S01]  /*11d0*/  UMOV UR30, 0xf ;  /* 0x0000000f001e7882 */ /* 0x000fe20000000000 */
[----:B------:R-:W-:Y:S02]  /*11e0*/  USHF.L.U32 UR31, UR31, UR5, URZ ;  /* 0x000000051f1f7299 */ /* 0x000fe400080006ff */
[----:B------:R-:W3:Y:S01]  /*11f0*/  F2I.U32.TRUNC.NTZ R2, R2 ;  /* 0x0000000200027305 */ /* 0x000ee2000020f000 */
[----:B------:R-:W-:Y:S02]  /*1200*/  USHF.L.U32 UR30, UR30, UR4, URZ ;  /* 0x000000041e1e7299 */ /* 0x000fe400080006ff */
[----:B------:R-:W-:-:S02]  /*1210*/  USHF.L.U32 UR48, UR56, 0x7, URZ ;  /* 0x0000000738307899 */ /* 0x000fc400080006ff */
[----:B------:R-:W-:Y:S01]  /*1220*/  USHF.L.U32 UR38, UR56, 0x9, URZ ;  /* 0x0000000938267899 */ /* 0x000fe200080006ff */
[----:B--2---:R-:W-:Y:S01]  /*1230*/  R2UR UR6, R3 ;  /* 0x00000000030672ca */ /* 0x004fe200000e0000 */
[----:B------:R-:W-:Y:S02]  /*1240*/  USHF.L.U32 UR37, UR56, 0xa, URZ ;  /* 0x0000000a38257899 */ /* 0x000fe400080006ff */
[----:B------:R-:W-:Y:S02]  /*1250*/  USHF.L.U32 UR50, UR56, 0x5, URZ ;  /* 0x0000000538327899 */ /* 0x000fe400080006ff */
[----:B------:R-:W-:Y:S02]  /*1260*/  USHF.L.U32 UR26, UR56, 0x4, URZ ;  /* 0x00000004381a7899 */ /* 0x000fe400080006ff */
[----:B------:R-:W-:Y:S01]  /*1270*/  ULOP3.LUT UR48, UR48, 0x180, URZ, 0xc0, !UPT ;  /* 0x0000018030307892 */ /* 0x000fe2000f8ec0ff */
[----:B---3--:R-:W-:Y:S01]  /*1280*/  R2UR UR7, R2 ;  /* 0x00000000020772ca */ /* 0x008fe200000e0000 */
[----:B------:R-:W-:Y:S01]  /*1290*/  USHF.R.U32.HI UR32, URZ, 0x2, UR56 ;  /* 0x00000002ff207899 */ /* 0x000fe20008011638 */
[----:B------:R-:W-:Y:S01]  /*12a0*/  PRMT R2, RZ, 0x7610, R2 ;  /* 0x00007610ff027816 */ /* 0x000fe20000000002 */
[----:B------:R-:W2:Y:S02]  /*12b0*/  LDCU UR39, c[0x0][0xf24] ;  /* 0x0001e480ff2777ac */ /* 0x000ea40008000800 */
[----:B------:R-:W-:Y:S01]  /*12c0*/  UIADD3 UR5, UPT, UPT, -UR6, URZ, URZ ;  /* 0x000000ff06057290 */ /* 0x000fe2000fffe1ff */
[----:B------:R-:W3:Y:S07]  /*12d0*/  LDCU UR33, c[0x0][0xf30] ;  /* 0x0001e600ff2177ac */ /* 0x000eee0008000800 */
[----:B------:R-:W-:-:S02]  /*12e0*/  UIADD3 UR4, UPT, UPT, -UR7, URZ, URZ ;  /* 0x000000ff07047290 */ /* 0x000fc4000fffe1ff */
[----:B------:R-:W-:Y:S02]  /*12f0*/  UIMAD UR5, UR11, UR5, UR8 ;  /* 0x000000050b0572a4 */ /* 0x000fe4000f8e0208 */
[----:B------:R-:W-:Y:S02]  /*1300*/  UIMAD UR4, UR12, UR4, UR9 ;  /* 0x000000040c0472a4 */ /* 0x000fe4000f8e0209 */
[----:B------:R-:W-:Y:S02]  /*1310*/  UISETP.NE.AND UP5, UPT, UR20, 0x2, UPT ;  /* 0x000000021400788c */ /* 0x000fe4000bfa5270 */
[----:B------:R-:W-:Y:S01]  /*1320*/  IMAD.U32 R95, RZ, RZ, UR5 ;  /* 0x00000005ff5f7e24 */ /* 0x000fe2000f8e00ff */
[----:B------:R-:W-:Y:S01]  /*1330*/  ULOP3.LUT UR38, UR38, 0x1800, URZ, 0xc0, !UPT ;  /* 0x0000180026267892 */ /* 0x000fe2000f8ec0ff */
[----:B------:R-:W-:Y:S01]  /*1340*/  IMAD.U32 R94, RZ, RZ, UR4 ;  /* 0x00000004ff5e7e24 */ /* 0x000fe2000f8e00ff */
[----:B------:R-:W-:Y:S02]  /*1350*/  ULOP3.LUT UR37, UR37, 0xc00, URZ, 0xc0, !UPT ;  /* 0x00000c0025257892 */ /* 0x000fe4000f8ec0ff */
[----:B------:R-:W-:-:S02]  /*1360*/  ULOP3.LUT UR50, UR50, 0x180, URZ, 0xc0, !UPT ;  /* 0x0000018032327892 */ /* 0x000fc4000f8ec0ff */
[----:B-1----:R-:W-:Y:S01]  /*1370*/  UISETP.GE.AND UP6, UPT, UR28, 0x1, UPT ;  /* 0x000000011c00788c */ /* 0x002fe2000bfc6270 */
[----:B------:R-:W-:Y:S01]  /*1380*/  UMOV UR21, UR9 ;  /* 0x0000000900157c82 */ /* 0x000fe20008000000 */
[----:B------:R-:W-:Y:S01]  /*1390*/  ULOP3.LUT UR26, UR26, 0xc0, URZ, 0xc0, !UPT ;  /* 0x000000c01a1a7892 */ /* 0x000fe2000f8ec0ff */
[----:B------:R-:W-:Y:S01]  /*13a0*/  UMOV UR27, UR8 ;  /* 0x00000008001b7c82 */ /* 0x000fe20008000000 */
[----:B------:R-:W-:Y:S01]  /*13b0*/  USHF.R.U32.HI UR10, URZ, 0x1, UR48 ;  /* 0x00000001ff0a7899 */ /* 0x000fe20008011630 */
[----:B--23--:R-:W-:Y:S11]  /*13c0*/  BRA.U UP4, `(.L_x_18) ;  /* 0x0000000104cc7547 */ /* 0x00cff6000b800000 */
[----:B------:R-:W-:Y:S02]  /*13d0*/  R2UR UR4, R94 ;  /* 0x000000005e0472ca */ /* 0x000fe400000e0000 */
[----:B------:R-:W-:-:S11]  /*13e0*/  R2UR UR23, R95 ;  /* 0x000000005f1772ca */ /* 0x000fd600000e0000 */
[----:B------:R-:W-:Y:S02]  /*13f0*/  UISETP.NE.AND UP0, UPT, UR4, URZ, UPT ;  /* 0x000000ff0400728c */ /* 0x000fe4000bf05270 */
[----:B------:R-:W-:Y:S02]  /*1400*/  UISETP.NE.AND UP2, UPT, UR4, 0x1, UPT ;  /* 0x000000010400788c */ /* 0x000fe4000bf45270 */
[----:B------:R-:W-:Y:S02]  /*1410*/  UISETP.NE.AND UP1, UPT, UR23, URZ, UP0 ;  /* 0x000000ff1700728c */ /* 0x000fe40008725270 */
[----:B------:R-:W-:Y:S02]  /*1420*/  USEL UR6, URZ, 0x2, UP0 ;  /* 0x00000002ff067887 */ /* 0x000fe40008000000 */
[----:B------:R-:W-:Y:S02]  /*1430*/  USEL UR9, URZ, 0x1, UP1 ;  /* 0x00000001ff097887 */ /* 0x000fe40008800000 */
[----:B------:R-:W-:-:S02]  /*1440*/  UISETP.NE.AND UP1, UPT, UR4, 0x2, UPT ;  /* 0x000000020400788c */ /* 0x000fc4000bf25270 */
[----:B------:R-:W-:Y:S02]  /*1450*/  USEL UR13, URZ, 0x4, UP0 ;  /* 0x00000004ff0d7887 */ /* 0x000fe40008000000 */
[----:B------:R-:W-:Y:S02]  /*1460*/  USEL UR17, URZ, 0x8, UP0 ;  /* 0x00000008ff117887 */ /* 0x000fe40008000000 */
[----:B------:R-:W-:Y:S02]  /*1470*/  UISETP.NE.AND UP0, UPT, UR4, 0x3, UPT ;  /* 0x000000030400788c */ /* 0x000fe4000bf05270 */
[----:B------:R-:W-:Y:S02]  /*1480*/  USEL UR4, URZ, 0x100, UP1 ;  /* 0x00000100ff047887 */ /* 0x000fe40008800000 */
[----:B------:R-:W-:Y:S02]  /*1490*/  USEL UR11, URZ, 0x200, UP1 ;  /* 0x00000200ff0b7887 */ /* 0x000fe40008800000 */
[----:B------:R-:W-:-:S02]  /*14a0*/  USEL UR15, URZ, 0x400, UP1 ;  /* 0x00000400ff0f7887 */ /* 0x000fc40008800000 */
[----:B------:R-:W-:Y:S02]  /*14b0*/  USEL UR19, URZ, 0x800, UP1 ;  /* 0x00000800ff137887 */ /* 0x000fe40008800000 */
[----:B------:R-:W-:Y:S02]  /*14c0*/  USEL UR5, URZ, 0x10, UP2 ;  /* 0x00000010ff057887 */ /* 0x000fe40009000000 */
[----:B------:R-:W-:Y:S02]  /*14d0*/  UISETP.NE.AND UP1, UPT, UR23, URZ, UPT ;  /* 0x000000ff1700728c */ /* 0x000fe4000bf25270 */
[----:B------:R-:W-:Y:S02]  /*14e0*/  USEL UR7, URZ, 0x1000, UP0 ;  /* 0x00001000ff077887 */ /* 0x000fe40008000000 */
[----:B------:R-:W-:Y:S02]  /*14f0*/  USEL UR12, URZ, 0x2000, UP0 ;  /* 0x00002000ff0c7887 */ /* 0x000fe40008000000 */
[----:B------:R-:W-:-:S02]  /*1500*/  USEL UR16, URZ, 0x4000, UP0 ;  /* 0x00004000ff107887 */ /* 0x000fc40008000000 */
[----:B------:R-:W-:Y:S02]  /*1510*/  USEL UR22, URZ, 0x8000, UP0 ;  /* 0x00008000ff167887 */ /* 0x000fe40008000000 */
[----:B------:R-:W-:Y:S02]  /*1520*/  UISETP.NE.AND UP0, UPT, UR23, 0x1, UPT ;  /* 0x000000011700788c */ /* 0x000fe4000bf05270 */
[----:B------:R-:W-:Y:S02]  /*1530*/  USEL UR5, UR5, 0x10, UP1 ;  /* 0x0000001005057887 */ /* 0x000fe40008800000 */
[----:B------:R-:W-:Y:S02]  /*1540*/  USEL UR4, UR4, 0x100, UP1 ;  /* 0x0000010004047887 */ /* 0x000fe40008800000 */
[----:B------:R-:W-:Y:S02]  /*1550*/  USEL UR8, URZ, 0x20, UP2 ;  /* 0x00000020ff087887 */ /* 0x000fe40009000000 */
[----:B------:R-:W-:-:S02]  /*1560*/  USEL UR7, UR7, 0x1000, UP1 ;  /* 0x0000100007077887 */ /* 0x000fc40008800000 */
[----:B------:R-:W-:Y:S02]  /*1570*/  USEL UR6, UR6, 0x2, UP0 ;  /* 0x0000000206067887 */ /* 0x000fe40008000000 */
[----:B------:R-:W-:Y:S02]  /*1580*/  UIADD3 UR4, UPT, UPT, UR4, UR5, UR9 ;  /* 0x0000000504047290 */ /* 0x000fe4000fffe009 */
[----:B------:R-:W-:Y:S02]  /*1590*/  UISETP.NE.AND UP1, UPT, UR23, 0x2, UPT ;  /* 0x000000021700788c */ /* 0x000fe4000bf25270 */
[----:B------:R-:W-:Y:S02]  /*15a0*/  USEL UR8, UR8, 0x20, UP0 ;  /* 0x0000002008087887 */ /* 0x000fe40008000000 */
[----:B------:R-:W-:Y:S02]  /*15b0*/  USEL UR5, UR11, 0x200, UP0 ;  /* 0x000002000b057887 */ /* 0x000fe40008000000 */
[----:B------:R-:W-:-:S02]  /*15c0*/  UIADD3 UR4, UPT, UPT, UR6, UR7, UR4 ;  /* 0x0000000706047290 */ /* 0x000fc4000fffe004 */
[----:B------:R-:W-:Y:S02]  /*15d0*/  USEL UR14, URZ, 0x40, UP2 ;  /* 0x00000040ff0e7887 */ /* 0x000fe40009000000 */
[----:B------:R-:W-:Y:S02]  /*15e0*/  USEL UR9, UR12, 0x2000, UP0 ;  /* 0x000020000c097887 */ /* 0x000fe40008000000 */
[----:B------:R-:W-:Y:S02]  /*15f0*/  USEL UR7, UR13, 0x4, UP1 ;  /* 0x000000040d077887 */ /* 0x000fe40008800000 */
[----:B------:R-:W-:Y:S02]  /*1600*/  UIADD3 UR4, UPT, UPT, UR5, UR8, UR4 ;  /* 0x0000000805047290 */ /* 0x000fe4000fffe004 */
[----:B------:R-:W-:Y:S02]  /*1610*/  UISETP.NE.AND UP0, UPT, UR23, 0x3, UPT ;  /* 0x000000031700788c */ /* 0x000fe4000bf05270 */
[----:B------:R-:W-:-:S02]  /*1620*/  USEL UR6, UR14, 0x40, UP1 ;  /* 0x000000400e067887 */ /* 0x000fc40008800000 */
[----:B------:R-:W-:Y:S02]  /*1630*/  USEL UR5, UR15, 0x400, UP1 ;  /* 0x000004000f057887 */ /* 0x000fe40008800000 */
[----:B------:R-:W-:Y:S02]  /*1640*/  UIADD3 UR4, UPT, UPT, UR7, UR9, UR4 ;  /* 0x0000000907047290 */ /* 0x000fe4000fffe004 */
[----:B------:R-:W-:Y:S02]  /*1650*/  USEL UR18, URZ, 0x80, UP2 ;  /* 0x00000080ff127887 */ /* 0x000fe40009000000 */
[----:B------:R-:W-:Y:S02]  /*1660*/  USEL UR9, UR16, 0x4000, UP1 ;  /* 0x0000400010097887 */ /* 0x000fe40008800000 */
[----:B------:R-:W-:Y:S02]  /*1670*/  USEL UR8, UR17, 0x8, UP0 ;  /* 0x0000000811087887 */ /* 0x000fe40008000000 */
[----:B------:R-:W-:-:S02]  /*1680*/  UIADD3 UR4, UPT, UPT, UR5, UR6, UR4 ;  /* 0x0000000605047290 */ /* 0x000fc4000fffe004 */
[----:B------:R-:W-:Y:S02]  /*1690*/  USEL UR7, UR18, 0x80, UP0 ;  /* 0x0000008012077887 */ /* 0x000fe40008000000 */
[----:B------:R-:W-:Y:S02]  /*16a0*/  USEL UR6, UR19, 0x800, UP0 ;  /* 0x0000080013067887 */ /* 0x000fe40008000000 */
[----:B------:R-:W-:Y:S02]  /*16b0*/  UIADD3 UR4, UPT, UPT, UR8, UR9, UR4 ;  /* 0x0000000908047290 */ /* 0x000fe4000fffe004 */
[----:B------:R-:W-:Y:S02]  /*16c0*/  USEL UR5, UR22, 0x8000, UP0 ;  /* 0x0000800016057887 */ /* 0x000fe40008000000 */
[----:B------:R-:W-:-:S04]  /*16d0*/  UIADD3 UR4, UPT, UPT, UR6, UR7, UR4 ;  /* 0x0000000706047290 */ /* 0x000fc8000fffe004 */
[----:B------:R-:W-:-:S06]  /*16e0*/  UIADD3 UR4, UPT, UPT, UR4, UR5, URZ ;  /* 0x0000000504047290 */ /* 0x000fcc000fffe0ff */
[----:B------:R-:W-:Y:S02]  /*16f0*/  IMAD.U32 R2, RZ, RZ, UR4 ;  /* 0x00000004ff027e24 */ /* 0x000fe4000f8e00ff */
.L_x_18:
[----:B------:R-:W-:Y:S05]  /*1700*/  BRA.U !UP6, `(.L_x_19) ;  /* 0x000000010ed47547 */ /* 0x000fea000b800000 */
[----:B------:R-:W1:Y:S01]  /*1710*/  LDCU.128 UR12, c[0x0][0xf10] ;  /* 0x0001e200ff0c77ac */ /* 0x000e620008000c00 */
[----:B------:R-:W2:Y:S01]  /*1720*/  LDCU UR6, c[0x0][0x370] ;  /* 0x00006e00ff0677ac */ /* 0x000ea20008000800 */
[----:B------:R-:W3:Y:S01]  /*1730*/  LDCU UR5, c[0x0][0x374] ;  /* 0x00006e80ff0577ac */ /* 0x000ee20008000800 */
[----:B------:R-:W4:Y:S01]  /*1740*/  LDCU UR29, c[0x0][0xf0c] ;  /* 0x0001e180ff1d77ac */ /* 0x000f220008000800 */
[----:B------:R-:W4:Y:S01]  /*1750*/  LDCU UR7, c[0x0][0xf20] ;  /* 0x0001e400ff0777ac */ /* 0x000f220008000800 */
[----:B------:R-:W4:Y:S01]  /*1760*/  LDCU.64 UR8, c[0x0][0xf28] ;  /* 0x0001e500ff0877ac */ /* 0x000f220008000a00 */
[----:B-1----:R-:W-:Y:S02]  /*1770*/  UISETP.NE.AND UP0, UPT, UR14, 0x1, UPT ;  /* 0x000000010e00788c */ /* 0x002fe4000bf05270 */
[----:B---3--:R-:W-:Y:S02]  /*1780*/  UIMAD.WIDE.U32 UR16, UR5, UR15, URZ ;  /* 0x0000000f051072a5 */ /* 0x008fe4000f8e00ff */
[----:B--2---:R-:W-:-:S02]  /*1790*/  UIMAD.WIDE.U32 UR22, UR6, UR12, URZ ;  /* 0x0000000c061672a5 */ /* 0x004fc4000f8e00ff */
[----:B----4-:R-:W-:Y:S02]  /*17a0*/  UISETP.NE.AND UP1, UPT, UR29, 0x1, UPT ;  /* 0x000000011d00788c */ /* 0x010fe4000bf25270 */
[----:B------:R-:W-:Y:S01]  /*17b0*/  UISETP.NE.AND UP2, UPT, UR28, 0x1, UPT ;  /* 0x000000011c00788c */ /* 0x000fe2000bf45270 */
[----:B------:R-:W-:Y:S02]  /*17c0*/  UMOV UR16, UR17 ;  /* 0x0000001100107c82 */ /* 0x000fe40008000000 */
[----:B------:R-:W-:Y:S01]  /*17d0*/  UMOV UR22, UR23 ;  /* 0x0000001700167c82 */ /* 0x000fe20008000000 */
[----:B------:R-:W-:Y:S02]  /*17e0*/  @UP0 USHF.R.U32.HI UR5, URZ, UR7, UR16 ;  /* 0x00000007ff050299 */ /* 0x000fe40008011610 */
[----:B------:R-:W-:Y:S02]  /*17f0*/  UIMAD.WIDE.U32 UR24, UR21, UR15, URZ ;  /* 0x0000000f151872a5 */ /* 0x000fe4000f8e00ff */
[----:B------:R-:W-:-:S02]  /*1800*/  UIMAD.WIDE.U32 UR16, UR5, UR8, URZ ;  /* 0x00000008051072a5 */ /* 0x000fc4000f8e00ff */
[----:B------:R-:W-:Y:S02]  /*1810*/  @UP1 USHF.R.U32.HI UR6, URZ, UR13, UR22 ;  /* 0x0000000dff061299 */ /* 0x000fe40008011616 */
[----:B------:R-:W-:Y:S02]  /*1820*/  UIMAD.WIDE.U32 UR18, UR27, UR12, URZ ;  /* 0x0000000c1b1272a5 */ /* 0x000fe4000f8e00ff */
[----:B------:R-:W-:Y:S01]  /*1830*/  UIMAD.WIDE.U32 UR22, UR6, UR8, URZ ;  /* 0x00000008061672a5 */ /* 0x000fe2000f8e00ff */
[----:B------:R-:W-:Y:S01]  /*1840*/  UMOV UR4, UR25 ;  /* 0x0000001900047c82 */ /* 0x000fe20008000000 */
[----:B------:R-:W-:Y:S01]  /*1850*/  UMOV UR16, UR17 ;  /* 0x0000001100107c82 */ /* 0x000fe20008000000 */
[----:B------:R-:W-:Y:S02]  /*1860*/  USHF.R.U32.HI UR4, URZ, UR7, UR4 ;  /* 0x00000007ff047299 */ /* 0x000fe40008011604 */
[----:B------:R-:W-:Y:S01]  /*1870*/  @UP2 USHF.R.U32.HI UR5, URZ, UR9, UR16 ;  /* 0x00000009ff052299 */ /* 0x000fe20008011610 */
[----:B------:R-:W-:Y:S01]  /*1880*/  UMOV UR18, UR19 ;  /* 0x0000001300127c82 */ /* 0x000fe20008000000 */
[----:B------:R-:W-:Y:S01]  /*1890*/  UMOV UR22, UR23 ;  /* 0x0000001700167c82 */ /* 0x000fe20008000000 */
[----:B------:R-:W-:-:S02]  /*18a0*/  USHF.R.U32.HI UR13, URZ, UR13, UR18 ;  /* 0x0000000dff0d7299 */ /* 0x000fc40008011612 */
[----:B------:R-:W-:Y:S02]  /*18b0*/  USEL UR4, UR21, UR4, !UP0 ;  /* 0x0000000415047287 */ /* 0x000fe4000c000000 */
[----:B------:R-:W-:Y:S02]  /*18c0*/  @UP2 USHF.R.U32.HI UR6, URZ, UR9, UR22 ;  /* 0x00000009ff062299 */ /* 0x000fe40008011616 */
[----:B------:R-:W-:Y:S02]  /*18d0*/  UIMAD UR7, UR5, UR28, URZ ;  /* 0x0000001c050772a4 */ /* 0x000fe4000f8e02ff */
[----:B------:R-:W-:Y:S02]  /*18e0*/  USEL UR5, UR27, UR13, !UP1 ;  /* 0x0000000d1b057287 */ /* 0x000fe4000c800000 */
[----:B------:R-:W-:Y:S02]  /*18f0*/  UIMAD UR11, UR6, UR28, URZ ;  /* 0x0000001c060b72a4 */ /* 0x000fe4000f8e02ff */
[----:B------:R-:W-:-:S02]  /*1900*/  UISETP.GE.AND UP0, UPT, UR4, UR7, UPT ;  /* 0x000000070400728c */ /* 0x000fc4000bf06270 */
[----:B------:R-:W-:Y:S02]  /*1910*/  UIMAD.WIDE.U32 UR12, UR4, UR8, URZ ;  /* 0x00000008040c72a5 */ /* 0x000fe4000f8e00ff */
[----:B------:R-:W-:Y:S02]  /*1920*/  UISETP.GE.OR UP0, UPT, UR5, UR11, UP0 ;  /* 0x0000000b0500728c */ /* 0x000fe40008706670 */
[----:B------:R-:W-:Y:S02]  /*1930*/  UIMAD.WIDE.U32 UR16, UR5, UR8, URZ ;  /* 0x00000008051072a5 */ /* 0x000fe4000f8e00ff */
[----:B------:R-:W-:Y:S01]  /*1940*/  UIADD3 UR11, UPT, UPT, -UR4, URZ, URZ ;  /* 0x000000ff040b7290 */ /* 0x000fe2000fffe1ff */
[----:B------:R-:W-:Y:S01]  /*1950*/  UMOV UR8, UR13 ;  /* 0x0000000d00087c82 */ /* 0x000fe20008000000 */
[----:B------:R-:W-:Y:S02]  /*1960*/  UIADD3 UR12, UPT, UPT, -UR5, URZ, URZ ;  /* 0x000000ff050c7290 */ /* 0x000fe4000fffe1ff */
[----:B------:R-:W-:-:S03]  /*1970*/  USHF.R.U32.HI UR8, URZ, UR9, UR8 ;  /* 0x00000009ff087299 */ /* 0x000fc60008011608 */
[----:B------:R-:W-:Y:S01]  /*1980*/  @!UP0 UMOV UR7, UR17 ;  /* 0x0000001100078c82 */ /* 0x000fe20008000000 */
[----:B------:R-:W-:Y:S02]  /*1990*/  UIMAD UR21, UR14, UR11, UR21 ;  /* 0x0000000b0e1572a4 */ /* 0x000fe4000f8e0215 */
[----:B------:R-:W-:Y:S02]  /*19a0*/  USEL UR8, UR4, UR8, !UP2 ;  /* 0x0000000804087287 */ /* 0x000fe4000d000000 */
[----:B------:R-:W-:Y:S02]  /*19b0*/  @!UP0 USHF.R.U32.HI UR7, URZ, UR9, UR7 ;  /* 0x00000009ff078299 */ /* 0x000fe40008011607 */
[----:B------:R-:W-:Y:S02]  /*19c0*/  UIADD3 UR9, UPT, UPT, -UR8, URZ, URZ ;  /* 0x000000ff08097290 */ /* 0x000fe4000fffe1ff */
[----:B------:R-:W-:Y:S02]  /*19d0*/  @!UP0 USEL UR7, UR5, UR7, !UP2 ;  /* 0x0000000705078287 */ /* 0x000fe4000d000000 */
[----:B------:R-:W-:-:S02]  /*19e0*/  UIMAD UR9, UR28, UR9, UR4 ;  /* 0x000000091c0972a4 */ /* 0x000fc4000f8e0204 */
[----:B------:R-:W-:Y:S02]  /*19f0*/  @!UP0 UIADD3 UR8, UPT, UPT, UR8, -UR7, URZ ;  /* 0x8000000708088290 */ /* 0x000fe4000fffe0ff */
[----:B------:R-:W-:Y:S02]  /*1a00*/  @!UP0 UIMAD UR6, UR9, UR6, UR7 ;  /* 0x00000006090682a4 */ /* 0x000fe4000f8e0207 */
[----:B------:R-:W-:Y:S02]  /*1a10*/  @!UP0 UIMAD UR4, UR8, UR28, UR5 ;  /* 0x0000001c080482a4 */ /* 0x000fe4000f8e0205 */
[----:B------:R-:W-:Y:S02]  /*1a20*/  UIMAD UR27, UR29, UR12, UR27 ;  /* 0x0000000c1d1b72a4 */ /* 0x000fe4000f8e021b */
[----:B------:R-:W-:Y:S01]  /*1a30*/  UIMAD UR21, UR4, UR14, UR21 ;  /* 0x0000000e041572a4 */ /* 0x000fe2000f8e0215 */
[----:B------:R-:W-:Y:S02]  /*1a40*/  @!UP0 UMOV UR5, UR6 ;  /* 0x0000000600058c82 */ /* 0x000fe40008000000 */
[----:B------:R-:W-:-:S12]  /*1a50*/  UIMAD UR27, UR5, UR29, UR27 ;  /* 0x0000001d051b72a4 */ /* 0x000fd8000f8e021b */
.L_x_19:
[----:B------:R-:W-:-:S09]  /*1a60*/  UISETP.NE.AND UP0, UPT, UR33, 0x1, UPT ;  /* 0x000000012100788c */ /* 0x000fd2000bf05270 */
[----:B------:R-:W-:Y:S05]  /*1a70*/  BRA.U UP0, `(.L_x_20) ;  /* 0x0000000100447547 */ /* 0x000fea000b800000 */
[----:B------:R-:W1:Y:S01]  /*1a80*/  LDCU.128 UR12, c[0x0][0xf10] ;  /* 0x0001e200ff0c77ac */ /* 0x000e620008000c00 */
[----:B------:R-:W2:Y:S01]  /*1a90*/  LDCU UR8, c[0x0][0xf0c] ;  /* 0x0001e180ff0877ac */ /* 0x000ea20008000800 */
[----:B------:R-:W3:Y:S01]  /*1aa0*/  LDCU UR9, c[0x0][0xf20] ;  /* 0x0001e400ff0977ac */ /* 0x000ee20008000800 */
[----:B-1----:R-:W-:Y:S02]  /*1ab0*/  UIMAD.WIDE.U32 UR6, UR27, UR12, URZ ;  /* 0x0000000c1b0672a5 */ /* 0x002fe4000f8e00ff */
[----:B------:R-:W-:Y:S02]  /*1ac0*/  UIMAD.WIDE.U32 UR4, UR21, UR15, URZ ;  /* 0x0000000f150472a5 */ /* 0x000fe4000f8e00ff */
[----:B--2---:R-:W-:Y:S02]  /*1ad0*/  UISETP.NE.AND UP1, UPT, UR8, 0x1, UPT ;  /* 0x000000010800788c */ /* 0x004fe4000bf25270 */
[----:B------:R-:W-:Y:S01]  /*1ae0*/  UISETP.NE.AND UP0, UPT, UR14, 0x1, UPT ;  /* 0x000000010e00788c */ /* 0x000fe2000bf05270 */
[----:B------:R-:W-:-:S02]  /*1af0*/  UMOV UR6, UR7 ;  /* 0x0000000700067c82 */ /* 0x000fc40008000000 */
[----:B------:R-:W-:Y:S01]  /*1b00*/  UMOV UR4, UR5 ;  /* 0x0000000500047c82 */ /* 0x000fe20008000000 */
[----:B------:R-:W-:Y:S02]  /*1b10*/  USHF.R.U32.HI UR13, URZ, UR13, UR6 ;  /* 0x0000000dff0d7299 */ /* 0x000fe40008011606 */
[----:B---3--:R-:W-:Y:S02]  /*1b20*/  USHF.R.U32.HI UR4, URZ, UR9, UR4 ;  /* 0x00000009ff047299 */ /* 0x008fe40008011604 */
[----:B------:R-:W-:Y:S02]  /*1b30*/  USEL UR5, UR27, UR13, !UP1 ;  /* 0x0000000d1b057287 */ /* 0x000fe4000c800000 */
[----:B------:R-:W-:-:S04]  /*1b40*/  USEL UR4, UR21, UR4, !UP0 ;  /* 0x0000000415047287 */ /* 0x000fc8000c000000 */
[----:B------:R-:W-:Y:S02]  /*1b50*/  UIADD3 UR6, UPT, UPT, UR5, -UR4, URZ ;  /* 0x8000000405067290 */ /* 0x000fe4000fffe0ff */
[----:B------:R-:W-:Y:S02]  /*1b60*/  UIADD3 UR4, UPT, UPT, -UR5, UR4, URZ ;  /* 0x0000000405047290 */ /* 0x000fe4000fffe1ff */
[----:B------:R-:W-:Y:S02]  /*1b70*/  UIMAD UR21, UR6, UR14, UR21 ;  /* 0x0000000e061572a4 */ /* 0x000fe4000f8e0215 */
[----:B------:R-:W-:-:S12]  /*1b80*/  UIMAD UR27, UR4, UR8, UR27 ;  /* 0x00000008041b72a4 */ /* 0x000fd8000f8e021b */
.L_x_20:
[----:B------:R-:W-:-:S09]  /*1b90*/  UISETP.EQ.U32.AND UP0, UPT, UR34, 0x1, UPT ;  /* 0x000000012200788c */ /* 0x000fd2000bf02070 */
[----:B------:R-:W-:Y:S05]  /*1ba0*/  BRA.U !UP0, `(.L_x_21) ;  /* 0x00000001080c7547 */ /* 0x000fea000b800000 */
[----:B------:R-:W-:Y:S01]  /*1bb0*/  UCGABAR_WAIT ;  /* 0x0000000000007dc7 */ /* 0x000fe20008000000 */
[----:B------:R-:W-:Y:S01]  /*1bc0*/  CCTL.IVALL ;  /* 0x00000000ff00798f */ /* 0x000fe20002000000 */
[----:B------:R-:W-:Y:S05]  /*1bd0*/  BRA `(.L_x_22) ;  /* 0x0000000000047947 */ /* 0x000fea0003800000 */
.L_x_21:
[----:B------:R-:W-:Y:S06]  /*1be0*/  BAR.SYNC.DEFER_BLOCKING 0x0 ;  /* 0x0000000000007b1d */ /* 0x000fec0000010000 */
.L_x_22:
[----:B------:R-:W-:Y:S05]  /*1bf0*/  BRA.U UP5, `(.L_x_23) ;  /* 0x0000001d05347547 */ /* 0x000fea000b800000 */
[----:B------:R-:W1:Y:S01]  /*1c00*/  LDCU UR6, c[0x0][0x38c] ;  /* 0x00007180ff0677ac */ /* 0x000e620008000800 */
[----:B------:R-:W-:Y:S01]  /*1c10*/  PLOP3.LUT P2, PT, PT, PT, UP3, 0x80, 0x8 ;  /* 0x000000000008781c */ /* 0x000fe20003f4f038 */
[----:B------:R-:W-:Y:S01]  /*1c20*/  IMAD.MOV.U32 R12, RZ, RZ, 0x1 ;  /* 0x00000001ff0c7424 */ /* 0x000fe200078e00ff */
[----:B------:R-:W-:Y:S01]  /*1c30*/  ISETP.EQ.OR P3, PT, R0, RZ, P4 ;  /* 0x000000ff0000720c */ /* 0x000fe20002762670 */
[----:B------:R-:W-:Y:S01]  /*1c40*/  UISETP.NE.AND UP1, UPT, UR20, URZ, UPT ;  /* 0x000000ff1400728c */ /* 0x000fe2000bf25270 */
[----:B------:R-:W-:Y:S02]  /*1c50*/  PLOP3.LUT P2, PT, P2, PT, PT, 0x8, 0x80 ;  /* 0x000000000080781c */ /* 0x000fe4000174e170 */
[----:B------:R-:W-:Y:S01]  /*1c60*/  CS2R R10, SRZ ;  /* 0x00000000000a7805 */ /* 0x000fe2000001ff00 */
[----:B------:R-:W-:Y:S01]  /*1c70*/  IMAD.MOV.U32 R9, RZ, RZ, RZ ;  /* 0x000000ffff097224 */ /* 0x000fe200078e00ff */
[----:B------:R-:W2:Y:S01]  /*1c80*/  LDCU UR58, c[0x0][0x370] ;  /* 0x00006e00ff3a77ac */ /* 0x000ea20008000800 */
[----:B------:R-:W-:Y:S01]  /*1c90*/  IMAD.MOV.U32 R8, RZ, RZ, 0x1 ;  /* 0x00000001ff087424 */ /* 0x000fe200078e00ff */
[----:B------:R-:W3:Y:S01]  /*1ca0*/  LDCU.64 UR46, c[0x0][0x348] ;  /* 0x00006900ff2e77ac */ /* 0x000ee20008000a00 */
[----:B------:R-:W4:Y:S01]  /*1cb0*/  LDCU UR57, c[0x0][0x374] ;  /* 0x00006e80ff3977ac */ /* 0x000f220008000800 */
[----:B-1----:R-:W-:-:S02]  /*1cc0*/  UIADD3 UR5, UPT, UPT, UR6, 0x7f, URZ ;  /* 0x0000007f06057890 */ /* 0x002fc4000fffe0ff */
[----:B------:R-:W-:Y:S02]  /*1cd0*/  UIADD3 UR64, UPT, UPT, UR6, 0xfe, URZ ;  /* 0x000000fe06407890 */ /* 0x000fe4000fffe0ff */
[----:B------:R-:W-:Y:S02]  /*1ce0*/  USHF.R.S32.HI UR4, URZ, 0x1f, UR5 ;  /* 0x0000001fff047899 */ /* 0x000fe40008011405 */
[----:B------:R-:W-:Y:S02]  /*1cf0*/  USEL UR49, UR49, 0x2, UP1 ;  /* 0x0000000231317887 */ /* 0x000fe40008800000 */
[----:B------:R-:W-:Y:S02]  /*1d00*/  ULEA.HI UR4, UR4, UR5, URZ, 0x7 ;  /* 0x0000000504047291 */ /* 0x000fe4000f8f38ff */
[----:B------:R-:W-:Y:S02]  /*1d10*/  USHF.L.U32 UR5, UR32, 0x5, URZ ;  /* 0x0000000520057899 */ /* 0x000fe400080006ff */
[----:B------:R-:W-:-:S02]  /*1d20*/  USHF.R.S32.HI UR60, URZ, 0x7, UR4 ;  /* 0x00000007ff3c7899 */ /* 0x000fc40008011404 */
[----:B------:R-:W-:Y:S02]  /*1d30*/  UIADD3 UR4, UPT, UPT, UR6, -0x1, URZ ;  /* 0xffffffff06047890 */ /* 0x000fe4000fffe0ff */
[----:B------:R-:W-:Y:S02]  /*1d40*/  UISETP.LT.U32.AND UP0, UPT, UR60, 0x10, UPT ;  /* 0x000000103c00788c */ /* 0x000fe4000bf01070 */
[----:B------:R-:W-:Y:S02]  /*1d50*/  UISETP.GE.U32.AND UP2, UPT, UR4, -0xff, UPT ;  /* 0xffffff010400788c */ /* 0x000fe4000bf46070 */
[----:B------:R-:W-:Y:S02]  /*1d60*/  USEL UR59, UR60, 0x10, UP0 ;  /* 0x000000103c3b7887 */ /* 0x000fe40008000000 */
[----:B------:R-:W-:Y:S02]  /*1d70*/  ULOP3.LUT UR61, UR5, 0x60, URZ, 0xe2, !UPT ;  /* 0x00000060053d7892 */ /* 0x000fe4000f8ee2ff */
[----:B------:R-:W-:-:S02]  /*1d80*/  UIADD3 UR45, UPT, UPT, UR59, -0x1, URZ ;  /* 0xffffffff3b2d7890 */ /* 0x000fc4000fffe0ff */
[----:B------:R-:W-:Y:S01]  /*1d90*/  UIADD3 UR62, UPT, UPT, UR60, -UR59, URZ ;  /* 0x8000003b3c3e7290 */ /* 0x000fe2000fffe0ff */
[----:B------:R-:W-:Y:S02]  /*1da0*/  UMOV UR14, URZ ;  /* 0x000000ff000e7c82 */ /* 0x000fe40008000000 */
[----:B------:R-:W-:-:S04]  /*1db0*/  @UP2 UIADD3 UR45, UPT, UPT, UR59, URZ, URZ ;  /* 0x000000ff3b2d2290 */ /* 0x000fc8000fffe0ff */
[----:B--234-:R-:W-:-:S12]  /*1dc0*/  UIADD3 UR45, UPT, UPT, UR45, 0x1, URZ ;  /* 0x000000012d2d7890 */ /* 0x01cfd8000fffe0ff */
.L_x_47:
[----:B------:R-:W-:Y:S01]  /*1dd0*/  UISETP.NE.AND UP0, UPT, UR56, URZ, UPT ;  /* 0x000000ff3800728c */ /* 0x000fe2000bf05270 */
[----:B------:R-:W1:Y:S08]  /*1de0*/  S2UR UR56, SR_CgaCtaId ;  /* 0x00000000003879c3 */ /* 0x000e700000008800 */
[----:B---3--:R-:W-:Y:S05]  /*1df0*/  BRA.U UP0, `(.L_x_24) ;  /* 0x0000000100347547 */ /* 0x008fea000b800000 */
[----:B------:R-:W2:Y:S01]  /*1e00*/  S2R R0, SR_CgaCtaId ;  /* 0x0000000000007919 */ /* 0x000ea20000008800 */
[----:B------:R-:W-:-:S04]  /*1e10*/  MOV R2, 0x400 ;  /* 0x0000040000027802 */ /* 0x000fc80000000f00 */
[----:B--2---:R-:W-:Y:S02]  /*1e20*/  LEA R0, R0, R2, 0x18 ;  /* 0x0000000200007211 */ /* 0x004fe400078ec0ff */
[----:B------:R-:W-:-:S03]  /*1e30*/  SHF.L.U32 R2, R8, 0x1f, RZ ;  /* 0x0000001f08027819 */ /* 0x000fc600000006ff */
[----:B------:R-:W-:-:S04]  /*1e40*/  IMAD R0, R9, 0x8, R0 ;  /* 0x0000000809007824 */ /* 0x000fc800078e0200 */
[----:B------:R-:W2:Y:S02]  /*1e50*/  SYNCS.PHASECHK.TRANS64.TRYWAIT P0, [R0+URZ+0x190], R2 ;  /* 0x00019002000075a7 */ /* 0x000ea400080011ff */
[----:B--2---:R-:W-:Y:S05]  /*1e60*/  @!P0 BRA `(.L_x_25) ;  /* 0x0000009c003c8947 */ /* 0x004fea0003800000 */
.L_x_169:
[----:B------:R-:W-:Y:S01]  /*1e70*/  VIADD R9, R9, 0x1 ;  /* 0x0000000109097836 */ /* 0x000fe20000000000 */
[----:B------:R2:W-:Y:S04]  /*1e80*/  SYNCS.ARRIVE.TRANS64.A1T0 RZ, [R0+URZ+0x180], RZ ;  /* 0x000180ff00ff79a7 */ /* 0x0005e800081000ff */
[----:B------:R-:W-:-:S04]  /*1e90*/  ISETP.NE.AND P0, PT, R9, 0x2, PT ;  /* 0x000000020900780c */ /* 0x000fc80003f05270 */
[----:B------:R-:W-:Y:S02]  /*1ea0*/  SEL R9, R9, RZ, P0 ;  /* 0x000000ff09097207 */ /* 0x000fe40000000000 */
[----:B--2---:R-:W-:-:S04]  /*1eb0*/  SEL R0, RZ, 0x1, P0 ;  /* 0x00000001ff007807 */ /* 0x004fc80000000000 */
[----:B------:R-:W-:-:S07]  /*1ec0*/  LOP3.LUT R8, R8, R0, RZ, 0x3c, !PT ;  /* 0x0000000008087212 */ /* 0x000fce00078e3cff */
.L_x_24:
[----:B------:R-:W-:Y:S01]  /*1ed0*/  UMOV UR5, 0x400 ;  /* 0x0000040000057882 */ /* 0x000fe20000000000 */
[----:B------:R-:W-:Y:S01]  /*1ee0*/  SHF.L.U32 R0, R12, 0x1f, RZ ;  /* 0x0000001f0c007819 */ /* 0x000fe200000006ff */
[----:B-1----:R-:W-:Y:S02]  /*1ef0*/  ULEA UR5, UR56, UR5, 0x18 ;  /* 0x0000000538057291 */ /* 0x002fe4000f8ec0ff */
[----:B------:R-:W-:Y:S02]  /*1f00*/  UISETP.GE.U32.AND UP0, UPT, UR64, 0xff, UPT ;  /* 0x000000ff4000788c */ /* 0x000fe4000bf06070 */
[----:B------:R-:W-:Y:S02]  /*1f10*/  ULEA UR4, UR14, UR5, 0x3 ;  /* 0x000000050e047291 */ /* 0x000fe4000f8e18ff */
[----:B------:R-:W-:Y:S02]  /*1f20*/  ULEA UR35, UR21, UR63, 0x2 ;  /* 0x0000003f15237291 */ /* 0x000fe4000f8e10ff */
[----:B------:R-:W-:-:S02]  /*1f30*/  ULEA.HI UR11, UR21, UR21, URZ, 0x1 ;  /* 0x00000015150b7291 */ /* 0x000fc4000f8f08ff */
[----:B------:R-:W-:Y:S02]  /*1f40*/  ULEA UR43, UR27, UR61, 0x7 ;  /* 0x0000003d1b2b7291 */ /* 0x000fe4000f8e38ff */
[----:B------:R-:W-:Y:S01]  /*1f50*/  USHF.L.U32 UR35, UR35, 0x4, URZ ;  /* 0x0000000423237899 */ /* 0x000fe200080006ff */
[----:B------:R1:W2:Y:S01]  /*1f60*/  SYNCS.PHASECHK.TRANS64.TRYWAIT P1, [UR4+0x80], R0 ;  /* 0x00008000ff0075a7 */ /* 0x0002a20008021104 */
[----:B------:R-:W-:Y:S01]  /*1f70*/  USHF.R.S32.HI UR11, URZ, 0x1, UR11 ;  /* 0x00000001ff0b7899 */ /* 0x000fe2000801140b */
[----:B------:R-:W-:Y:S01]  /*1f80*/  UMOV UR20, URZ ;  /* 0x000000ff00147c82 */ /* 0x000fe20008000000 */
[----:B------:R-:W-:Y:S10]  /*1f90*/  BRA.U !UP0, `(.L_x_26) ;  /* 0x0000000508147547 */ /* 0x000ff4000b800000 */
[----:B------:R-:W-:Y:S01]  /*1fa0*/  UMOV UR4, UR14 ;  /* 0x0000000e00047c82 */ /* 0x000fe20008000000 */
[----:B------:R-:W-:-:S05]  /*1fb0*/  UMOV UR28, URZ ;  /* 0x000000ff001c7c82 */ /* 0x000fca0008000000 */
.L_x_34:
[----:B------:R-:W-:Y:S01]  /*1fc0*/  ULEA UR41, UR4, UR5, 0x3 ;  /* 0x0000000504297291 */ /* 0x000fe2000f8e18ff */
[----:B--2---:R-:W-:Y:S01]  /*1fd0*/  @!P4 MOV R2, 0x3400 ;  /* 0x000034000002c802 */ /* 0x004fe20000000f00 */
[----:B--23--:R-:W-:Y:S10]  /*1fe0*/  @P1 BRA `(.L_x_27) ;  /* 0x00000000000c1947 */ /* 0x00cff40003800000 */
[----:B------:R-:W-:-:S04]  /*1ff0*/  SHF.L.U32 R3, R12, 0x1f, RZ ;  /* 0x0000001f0c037819 */ /* 0x000fc800000006ff */
[----:B------:R-:W2:Y:S02]  /*2000*/  SYNCS.PHASECHK.TRANS64.TRYWAIT P0, [UR41+0x80], R3 ;  /* 0x00008003ff0075a7 */ /* 0x000ea40008001129 */
[----:B--2---:R-:W-:Y:S05]  /*2010*/  @!P0 BRA `(.L_x_28) ;  /* 0x0000009800e48947 */ /* 0x004fea0003800000 */
.L_x_27:
[----:B------:R2:W-:Y:S01]  /*2020*/  @!P4 SYNCS.ARRIVE.TRANS64 RZ, [UR41], R2 ;  /* 0x00000002ffffc9a7 */ /* 0x0005e20008000029 */
[----:B------:R-:W-:-:S04]  /*2030*/  ULOP3.LUT UR6, UR49, 0x2, URZ, 0xfc, !UPT ;  /* 0x0000000231067892 */ /* 0x000fc8000f8efcff */
[----:B------:R-:W-:-:S09]  /*2040*/  UISETP.NE.AND UP0, UPT, UR6, 0x2, UPT ;  /* 0x000000020600788c */ /* 0x000fd2000bf05270 */
[----:B------:R-:W-:Y:S05]  /*2050*/  BRA.U UP0, `(.L_x_29) ;  /* 0x0000000100047547 */ /* 0x000fea000b800000 */
[----:B------:R-:W-:Y:S05]  /*2060*/  BPT.TRAP 0x1 ;  /* 0x000000040000795c */ /* 0x000fea0000300000 */
.L_x_29:
[----:B------:R-:W-:Y:S04]  /*2070*/  BSSY.RECONVERGENT B0, `(.L_x_30) ;  /* 0x0000003000007945 */ /* 0x000fe80003800200 */
[----:B------:R-:W-:Y:S05]  /*2080*/  @P3 BRA `(.L_x_31) ;  /* 0x0000000000043947 */ /* 0x000fea0003800000 */
[----:B------:R-:W-:Y:S05]  /*2090*/  BPT.TRAP 0x1 ;  /* 0x000000040000795c */ /* 0x000fea0000300000 */
.L_x_31:
[----:B------:R-:W-:Y:S05]  /*20a0*/  BSYNC.RECONVERGENT B0 ;  /* 0x0000000000007941 */ /* 0x000fea0003800200 */
.L_x_30:
[----:B------:R-:W-:Y:S01]  /*20b0*/  UIADD3 UR6, UPT, UPT, UR4, 0x1, URZ ;  /* 0x0000000104067890 */ /* 0x000fe2000fffe0ff */
[----:B------:R-:W-:Y:S01]  /*20c0*/  BSSY.RECONVERGENT B0, `(.L_x_32) ;  /* 0x000002d000007945 */ /* 0x000fe20003800200 */
[----:B------:R-:W-:Y:S02]  /*20d0*/  ELECT P0, URZ, PT ;  /* 0x0000000000ff782f */ /* 0x000fe40003800000 */
[----:B------:R-:W-:-:S04]  /*20e0*/  UISETP.NE.AND UP0, UPT, UR6, 0x10, UPT ;  /* 0x000000100600788c */ /* 0x000fc8000bf05270 */
[----:B------:R-:W-:Y:S02]  /*20f0*/  USEL UR7, URZ, 0x1, UP0 ;  /* 0x00000001ff077887 */ /* 0x000fe40008000000 */
[----:B------:R-:W-:-:S04]  /*2100*/  USEL UR14, UR6, URZ, UP0 ;  /* 0x000000ff060e7287 */ /* 0x000fc80008000000 */
[----:B------:R-:W-:Y:S01]  /*2110*/  ULEA UR6, UR14, UR5, 0x3 ;  /* 0x000000050e067291 */ /* 0x000fe2000f8e18ff */
[----:B------:R-:W-:-:S04]  /*2120*/  LOP3.LUT R12, R12, UR7, RZ, 0x3c, !PT ;  /* 0x000000070c0c7c12 */ /* 0x000fc8000f8e3cff */
[----:B-1----:R-:W-:-:S04]  /*2130*/  SHF.L.U32 R0, R12, 0x1f, RZ ;  /* 0x0000001f0c007819 */ /* 0x002fc800000006ff */
[----:B------:R1:W3:Y:S01]  /*2140*/  SYNCS.PHASECHK.TRANS64.TRYWAIT P1, [UR6+0x80], R0 ;  /* 0x00008000ff0075a7 */ /* 0x0002e20008021106 */
[----:B------:R-:W-:Y:S05]  /*2150*/  @!P0 BRA `(.L_x_33) ;  /* 0x00000000008c8947 */ /* 0x000fea0003800000 */
[----:B------:R-:W-:Y:S02]  /*2160*/  USHF.L.U32 UR6, UR4, 0x9, URZ ;  /* 0x0000000904067899 */ /* 0x000fe400080006ff */
[----:B------:R-:W-:Y:S02]  /*2170*/  ULEA UR40, UR4, UR38, 0xd ;  /* 0x0000002604287291 */ /* 0x000fe4000f8e68ff */
[----:B------:R-:W-:Y:S02]  /*2180*/  UIADD3 UR22, UP3, UPT, UR46, 0x80, URZ ;  /* 0x000000802e167890 */ /* 0x000fe4000ff7e0ff */
[----:B------:R-:W-:Y:S02]  /*2190*/  ULEA UR32, UR4, UR37, 0xc ;  /* 0x0000002504207291 */ /* 0x000fe4000f8e60ff */
[----:B------:R-:W-:Y:S02]  /*21a0*/  UIADD3 UR20, UP2, UPT, UR46, 0x180, URZ ;  /* 0x000001802e147890 */ /* 0x000fe4000ff5e0ff */
[----:B------:R-:W-:-:S02]  /*21b0*/  UIADD3 UR18, UP1, UPT, UR46, 0x280, URZ ;  /* 0x000002802e127890 */ /* 0x000fc4000ff3e0ff */
[----:B------:R-:W-:Y:S02]  /*21c0*/  ULOP3.LUT UR24, UR50, UR6, URZ, 0xfc, !UPT ;  /* 0x0000000632187292 */ /* 0x000fe4000f8efcff */
[----:B------:R-:W-:Y:S02]  /*21d0*/  UIADD3 UR16, UP0, UPT, UR46, 0x380, URZ ;  /* 0x000003802e107890 */ /* 0x000fe4000ff1e0ff */
[----:B------:R-:W-:Y:S02]  /*21e0*/  ULOP3.LUT UR8, UR6, UR48, URZ, 0xfc, !UPT ;  /* 0x0000003006087292 */ /* 0x000fe4000f8efcff */
[----:B------:R-:W-:Y:S02]  /*21f0*/  USHF.L.U32 UR42, UR28, 0x7, URZ ;  /* 0x000000071c2a7899 */ /* 0x000fe400080006ff */
[----:B------:R-:W-:Y:S02]  /*2200*/  UIADD3.X UR23, UPT, UPT, URZ, UR47, URZ, UP3, !UPT ;  /* 0x0000002fff177290 */ /* 0x000fe40009ffe4ff */
[----:B------:R-:W-:-:S02]  /*2210*/  UIADD3 UR40, UPT, UPT, UR5, 0x3300, UR40 ;  /* 0x0000330005287890 */ /* 0x000fc4000fffe028 */
[----:B------:R-:W-:Y:S02]  /*2220*/  UPRMT UR7, URZ, 0x5410, UR31 ;  /* 0x00005410ff077896 */ /* 0x000fe4000800001f */
[----:B------:R-:W-:Y:S02]  /*2230*/  UIADD3.X UR21, UPT, UPT, URZ, UR47, URZ, UP2, !UPT ;  /* 0x0000002fff157290 */ /* 0x000fe400097fe4ff */
[----:B------:R-:W-:Y:S02]  /*2240*/  UIADD3 UR32, UPT, UPT, UR5, 0x23300, UR32 ;  /* 0x0002330005207890 */ /* 0x000fe4000fffe020 */
[----:B------:R-:W-:Y:S02]  /*2250*/  UPRMT UR6, URZ, 0x5410, UR30 ;  /* 0x00005410ff067896 */ /* 0x000fe4000800001e */
[----:B------:R-:W-:Y:S02]  /*2260*/  UIADD3.X UR19, UPT, UPT, URZ, UR47, URZ, UP1, !UPT ;  /* 0x0000002fff137290 */ /* 0x000fe40008ffe4ff */
[----:B------:R-:W-:-:S02]  /*2270*/  UIADD3 UR24, UPT, UPT, UR5, 0x33300, UR24 ;  /* 0x0003330005187890 */ /* 0x000fc4000fffe018 */
[----:B------:R-:W-:Y:S02]  /*2280*/  UIADD3.X UR17, UPT, UPT, URZ, UR47, URZ, UP0, !UPT ;  /* 0x0000002fff117290 */ /* 0x000fe400087fe4ff */
[----:B------:R-:W-:Y:S01]  /*2290*/  UIADD3 UR8, UPT, UPT, UR5, 0x35300, UR8 ;  /* 0x0003530005087890 */ /* 0x000fe2000fffe008 */
[----:B------:R-:W-:Y:S01]  /*22a0*/  UMOV UR52, 0x0 ;  /* 0x0000000000347882 */ /* 0x000fe20000000000 */
[----:B------:R-:W-:Y:S01]  /*22b0*/  UMOV UR53, 0x10000000 ;  /* 0x1000000000357882 */ /* 0x000fe20000000000 */
[----:B------:R-:W-:Y:S01]  /*22c0*/  UMOV UR33, UR41 ;  /* 0x0000002900217c82 */ /* 0x000fe20008000000 */
[----:B------:R-:W-:Y:S01]  /*22d0*/  UMOV UR36, UR44 ;  /* 0x0000002c00247c82 */ /* 0x000fe20008000000 */
[----:B------:R-:W-:Y:S01]  /*22e0*/  UMOV UR34, UR42 ;  /* 0x0000002a00227c82 */ /* 0x000fe20008000000 */
[----:B------:R-:W-:Y:S01]  /*22f0*/  UMOV UR25, UR41 ;  /* 0x0000002900197c82 */ /* 0x000fe20008000000 */
[----:B------:R-:W-:Y:S01]  /*2300*/  UMOV UR29, UR44 ;  /* 0x0000002c001d7c82 */ /* 0x000fe20008000000 */
[----:B------:R4:W-:Y:S01]  /*2310*/  UTMALDG.3D.MULTICAST [UR40], [UR22], UR7, desc[UR52] ;  /* 0x00003428160073b4 */ /* 0x0009e20008011807 */
[----:B------:R-:W-:Y:S01]  /*2320*/  UMOV UR9, UR41 ;  /* 0x0000002900097c82 */ /* 0x000fe20008000000 */
[----:B------:R-:W-:Y:S01]  /*2330*/  UMOV UR12, UR28 ;  /* 0x0000001c000c7c82 */ /* 0x000fe20008000000 */
[----:B------:R-:W-:Y:S01]  /*2340*/  UMOV UR13, UR44 ;  /* 0x0000002c000d7c82 */ /* 0x000fe20008000000 */
[----:B------:R4:W-:Y:S01]  /*2350*/  UTMALDG.3D.MULTICAST [UR32], [UR20], UR6, desc[UR52] ;  /* 0x00003420140073b4 */ /* 0x0009e20008011806 */
[----:B------:R4:W-:Y:S01]  /*2360*/  UTMALDG.4D.MULTICAST [UR24], [UR18], UR7, desc[UR52] ;  /* 0x00003418120073b4 */ /* 0x0009e20008019807 */
[----:B------:R4:W-:Y:S02]  /*2370*/  UTMALDG.4D.MULTICAST [UR8], [UR16], UR6, desc[UR52] ;  /* 0x00003408100073b4 */ /* 0x0009e40008019806 */
[----:B----4-:R-:W-:Y:S01]  /*2380*/  NOP ;  /* 0x0000000000007918 */ /* 0x010fe20000000000 */
.L_x_33:
[----:B------:R-:W-:Y:S05]  /*2390*/  BSYNC.RECONVERGENT B0 ;  /* 0x0000000000007941 */ /* 0x000fea0003800200 */
.L_x_32:
[----:B------:R-:W-:Y:S01]  /*23a0*/  UIADD3 UR28, UPT, UPT, UR28, 0x1, URZ ;  /* 0x000000011c1c7890 */ /* 0x000fe2000fffe0ff */
[----:B------:R-:W-:Y:S01]  /*23b0*/  UMOV UR4, UR14 ;  /* 0x0000000e00047c82 */ /* 0x000fe20008000000 */
[----:B------:R-:W-:Y:S02]  /*23c0*/  UMOV UR20, UR45 ;  /* 0x0000002d00147c82 */ /* 0x000fe40008000000 */
[----:B------:R-:W-:-:S09]  /*23d0*/  UISETP.NE.AND UP0, UPT, UR28, UR45, UPT ;  /* 0x0000002d1c00728c */ /* 0x000fd2000bf05270 */
[----:B------:R-:W-:Y:S05]  /*23e0*/  BRA.U UP0, `(.L_x_34) ;  /* 0xfffffff900f47547 */ /* 0x000fea000b83ffff */
.L_x_26:
[----:B------:R-:W-:Y:S01]  /*23f0*/  ULEA UR4, UR14, UR5, 0x3 ;  /* 0x000000050e047291 */ /* 0x000fe2000f8e18ff */
[----:B-1----:R-:W-:Y:S01]  /*2400*/  SHF.L.U32 R0, R12, 0x1f, RZ ;  /* 0x0000001f0c007819 */ /* 0x002fe200000006ff */
[----:B------:R-:W-:Y:S01]  /*2410*/  @!P2 SYNCS.ARRIVE.TRANS64.A1T0 RZ, [UR5+0x138], RZ ;  /* 0x000138ffffffa9a7 */ /* 0x000fe20008100005 */
[----:B------:R-:W-:-:S06]  /*2420*/  UISETP.GT.AND UP0, UPT, UR60, UR59, UPT ;  /* 0x0000003b3c00728c */ /* 0x000fcc000bf04270 */
[----:B--23--:R1:W2:Y:S03]  /*2430*/  SYNCS.PHASECHK.TRANS64.TRYWAIT P1, [UR4+0x80], R0 ;  /* 0x00008000ff0075a7 */ /* 0x00c2a60008021104 */
[----:B------:R-:W-:Y:S05]  /*2440*/  BRA.U !UP0, `(.L_x_35) ;  /* 0x0000000508187547 */ /* 0x000fea000b800000 */
[----:B------:R-:W-:Y:S01]  /*2450*/  UIADD3 UR51, UPT, UPT, UR62, UR20, URZ ;  /* 0x000000143e337290 */ /* 0x000fe2000fffe0ff */
[----:B------:R-:W-:-:S11]  /*2460*/  UMOV UR4, UR14 ;  /* 0x0000000e00047c82 */ /* 0x000fd60008000000 */
.L_x_43:
[----:B------:R-:W-:Y:S01]  /*2470*/  ULEA UR41, UR4, UR5, 0x3 ;  /* 0x0000000504297291 */ /* 0x000fe2000f8e18ff */
[----:B--2---:R-:W-:Y:S01]  /*2480*/  @!P4 MOV R2, 0x3400 ;  /* 0x000034000002c802 */ /* 0x004fe20000000f00 */
[----:B--23--:R-:W-:Y:S10]  /*2490*/  @P1 BRA `(.L_x_36) ;  /* 0x00000000000c1947 */ /* 0x00cff40003800000 */
[----:B------:R-:W-:-:S04]  /*24a0*/  SHF.L.U32 R3, R12, 0x1f, RZ ;  /* 0x0000001f0c037819 */ /* 0x000fc800000006ff */
[----:B------:R-:W2:Y:S02]  /*24b0*/  SYNCS.PHASECHK.TRANS64.TRYWAIT P0, [UR41+0x80], R3 ;  /* 0x00008003ff0075a7 */ /* 0x000ea40008001129 */
[----:B--2---:R-:W-:Y:S05]  /*24c0*/  @!P0 BRA `(.L_x_37) ;  /* 0x0000009400d08947 */ /* 0x004fea0003800000 */
.L_x_36:
[----:B------:R2:W-:Y:S01]  /*24d0*/  @!P4 SYNCS.ARRIVE.TRANS64 RZ, [UR41], R2 ;  /* 0x00000002ffffc9a7 */ /* 0x0005e20008000029 */
[----:B------:R-:W-:-:S04]  /*24e0*/  ULOP3.LUT UR6, UR49, 0x2, URZ, 0xfc, !UPT ;  /* 0x0000000231067892 */ /* 0x000fc8000f8efcff */
[----:B------:R-:W-:-:S09]  /*24f0*/  UISETP.NE.AND UP0, UPT, UR6, 0x2, UPT ;  /* 0x000000020600788c */ /* 0x000fd2000bf05270 */
[----:B------:R-:W-:Y:S05]  /*2500*/  BRA.U UP0, `(.L_x_38) ;  /* 0x0000000100047547 */ /* 0x000fea000b800000 */
[----:B------:R-:W-:Y:S05]  /*2510*/  BPT.TRAP 0x1 ;  /* 0x000000040000795c */ /* 0x000fea0000300000 */
.L_x_38:
[----:B------:R-:W-:Y:S04]  /*2520*/  BSSY.RECONVERGENT B0, `(.L_x_39) ;  /* 0x0000003000007945 */ /* 0x000fe80003800200 */
[----:B------:R-:W-:Y:S05]  /*2530*/  @P3 BRA `(.L_x_40) ;  /* 0x0000000000043947 */ /* 0x000fea0003800000 */
[----:B------:R-:W-:Y:S05]  /*2540*/  BPT.TRAP 0x1 ;  /* 0x000000040000795c */ /* 0x000fea0000300000 */
.L_x_40:
[----:B------:R-:W-:Y:S05]  /*2550*/  BSYNC.RECONVERGENT B0 ;  /* 0x0000000000007941 */ /* 0x000fea0003800200 */
.L_x_39:
        /* <DEDUP_REMOVED lines=19> */
[----:B------:R-:W-:Y:S02]  /*2690*/  USHF.L.U32 UR42, UR20, 0x7, URZ ;  /* 0x00000007142a7899 */ /* 0x000fe400080006ff */
[----:B------:R-:W-:Y:S02]  /*26a0*/  UIADD3.X UR23, UPT, UPT, URZ, UR47, URZ, UP3, !UPT ;  /* 0x0000002fff177290 */ /* 0x000fe40009ffe4ff */
[----:B------:R-:W-:Y:S02]  /*26b0*/  UIADD3 UR40, UPT, UPT, UR5, 0x3300, UR40 ;  /* 0x0000330005287890 */ /* 0x000fe4000fffe028 */
[----:B------:R-:W-:-:S02]  /*26c0*/  UPRMT UR15, URZ, 0x5410, UR31 ;  /* 0x00005410ff0f7896 */ /* 0x000fc4000800001f */
[----:B------:R-:W-:Y:S02]  /*26d0*/  ULOP3.LUT UR8, UR6, UR48, URZ, 0xfc, !UPT ;  /* 0x0000003006087292 */ /* 0x000fe4000f8efcff */
[----:B------:R-:W-:Y:S02]  /*26e0*/  UIADD3.X UR13, UPT, UPT, URZ, UR47, URZ, UP2, !UPT ;  /* 0x0000002fff0d7290 */ /* 0x000fe400097fe4ff */
[----:B------:R-:W-:Y:S02]  /*26f0*/  UIADD3 UR32, UPT, UPT, UR5, 0x23300, UR32 ;  /* 0x0002330005207890 */ /* 0x000fe4000fffe020 */
[----:B------:R-:W-:Y:S02]  /*2700*/  UPRMT UR7, URZ, 0x5410, UR30 ;  /* 0x00005410ff077896 */ /* 0x000fe4000800001e */
[----:B------:R-:W-:Y:S02]  /*2710*/  UIADD3.X UR29, UPT, UPT, URZ, UR47, URZ, UP1, !UPT ;  /* 0x0000002fff1d7290 */ /* 0x000fe40008ffe4ff */
[----:B------:R-:W-:-:S02]  /*2720*/  UIADD3 UR16, UPT, UPT, UR5, 0x33300, UR16 ;  /* 0x0003330005107890 */ /* 0x000fc4000fffe010 */
[----:B------:R-:W-:Y:S02]  /*2730*/  UIADD3 UR8, UPT, UPT, UR5, 0x35300, UR8 ;  /* 0x0003530005087890 */ /* 0x000fe4000fffe008 */
[----:B------:R-:W-:Y:S01]  /*2740*/  UIADD3.X UR25, UPT, UPT, URZ, UR47, URZ, UP0, !UPT ;  /* 0x0000002fff197290 */ /* 0x000fe200087fe4ff */
[----:B------:R-:W-:Y:S01]  /*2750*/  UMOV UR52, 0x0 ;  /* 0x0000000000347882 */ /* 0x000fe20000000000 */
[----:B------:R-:W-:Y:S01]  /*2760*/  UMOV UR53, 0x10000000 ;  /* 0x1000000000357882 */ /* 0x000fe20000000000 */
[----:B------:R-:W-:Y:S01]  /*2770*/  UMOV UR33, UR41 ;  /* 0x0000002900217c82 */ /* 0x000fe20008000000 */
[----:B------:R-:W-:Y:S01]  /*2780*/  UMOV UR36, UR44 ;  /* 0x0000002c00247c82 */ /* 0x000fe20008000000 */
[----:B------:R-:W-:Y:S01]  /*2790*/  UMOV UR34, UR42 ;  /* 0x0000002a00227c82 */ /* 0x000fe20008000000 */
[----:B------:R-:W-:Y:S01]  /*27a0*/  UTMALDG.3D.MULTICAST [UR40], [UR22], UR15, desc[UR52] ;  /* 0x00003428160073b4 */ /* 0x000fe2000801180f */
[----:B------:R-:W-:Y:S01]  /*27b0*/  UMOV UR17, UR41 ;  /* 0x0000002900117c82 */ /* 0x000fe20008000000 */
[----:B------:R-:W-:Y:S01]  /*27c0*/  UMOV UR18, UR26 ;  /* 0x0000001a00127c82 */ /* 0x000fe20008000000 */
[----:B------:R-:W-:Y:S01]  /*27d0*/  UMOV UR19, UR27 ;  /* 0x0000001b00137c82 */ /* 0x000fe20008000000 */
[----:B------:R-:W-:Y:S01]  /*27e0*/  UMOV UR21, UR44 ;  /* 0x0000002c00157c82 */ /* 0x000fe20008000000 */
[----:B------:R-:W-:Y:S01]  /*27f0*/  UMOV UR9, UR41 ;  /* 0x0000002900097c82 */ /* 0x000fe20008000000 */
[----:B------:R4:W-:Y:S01]  /*2800*/  UTMALDG.3D.MULTICAST [UR32], [UR12], UR7, desc[UR52] ;  /* 0x000034200c0073b4 */ /* 0x0009e20008011807 */
[----:B------:R1:W-:Y:S01]  /*2810*/  UTMALDG.4D.MULTICAST [UR16], [UR28], UR15, desc[UR52] ;  /* 0x000034101c0073b4 */ /* 0x0003e2000801980f */
[----:B----4-:R-:W-:Y:S01]  /*2820*/  UMOV UR12, UR20 ;  /* 0x00000014000c7c82 */ /* 0x010fe20008000000 */
[----:B------:R-:W-:-:S02]  /*2830*/  UMOV UR13, UR44 ;  /* 0x0000002c000d7c82 */ /* 0x000fc40008000000 */
[----:B------:R1:W-:Y:S02]  /*2840*/  UTMALDG.4D.MULTICAST [UR8], [UR24], UR7, desc[UR52] ;  /* 0x00003408180073b4 */ /* 0x0003e40008019807 */
[----:B-1----:R-:W-:Y:S01]  /*2850*/  NOP ;  /* 0x0000000000007918 */ /* 0x002fe20000000000 */
.L_x_42:
[----:B------:R-:W-:Y:S05]  /*2860*/  BSYNC.RECONVERGENT B0 ;  /* 0x0000000000007941 */ /* 0x000fea0003800200 */
.L_x_41:
[----:B------:R-:W-:Y:S01]  /*2870*/  UIADD3 UR20, UPT, UPT, UR20, 0x1, URZ ;  /* 0x0000000114147890 */ /* 0x000fe2000fffe0ff */
[----:B------:R-:W-:-:S03]  /*2880*/  UMOV UR4, UR14 ;  /* 0x0000000e00047c82 */ /* 0x000fc60008000000 */
[----:B------:R-:W-:-:S09]  /*2890*/  UISETP.NE.AND UP0, UPT, UR20, UR51, UPT ;  /* 0x000000331400728c */ /* 0x000fd2000bf05270 */
[----:B------:R-:W-:Y:S05]  /*28a0*/  BRA.U UP0, `(.L_x_43) ;  /* 0xfffffff900f07547 */ /* 0x000fea000b83ffff */
.L_x_35:
[C---:B------:R-:W-:Y:S01]  /*28b0*/  LEA R3, R11.reuse, UR5, 0x3 ;  /* 0x000000050b037c11 */ /* 0x040fe2000f8e18ff */
[----:B------:R-:W-:Y:S01]  /*28c0*/  NOP ;  /* 0x0000000000007918 */ /* 0x000fe20000000000 */
[----:B-1----:R-:W-:Y:S02]  /*28d0*/  SHF.L.U32 R0, R10, 0x1f, RZ ;  /* 0x0000001f0a007819 */ /* 0x002fe400000006ff */
[----:B------:R-:W-:Y:S02]  /*28e0*/  LEA R4, R11, UR5, 0x4 ;  /* 0x000000050b047c11 */ /* 0x000fe4000f8e20ff */
[----:B------:R-:W1:Y:S02]  /*28f0*/  SYNCS.PHASECHK.TRANS64.TRYWAIT P0, [R3+URZ+0x140], R0 ;  /* 0x00014000030075a7 */ /* 0x000e6400080011ff */
[----:B-1----:R-:W-:Y:S05]  /*2900*/  @!P0 BRA `(.L_x_44) ;  /* 0x0000009000d88947 */ /* 0x002fea0003800000 */
.L_x_172:
[----:B------:R-:W4:Y:S01]  /*2910*/  LDS.128 R4, [R4+0x1b0] ;  /* 0x0001b00004047984 */ /* 0x000f220000000c00 */
[----:B------:R-:W-:Y:S01]  /*2920*/  UISETP.GE.AND UP0, UPT, UR39, 0x1, UPT ;  /* 0x000000012700788c */ /* 0x000fe2000bf06270 */
[----:B------:R-:W-:Y:S01]  /*2930*/  @!PT LDS RZ, [RZ] ;  /* 0x00000000fffff984 */ /* 0x000fe20000000800 */
[----:B------:R-:W-:Y:S01]  /*2940*/  @!PT LDS RZ, [RZ] ;  /* 0x00000000fffff984 */ /* 0x000fe20000000800 */
[----:B------:R-:W-:Y:S01]  /*2950*/  @!PT LDS RZ, [RZ] ;  /* 0x00000000fffff984 */ /* 0x000fe20000000800 */
[----:B------:R-:W-:Y:S01]  /*2960*/  @!PT LDS RZ, [RZ] ;  /* 0x00000000fffff984 */ /* 0x000fe20000000800 */
[----:B------:R1:W-:Y:S06]  /*2970*/  MEMBAR.ALL.CTA ;  /* 0x0000000000007992 */ /* 0x0003ec0000008000 */
[----:B-1----:R-:W1:Y:S01]  /*2980*/  FENCE.VIEW.ASYNC.S ;  /* 0x00000000000073c6 */ /* 0x002e620000000000 */
[----:B----4-:R-:W-:-:S13]  /*2990*/  LOP3.LUT P0, RZ, R6, 0x1, RZ, 0xc0, !PT ;  /* 0x0000000106ff7812 */ /* 0x010fda000780c0ff */
[----:B-1----:R-:W-:Y:S01]  /*29a0*/  VOTEU.ANY UP1, P0 ;  /* 0x0000000000ff7886 */ /* 0x002fe20000020100 */
[----:B------:R-:W-:-:S13]  /*29b0*/  PLOP3.LUT P0, PT, PT, PT, UP1, 0x80, 0x8 ;  /* 0x000000000008781c */ /* 0x000fda0003f0f018 */
[----:B------:R-:W-:Y:S02]  /*29c0*/  @P0 LOP3.LUT R0, R5, 0xffff, RZ, 0xc0, !PT ;  /* 0x0000ffff05000812 */ /* 0x000fe400078ec0ff */
[----:B--2---:R-:W-:Y:S02]  /*29d0*/  @P0 MOV R2, R4 ;  /* 0x0000000400020202 */ /* 0x004fe40000000f00 */
[----:B------:R-:W-:Y:S01]  /*29e0*/  @P0 R2UR UR6, R0 ;  /* 0x00000000000602ca */ /* 0x000fe200000e0000 */
[----:B------:R-:W-:Y:S01]  /*29f0*/  VIADD R0, R3, 0x150 ;  /* 0x0000015003007836 */ /* 0x000fe20000000000 */
[----:B------:R-:W-:Y:S02]  /*2a00*/  @P0 SHF.R.U32.HI R4, RZ, 0x10, R5 ;  /* 0x00000010ff040819 */ /* 0x000fe40000011605 */
[----:B------:R-:W-:Y:S02]  /*2a10*/  @P0 R2UR UR7, R2 ;  /* 0x00000000020702ca */ /* 0x000fe400000e0000 */
[----:B------:R-:W-:-:S02]  /*2a20*/  PRMT R0, RZ, 0x654, R0 ;  /* 0x00000654ff007816 */ /* 0x000fc40000000000 */
[----:B------:R-:W-:Y:S02]  /*2a30*/  @P0 R2UR UR4, R4 ;  /* 0x00000000040402ca */ /* 0x000fe400000e0000 */
[----:B------:R1:W-:Y:S03]  /*2a40*/  SYNCS.ARRIVE.TRANS64.RED.A1T0 RZ, [R0+URZ], RZ ;  /* 0x000000ff00ff79a7 */ /* 0x0003e600081004ff */
[----:B------:R-:W-:-:S04]  /*2a50*/  @UP1 UMOV UR54, UR6 ;  /* 0x0000000600361c82 */ /* 0x000fc80008000000 */
[----:B------:R-:W-:-:S04]  /*2a60*/  @UP1 UMOV UR55, UR7 ;  /* 0x0000000700371c82 */ /* 0x000fc80008000000 */
[----:B------:R-:W-:Y:S01]  /*2a70*/  @UP1 UMOV UR44, UR4 ;  /* 0x00000004002c1c82 */ /* 0x000fe20008000000 */
[----:B------:R-:W-:Y:S05]  /*2a80*/  BRA.U !UP0, `(.L_x_45) ;  /* 0x0000000108d47547 */ /* 0x000fea000b800000 */
[----:B------:R-:W2:Y:S01]  /*2a90*/  LDCU.128 UR16, c[0x0][0xf10] ;  /* 0x0001e200ff1077ac */ /* 0x000ea20008000c00 */
[----:B------:R-:W4:Y:S01]  /*2aa0*/  LDCU UR11, c[0x0][0xf20] ;  /* 0x0001e400ff0b77ac */ /* 0x000f220008000800 */
[----:B------:R-:W3:Y:S01]  /*2ab0*/  LDCU UR24, c[0x0][0xf0c] ;  /* 0x0001e180ff1877ac */ /* 0x000ee20008000800 */
[----:B------:R-:W1:Y:S01]  /*2ac0*/  LDCU.64 UR8, c[0x0][0xf28] ;  /* 0x0001e500ff0877ac */ /* 0x000e620008000a00 */
[----:B------:R-:W-:Y:S02]  /*2ad0*/  UISETP.NE.AND UP3, UPT, UR39, 0x1, UPT ;  /* 0x000000012700788c */ /* 0x000fe4000bf65270 */
[----:B--2---:R-:W-:Y:S02]  /*2ae0*/  UIMAD.WIDE.U32 UR12, UR57, UR19, URZ ;  /* 0x00000013390c72a5 */ /* 0x004fe4000f8e00ff */
[----:B------:R-:W-:Y:S02]  /*2af0*/  UIMAD.WIDE.U32 UR6, UR58, UR16, URZ ;  /* 0x000000103a0672a5 */ /* 0x000fe4000f8e00ff */
[----:B------:R-:W-:-:S02]  /*2b00*/  UISETP.NE.AND UP0, UPT, UR18, 0x1, UPT ;  /* 0x000000011200788c */ /* 0x000fc4000bf05270 */
[----:B------:R-:W-:Y:S01]  /*2b10*/  UIMAD.WIDE.U32 UR22, UR54, UR19, URZ ;  /* 0x00000013361672a5 */ /* 0x000fe2000f8e00ff */
[----:B------:R-:W-:Y:S02]  /*2b20*/  UMOV UR12, UR13 ;  /* 0x0000000d000c7c82 */ /* 0x000fe40008000000 */
[----:B------:R-:W-:Y:S01]  /*2b30*/  UMOV UR6, UR7 ;  /* 0x0000000700067c82 */ /* 0x000fe20008000000 */
[----:B----4-:R-:W-:Y:S02]  /*2b40*/  USHF.R.U32.HI UR12, URZ, UR11, UR12 ;  /* 0x0000000bff0c7299 */ /* 0x010fe4000801160c */
[----:B------:R-:W-:Y:S02]  /*2b50*/  USHF.R.U32.HI UR7, URZ, UR17, UR6 ;  /* 0x00000011ff077299 */ /* 0x000fe40008011606 */
[----:B---3--:R-:W-:Y:S02]  /*2b60*/  UISETP.NE.AND UP2, UPT, UR24, 0x1, UPT ;  /* 0x000000011800788c */ /* 0x008fe4000bf45270 */
[----:B------:R-:W-:-:S02]  /*2b70*/  USEL UR6, UR57, UR12, !UP0 ;  /* 0x0000000c39067287 */ /* 0x000fc4000c000000 */
[----:B------:R-:W-:Y:S02]  /*2b80*/  USEL UR7, UR58, UR7, !UP2 ;  /* 0x000000073a077287 */ /* 0x000fe4000d000000 */
[----:B-1----:R-:W-:Y:S01]  /*2b90*/  UIMAD.WIDE.U32 UR12, UR6, UR8, URZ ;  /* 0x00000008060c72a5 */ /* 0x002fe2000f8e00ff */
[----:B------:R-:W-:Y:S01]  /*2ba0*/  UMOV UR4, UR23 ;  /* 0x0000001700047c82 */ /* 0x000fe20008000000 */
[----:B------:R-:W-:Y:S02]  /*2bb0*/  UIMAD.WIDE.U32 UR20, UR55, UR16, URZ ;  /* 0x00000010371472a5 */ /* 0x000fe4000f8e00ff */
[----:B------:R-:W-:-:S03]  /*2bc0*/  UIMAD.WIDE.U32 UR22, UR7, UR8, URZ ;  /* 0x00000008071672a5 */ /* 0x000fc6000f8e00ff */
[----:B------:R-:W-:Y:S01]  /*2bd0*/  UMOV UR12, UR13 ;  /* 0x0000000d000c7c82 */ /* 0x000fe20008000000 */
[----:B------:R-:W-:Y:S02]  /*2be0*/  USHF.R.U32.HI UR4, URZ, UR11, UR4 ;  /* 0x0000000bff047299 */ /* 0x000fe40008011604 */
[----:B------:R-:W-:Y:S01]  /*2bf0*/  @UP3 USHF.R.U32.HI UR6, URZ, UR9, UR12 ;  /* 0x00000009ff063299 */ /* 0x000fe2000801160c */
[----:B------:R-:W-:Y:S01]  /*2c00*/  UMOV UR20, UR21 ;  /* 0x0000001500147c82 */ /* 0x000fe20008000000 */
[----:B------:R-:W-:Y:S01]  /*2c10*/  UMOV UR22, UR23 ;  /* 0x0000001700167c82 */ /* 0x000fe20008000000 */
[----:B------:R-:W-:Y:S02]  /*2c20*/  USHF.R.U32.HI UR17, URZ, UR17, UR20 ;  /* 0x00000011ff117299 */ /* 0x000fe40008011614 */
[----:B------:R-:W-:Y:S02]  /*2c30*/  USEL UR4, UR54, UR4, !UP0 ;  /* 0x0000000436047287 */ /* 0x000fe4000c000000 */
[----:B------:R-:W-:-:S02]  /*2c40*/  @UP3 USHF.R.U32.HI UR7, URZ, UR9, UR22 ;  /* 0x00000009ff073299 */ /* 0x000fc40008011616 */
[----:B------:R-:W-:Y:S02]  /*2c50*/  UIMAD UR11, UR39, UR6, URZ ;  /* 0x00000006270b72a4 */ /* 0x000fe4000f8e02ff */
[----:B------:R-:W-:Y:S02]  /*2c60*/  USEL UR6, UR55, UR17, !UP2 ;  /* 0x0000001137067287 */ /* 0x000fe4000d000000 */
[----:B------:R-:W-:Y:S02]  /*2c70*/  UIMAD UR12, UR39, UR7, URZ ;  /* 0x00000007270c72a4 */ /* 0x000fe4000f8e02ff */
[----:B------:R-:W-:Y:S02]  /*2c80*/  UISETP.GE.AND UP0, UPT, UR4, UR11, UPT ;  /* 0x0000000b0400728c */ /* 0x000fe4000bf06270 */
[----:B------:R-:W-:Y:S02]  /*2c90*/  UIMAD.WIDE.U32 UR16, UR4, UR8, URZ ;  /* 0x00000008041072a5 */ /* 0x000fe4000f8e00ff */
[----:B------:R-:W-:-:S02]  /*2ca0*/  UISETP.GE.OR UP0, UPT, UR6, UR12, UP0 ;  /* 0x0000000c0600728c */ /* 0x000fc40008706670 */
        /* <DEDUP_REMOVED lines=19> */
.L_x_45:
[----:B------:R-:W2:Y:S02]  /*2de0*/  LDCU UR4, c[0x0][0xf30] ;  /* 0x0001e600ff0477ac */ /* 0x000ea40008000800 */
[----:B--2---:R-:W-:-:S09]  /*2df0*/  UISETP.NE.AND UP0, UPT, UR4, 0x1, UPT ;  /* 0x000000010400788c */ /* 0x004fd2000bf05270 */
[----:B------:R-:W-:Y:S05]  /*2e00*/  BRA.U UP0, `(.L_x_46) ;  /* 0x0000000100447547 */ /* 0x000fea000b800000 */
[----:B------:R-:W2:Y:S01]  /*2e10*/  LDCU.128 UR16, c[0x0][0xf10] ;  /* 0x0001e200ff1077ac */ /* 0x000ea20008000c00 */
[----:B------:R-:W4:Y:S01]  /*2e20*/  LDCU UR11, c[0x0][0xf0c] ;  /* 0x0001e180ff0b77ac */ /* 0x000f220008000800 */
[----:B------:R-:W1:Y:S01]  /*2e30*/  LDCU UR12, c[0x0][0xf20] ;  /* 0x0001e400ff0c77ac */ /* 0x000e620008000800 */
[----:B--2---:R-:W-:Y:S02]  /*2e40*/  UIMAD.WIDE.U32 UR8, UR55, UR16, URZ ;  /* 0x00000010370872a5 */ /* 0x004fe4000f8e00ff */
[----:B------:R-:W-:Y:S02]  /*2e50*/  UIMAD.WIDE.U32 UR6, UR54, UR19, URZ ;  /* 0x00000013360672a5 */ /* 0x000fe4000f8e00ff */
[----:B----4-:R-:W-:Y:S02]  /*2e60*/  UISETP.NE.AND UP2, UPT, UR11, 0x1, UPT ;  /* 0x000000010b00788c */ /* 0x010fe4000bf45270 */
[----:B------:R-:W-:Y:S01]  /*2e70*/  UISETP.NE.AND UP0, UPT, UR18, 0x1, UPT ;  /* 0x000000011200788c */ /* 0x000fe2000bf05270 */
[----:B------:R-:W-:-:S02]  /*2e80*/  UMOV UR8, UR9 ;  /* 0x0000000900087c82 */ /* 0x000fc40008000000 */
[----:B------:R-:W-:Y:S01]  /*2e90*/  UMOV UR4, UR7 ;  /* 0x0000000700047c82 */ /* 0x000fe20008000000 */
[----:B------:R-:W-:Y:S02]  /*2ea0*/  USHF.R.U32.HI UR17, URZ, UR17, UR8 ;  /* 0x00000011ff117299 */ /* 0x000fe40008011608 */
[----:B-1----:R-:W-:Y:S02]  /*2eb0*/  USHF.R.U32.HI UR4, URZ, UR12, UR4 ;  /* 0x0000000cff047299 */ /* 0x002fe40008011604 */
[----:B------:R-:W-:Y:S02]  /*2ec0*/  USEL UR6, UR55, UR17, !UP2 ;  /* 0x0000001137067287 */ /* 0x000fe4000d000000 */
[----:B------:R-:W-:-:S04]  /*2ed0*/  USEL UR4, UR54, UR4, !UP0 ;  /* 0x0000000436047287 */ /* 0x000fc8000c000000 */
[----:B------:R-:W-:Y:S02]  /*2ee0*/  UIADD3 UR7, UPT, UPT, UR6, -UR4, URZ ;  /* 0x8000000406077290 */ /* 0x000fe4000fffe0ff */
[----:B------:R-:W-:Y:S02]  /*2ef0*/  UIADD3 UR4, UPT, UPT, -UR6, UR4, URZ ;  /* 0x0000000406047290 */ /* 0x000fe4000fffe1ff */
[----:B------:R-:W-:Y:S02]  /*2f00*/  UIMAD UR54, UR7, UR18, UR54 ;  /* 0x00000012073672a4 */ /* 0x000fe4000f8e0236 */
[----:B------:R-:W-:-:S12]  /*2f10*/  UIMAD UR55, UR4, UR11, UR55 ;  /* 0x0000000b043772a4 */ /* 0x000fd8000f8e0237 */
.L_x_46:
[----:B------:R-:W-:Y:S01]  /*2f20*/  VIADD R11, R11, 0x1 ;  /* 0x000000010b0b7836 */ /* 0x000fe20000000000 */
[----:B------:R-:W-:Y:S02]  /*2f30*/  R2UR UR6, R94 ;  /* 0x000000005e0672ca */ /* 0x000fe400000e0000 */
[----:B------:R-:W-:Y:S02]  /*2f40*/  R2UR UR4, R95 ;  /* 0x000000005f0472ca */ /* 0x000fe400000e0000 */
[C---:B------:R-:W-:Y:S02]  /*2f50*/  ISETP.NE.AND P0, PT, R11.reuse, 0x2, PT ;  /* 0x000000020b00780c */ /* 0x040fe40003f05270 */
[----:B------:R-:W-:Y:S02]  /*2f60*/  PLOP3.LUT P2, PT, PT, PT, PT, 0x80, 0x8 ;  /* 0x000000000008781c */ /* 0x000fe40003f4f070 */
[----:B-1----:R-:W-:Y:S02]  /*2f70*/  SEL R0, RZ, 0x1, P0 ;  /* 0x00000001ff007807 */ /* 0x002fe40000000000 */
[----:B------:R-:W-:-:S02]  /*2f80*/  SEL R11, R11, RZ, P0 ;  /* 0x000000ff0b0b7207 */ /* 0x000fc40000000000 */
[----:B------:R-:W-:Y:S01]  /*2f90*/  LOP3.LUT R10, R10, R0, RZ, 0x3c, !PT ;  /* 0x000000000a0a7212 */ /* 0x000fe200078e3cff */
[----:B------:R-:W-:Y:S02]  /*2fa0*/  UIADD3 UR21, UPT, UPT, UR54, UR6, URZ ;  /* 0x0000000636157290 */ /* 0x000fe4000fffe0ff */
[----:B------:R-:W-:Y:S01]  /*2fb0*/  UIADD3 UR27, UPT, UPT, UR55, UR4, URZ ;  /* 0x00000004371b7290 */ /* 0x000fe2000fffe0ff */
[----:B------:R-:W-:Y:S11]  /*2fc0*/  BRA.U UP1, `(.L_x_47) ;  /* 0xffffffed01807547 */ /* 0x000ff6000b83ffff */
[----:B------:R-:W-:Y:S01]  /*2fd0*/  UIADD3 UR7, UPT, UPT, UR5, 0x80, URZ ;  /* 0x0000008005077890 */ /* 0x000fe2000fffe0ff */
[----:B------:R-:W-:-:S03]  /*2fe0*/  SHF.L.U32 R2, R12, 0x1f, RZ ;  /* 0x0000001f0c027819 */ /* 0x000fc600000006ff */
[----:B------:R-:W-:-:S09]  /*2ff0*/  ULEA UR4, UR14, UR7, 0x3 ;  /* 0x000000070e047291 */ /* 0x000fd2000f8e18ff */
[----:B------:R-:W1:Y:S02]  /*3000*/  SYNCS.PHASECHK.TRANS64.TRYWAIT P0, [UR4], R2 ;  /* 0x00000002ff0075a7 */ /* 0x000e640008001104 */
[----:B-1----:R-:W-:Y:S05]  /*3010*/  @!P0 BRA `(.L_x_48) ;  /* 0x0000008c00288947 */ /* 0x002fea0003800000 */
.L_x_174:
[----:B------:R-:W-:-:S04]  /*3020*/  UIADD3 UR4, UPT, UPT, UR14, 0x1, URZ ;  /* 0x000000010e047890 */ /* 0x000fc8000fffe0ff */
[----:B------:R-:W-:-:S04]  /*3030*/  UISETP.NE.AND UP0, UPT, UR4, 0x10, UPT ;  /* 0x000000100400788c */ /* 0x000fc8000bf05270 */
[----:B------:R-:W-:Y:S02]  /*3040*/  USEL UR6, URZ, 0x1, UP0 ;  /* 0x00000001ff067887 */ /* 0x000fe40008000000 */
[----:B------:R-:W-:-:S04]  /*3050*/  USEL UR4, UR4, URZ, UP0 ;  /* 0x000000ff04047287 */ /* 0x000fc80008000000 */
[----:B------:R-:W-:Y:S01]  /*3060*/  ULEA UR5, UR4, UR7, 0x3 ;  /* 0x0000000704057291 */ /* 0x000fe2000f8e18ff */
[----:B-1----:R-:W-:-:S04]  /*3070*/  LOP3.LUT R2, R12, UR6, RZ, 0x3c, !PT ;  /* 0x000000060c027c12 */ /* 0x002fc8000f8e3cff */
[----:B------:R-:W-:-:S04]  /*3080*/  SHF.L.U32 R3, R2, 0x1f, RZ ;  /* 0x0000001f02037819 */ /* 0x000fc800000006ff */
[----:B------:R-:W1:Y:S02]  /*3090*/  SYNCS.PHASECHK.TRANS64.TRYWAIT P0, [UR5], R3 ;  /* 0x00000003ff0075a7 */ /* 0x000e640008001105 */
[----:B-1----:R-:W-:Y:S05]  /*30a0*/  @!P0 BRA `(.L_x_49) ;  /* 0x0000008c001c8947 */ /* 0x002fea0003800000 */
.L_x_176:
[----:B------:R-:W-:-:S04]  /*30b0*/  UIADD3 UR4, UPT, UPT, UR4, 0x1, URZ ;  /* 0x0000000104047890 */ /* 0x000fc8000fffe0ff */
[----:B------:R-:W-:-:S04]  /*30c0*/  UISETP.NE.AND UP0, UPT, UR4, 0x10, UPT ;  /* 0x000000100400788c */ /* 0x000fc8000bf05270 */
[----:B------:R-:W-:Y:S02]  /*30d0*/  USEL UR6, URZ, 0x1, UP0 ;  /* 0x00000001ff067887 */ /* 0x000fe40008000000 */
[----:B------:R-:W-:-:S04]  /*30e0*/  USEL UR4, UR4, URZ, UP0 ;  /* 0x000000ff04047287 */ /* 0x000fc80008000000 */
[----:B------:R-:W-:Y:S01]  /*30f0*/  ULEA UR5, UR4, UR7, 0x3 ;  /* 0x0000000704057291 */ /* 0x000fe2000f8e18ff */
[----:B------:R-:W-:-:S04]  /*3100*/  LOP3.LUT R2, R2, UR6, RZ, 0x3c, !PT ;  /* 0x0000000602027c12 */ /* 0x000fc8000f8e3cff */
[----:B-1----:R-:W-:-:S04]  /*3110*/  SHF.L.U32 R3, R2, 0x1f, RZ ;  /* 0x0000001f02037819 */ /* 0x002fc800000006ff */
[----:B------:R-:W1:Y:S02]  /*3120*/  SYNCS.PHASECHK.TRANS64.TRYWAIT P0, [UR5], R3 ;  /* 0x00000003ff0075a7 */ /* 0x000e640008001105 */
[----:B-1----:R-:W-:Y:S05]  /*3130*/  @!P0 BRA `(.L_x_50) ;  /* 0x0000008c00108947 */ /* 0x002fea0003800000 */
.L_x_178:
        /* <DEDUP_REMOVED lines=9> */
.L_x_180:
        /* <DEDUP_REMOVED lines=9> */
.L_x_182:
        /* <DEDUP_REMOVED lines=9> */
.L_x_184:
        /* <DEDUP_REMOVED lines=9> */
.L_x_186:
        /* <DEDUP_REMOVED lines=9> */
.L_x_188:
        /* <DEDUP_REMOVED lines=9> */
.L_x_190:
        /* <DEDUP_REMOVED lines=9> */
.L_x_192:
        /* <DEDUP_REMOVED lines=9> */
.L_x_194:
        /* <DEDUP_REMOVED lines=9> */
.L_x_196:
        /* <DEDUP_REMOVED lines=9> */
.L_x_198:
        /* <DEDUP_REMOVED lines=9> */
.L_x_200:
        /* <DEDUP_REMOVED lines=9> */
.L_x_202:
[----:B------:R-:W-:-:S04]  /*3800*/  UIADD3 UR4, UPT, UPT, UR4, 0x1, URZ ;  /* 0x0000000104047890 */ /* 0x000fc8000fffe0ff */
[----:B------:R-:W-:-:S04]  /*3810*/  UISETP.NE.AND UP0, UPT, UR4, 0x10, UPT ;  /* 0x000000100400788c */ /* 0x000fc8000bf05270 */
[----:B------:R-:W-:Y:S02]  /*3820*/  USEL UR5, URZ, 0x1, UP0 ;  /* 0x00000001ff057887 */ /* 0x000fe40008000000 */
[----:B------:R-:W-:-:S04]  /*3830*/  USEL UR4, UR4, URZ, UP0 ;  /* 0x000000ff04047287 */ /* 0x000fc80008000000 */
[----:B------:R-:W-:Y:S01]  /*3840*/  ULEA UR4, UR4, UR7, 0x3 ;  /* 0x0000000704047291 */ /* 0x000fe2000f8e18ff */
[----:B------:R-:W-:-:S04]  /*3850*/  LOP3.LUT R2, R2, UR5, RZ, 0x3c, !PT ;  /* 0x0000000502027c12 */ /* 0x000fc8000f8e3cff */
[----:B------:R-:W-:Y:S01]  /*3860*/  SHF.L.U32 R2, R2, 0x1f, RZ ;  /* 0x0000001f02027819 */ /* 0x000fe200000006ff */
[----:B-1----:R-:W-:-:S07]  /*3870*/  IMAD.U32 R0, RZ, RZ, UR4 ;  /* 0x00000004ff007e24 */ /* 0x002fce000f8e00ff */
.L_x_63:
[----:B-1----:R1:W2:Y:S02]  /*3880*/  SYNCS.PHASECHK.TRANS64.TRYWAIT P0, [R0+URZ], R2 ;  /* 0x00000002000075a7 */ /* 0x0022a400080011ff */
[----:B--2---:R-:W-:Y:S05]  /*3890*/  @!P0 NANOSLEEP.SYNCS 0x989680 ;  /* 0x009896800000895d */ /* 0x004fea0003900000 */
[----:B------:R-:W2:Y:S02]  /*38a0*/  @!P0 SYNCS.PHASECHK.TRANS64 P0, [R0+URZ], R2 ;  /* 0x00000002000085a7 */ /* 0x000ea400080010ff */
[----:B--2---:R-:W-:Y:S05]  /*38b0*/  @P0 EXIT ;  /* 0x000000000000094d */ /* 0x004fea0003800000 */
[----:B------:R-:W-:Y:S05]  /*38c0*/  BRA `(.L_x_63) ;  /* 0xfffffffc00ec7947 */ /* 0x000fea000383ffff */
.L_x_23:
[----:B------:R-:W-:-:S04]  /*38d0*/  UISETP.NE.AND UP0, UPT, UR56, URZ, UPT ;  /* 0x000000ff3800728c */ /* 0x000fc8000bf05270 */
[----:B------:R-:W-:-:S09]  /*38e0*/  UISETP.NE.OR UP0, UPT, UR20, 0x1, UP0 ;  /* 0x000000011400788c */ /* 0x000fd20008705670 */
[----:B------:R-:W-:Y:S05]  /*38f0*/  BRA.U UP0, `(.L_x_64) ;  /* 0x0000000500487547 */ /* 0x000fea000b800000 */
[----:B------:R-:W-:Y:S01]  /*3900*/  ISETP.GE.U32.AND P2, PT, R0, 0x10, PT ;  /* 0x000000100000780c */ /* 0x000fe20003f46070 */
[----:B------:R-:W-:Y:S01]  /*3910*/  IMAD.MOV.U32 R12, RZ, RZ, 0x1 ;  /* 0x00000001ff0c7424 */ /* 0x000fe200078e00ff */
[----:B------:R-:W-:Y:S02]  /*3920*/  CS2R R10, SRZ ;  /* 0x00000000000a7805 */ /* 0x000fe4000001ff00 */
[----:B------:R-:W-:Y:S01]  /*3930*/  CS2R R8, SRZ ;  /* 0x0000000000087805 */ /* 0x000fe2000001ff00 */
[----:B------:R-:W-:Y:S01]  /*3940*/  UMOV UR6, 0x400 ;  /* 0x0000040000067882 */ /* 0x000fe20000000000 */
[----:B------:R-:W-:Y:S01]  /*3950*/  UMOV UR5, URZ ;  /* 0x000000ff00057c82 */ /* 0x000fe20008000000 */
[----:B------:R-:W-:-:S12]  /*3960*/  ULEA UR6, UR56, UR6, 0x18 ;  /* 0x0000000638067291 */ /* 0x000fd8000f8ec0ff */
.L_x_68:
[----:B------:R-:W-:Y:S02]  /*3970*/  LEA R2, R8, UR6, 0x3 ;  /* 0x0000000608027c11 */ /* 0x000fe4000f8e18ff */
[----:B------:R-:W-:-:S03]  /*3980*/  SHF.L.U32 R4, R9, 0x1f, RZ ;  /* 0x0000001f09047819 */ /* 0x000fc600000006ff */
[----:B------:R-:W-:Y:S01]  /*3990*/  VIADD R5, R2, 0x190 ;  /* 0x0000019002057836 */ /* 0x000fe20000000000 */
[----:B------:R-:W1:Y:S02]  /*39a0*/  SYNCS.PHASECHK.TRANS64.TRYWAIT P0, [R2+URZ+0x180], R4 ;  /* 0x00018004020075a7 */ /* 0x000e6400080011ff */
[----:B-1----:R-:W-:Y:S05]  /*39b0*/  @!P0 BRA `(.L_x_65) ;  /* 0x0000008800288947 */ /* 0x002fea0003800000 */
.L_x_203:
[----:B------:R-:W-:Y:S01]  /*39c0*/  ULEA UR4, UR5, UR6, 0x3 ;  /* 0x0000000605047291 */ /* 0x000fe2000f8e18ff */
[----:B-1----:R-:W-:Y:S01]  /*39d0*/  PRMT R2, RZ, 0x654, R5 ;  /* 0x00000654ff027816 */ /* 0x002fe20000000005 */
[----:B------:R-:W-:Y:S01]  /*39e0*/  @!P2 IMAD.MOV.U32 R4, RZ, RZ, 0x10 ;  /* 0x00000010ff04a424 */ /* 0x000fe200078e00ff */
[----:B------:R-:W-:Y:S01]  /*39f0*/  SHF.L.U32 R5, R12, 0x1f, RZ ;  /* 0x0000001f0c057819 */ /* 0x000fe200000006ff */
[----:B------:R-:W-:Y:S01]  /*3a00*/  UIADD3 UR7, UPT, UPT, UR4, 0x140, URZ ;  /* 0x0000014004077890 */ /* 0x000fe2000fffe0ff */
[----:B------:R1:W-:Y:S05]  /*3a10*/  SYNCS.ARRIVE.TRANS64.RED.A1T0 RZ, [R2+URZ], RZ ;  /* 0x000000ff02ff79a7 */ /* 0x0003ea00081004ff */
[----:B------:R-:W-:Y:S01]  /*3a20*/  IMAD.U32 R6, RZ, RZ, UR7 ;  /* 0x00000007ff067e24 */ /* 0x000fe2000f8e00ff */
[----:B------:R-:W2:Y:S04]  /*3a30*/  SYNCS.PHASECHK.TRANS64.TRYWAIT P0, [UR4+0x150], R5 ;  /* 0x00015005ff0075a7 */ /* 0x000ea80008001104 */
[----:B------:R-:W-:Y:S01]  /*3a40*/  PRMT R6, R0, 0x654, R6 ;  /* 0x0000065400067816 */ /* 0x000fe20000000006 */
[----:B-12---:R-:W-:Y:S06]  /*3a50*/  @!P0 BRA `(.L_x_66) ;  /* 0x0000008800148947 */ /* 0x006fec0003800000 */
.L_x_205:
[----:B------:R-:W-:Y:S01]  /*3a60*/  ULEA UR8, UR5, UR6, 0x4 ;  /* 0x0000000605087291 */ /* 0x000fe2000f8e20ff */
[----:B------:R-:W-:Y:S01]  /*3a70*/  SEL R3, R6, R3, !P2 ;  /* 0x0000000306037207 */ /* 0x000fe20005000000 */
[----:B------:R-:W-:Y:S01]  /*3a80*/  UIADD3 UR9, UPT, UPT, UR4, 0x140, URZ ;  /* 0x0000014004097890 */ /* 0x000fe2000fffe0ff */
[----:B-1----:R-:W-:Y:S01]  /*3a90*/  LEA R2, R11, UR6, 0x3 ;  /* 0x000000060b027c11 */ /* 0x002fe2000f8e18ff */
[----:B------:R-:W-:Y:S01]  /*3aa0*/  UIADD3 UR8, UPT, UPT, UR8, 0x1b0, URZ ;  /* 0x000001b008087890 */ /* 0x000fe2000fffe0ff */
[----:B------:R1:W-:Y:S01]  /*3ab0*/  @!P2 SYNCS.ARRIVE.TRANS64.RED RZ, [R3+URZ], R4 ;  /* 0x0000000403ffa9a7 */ /* 0x0003e200080004ff */
[----:B------:R-:W-:Y:S01]  /*3ac0*/  UIADD3 UR4, UPT, UPT, UR5, 0x1, URZ ;  /* 0x0000000105047890 */ /* 0x000fe2000fffe0ff */
[----:B------:R-:W-:-:S03]  /*3ad0*/  VIADD R8, R8, 0x1 ;  /* 0x0000000108087836 */ /* 0x000fc60000000000 */
[----:B------:R-:W-:Y:S02]  /*3ae0*/  UISETP.NE.AND UP0, UPT, UR4, 0x2, UPT ;  /* 0x000000020400788c */ /* 0x000fe4000bf05270 */
[----:B------:R-:W-:Y:S01]  /*3af0*/  ISETP.NE.AND P0, PT, R8, 0x2, PT ;  /* 0x000000020800780c */ /* 0x000fe20003f05270 */
[----:B------:R-:W-:Y:S06]  /*3b00*/  UGETNEXTWORKID.BROADCAST [UR8], [UR9] ;  /* 0x00000000080073ca */ /* 0x000fec0008000100 */
[----:B------:R-:W-:Y:S02]  /*3b10*/  USEL UR7, URZ, 0x1, UP0 ;  /* 0x00000001ff077887 */ /* 0x000fe40008000000 */
[----:B------:R-:W-:-:S04]  /*3b20*/  USEL UR5, UR4, URZ, UP0 ;  /* 0x000000ff04057287 */ /* 0x000fc80008000000 */
[----:B------:R-:W-:Y:S02]  /*3b30*/  LOP3.LUT R12, R12, UR7, RZ, 0x3c, !PT ;  /* 0x000000070c0c7c12 */ /* 0x000fe4000f8e3cff */
[----:B-1----:R-:W-:-:S04]  /*3b40*/  SHF.L.U32 R4, R10, 0x1f, RZ ;  /* 0x0000001f0a047819 */ /* 0x002fc800000006ff */
[----:B------:R-:W1:Y:S02]  /*3b50*/  SYNCS.PHASECHK.TRANS64.TRYWAIT P1, [R2+URZ+0x140], R4 ;  /* 0x00014004020075a7 */ /* 0x000e6400080211ff */
[----:B-1----:R-:W-:Y:S05]  /*3b60*/  @!P1 BRA `(.L_x_67) ;  /* 0x0000008400e89947 */ /* 0x002fea0003800000 */
.L_x_206:
[C---:B-1----:R-:W-:Y:S01]  /*3b70*/  LEA R4, R11.reuse, UR6, 0x4 ;  /* 0x000000060b047c11 */ /* 0x042fe2000f8e20ff */
[----:B------:R-:W-:Y:S01]  /*3b80*/  VIADD R2, R2, 0x150 ;  /* 0x0000015002027836 */ /* 0x000fe20000000000 */
[----:B------:R-:W-:Y:S01]  /*3b90*/  SEL R8, R8, RZ, P0 ;  /* 0x000000ff08087207 */ /* 0x000fe20000000000 */
[----:B------:R-:W-:-:S03]  /*3ba0*/  VIADD R11, R11, 0x1 ;  /* 0x000000010b0b7836 */ /* 0x000fc60000000000 */
[----:B------:R-:W1:Y:S01]  /*3bb0*/  LDS.128 R4, [R4+0x1b0] ;  /* 0x0001b00004047984 */ /* 0x000e620000000c00 */
[----:B------:R-:W-:Y:S02]  /*3bc0*/  PRMT R2, RZ, 0x654, R2 ;  /* 0x00000654ff027816 */ /* 0x000fe40000000002 */
[C---:B------:R-:W-:Y:S01]  /*3bd0*/  ISETP.NE.AND P1, PT, R11.reuse, 0x2, PT ;  /* 0x000000020b00780c */ /* 0x040fe20003f25270 */
[----:B------:R-:W-:Y:S01]  /*3be0*/  @!PT LDS RZ, [RZ] ;  /* 0x00000000fffff984 */ /* 0x000fe20000000800 */
[----:B------:R-:W-:Y:S01]  /*3bf0*/  @!PT LDS RZ, [RZ] ;  /* 0x00000000fffff984 */ /* 0x000fe20000000800 */
[----:B------:R-:W-:Y:S01]  /*3c00*/  @!PT LDS RZ, [RZ] ;  /* 0x00000000fffff984 */ /* 0x000fe20000000800 */
[----:B------:R-:W-:Y:S01]  /*3c10*/  @!PT LDS RZ, [RZ] ;  /* 0x00000000fffff984 */ /* 0x000fe20000000800 */
[----:B------:R2:W-:Y:S06]  /*3c20*/  MEMBAR.ALL.CTA ;  /* 0x0000000000007992 */ /* 0x0005ec0000008000 */
[----:B--2---:R-:W2:Y:S01]  /*3c30*/  FENCE.VIEW.ASYNC.S ;  /* 0x00000000000073c6 */ /* 0x004ea20000000000 */
[----:B------:R-:W-:Y:S01]  /*3c40*/  SEL R11, R11, RZ, P1 ;  /* 0x000000ff0b0b7207 */ /* 0x000fe20000800000 */
[----:B--2---:R2:W-:Y:S01]  /*3c50*/  SYNCS.ARRIVE.TRANS64.RED.A1T0 RZ, [R2+URZ], RZ ;  /* 0x000000ff02ff79a7 */ /* 0x0045e200081004ff */
[----:B-1----:R-:W-:-:S02]  /*3c60*/  LOP3.LUT P3, RZ, R6, 0x1, RZ, 0xc0, !PT ;  /* 0x0000000106ff7812 */ /* 0x002fc4000786c0ff */
[----:B------:R-:W-:-:S04]  /*3c70*/  SEL R4, RZ, 0x1, P1 ;  /* 0x00000001ff047807 */ /* 0x000fc80000800000 */
[----:B------:R-:W-:Y:S02]  /*3c80*/  LOP3.LUT R10, R10, R4, RZ, 0x3c, !PT ;  /* 0x000000040a0a7212 */ /* 0x000fe400078e3cff */
[----:B--2---:R-:W-:-:S04]  /*3c90*/  SEL R2, RZ, 0x1, P0 ;  /* 0x00000001ff027807 */ /* 0x004fc80000000000 */
[----:B------:R-:W-:Y:S01]  /*3ca0*/  LOP3.LUT R9, R9, R2, RZ, 0x3c, !PT ;  /* 0x0000000209097212 */ /* 0x000fe200078e3cff */
[----:B------:R-:W-:Y:S06]  /*3cb0*/  @P3 BRA `(.L_x_68) ;  /* 0xfffffffc002c3947 */ /* 0x000fec000383ffff */
[----:B------:R-:W-:Y:S01]  /*3cc0*/  ULEA UR4, UR5, UR6, 0x3 ;  /* 0x0000000605047291 */ /* 0x000fe2000f8e18ff */
[----:B------:R-:W-:-:S08]  /*3cd0*/  SHF.L.U32 R2, R12, 0x1f, RZ ;  /* 0x0000001f0c027819 */ /* 0x000fd000000006ff */
[----:B------:R-:W1:Y:S02]  /*3ce0*/  SYNCS.PHASECHK.TRANS64 P0, [UR4+0x150], R2 ;  /* 0x00015002ff0075a7 */ /* 0x000e640008001004 */
[----:B-1----:R-:W-:Y:S05]  /*3cf0*/  @P0 BRA `(.L_x_69) ;  /* 0x0000000000080947 */ /* 0x002fea0003800000 */
[----:B------:R-:W1:Y:S02]  /*3d00*/  SYNCS.PHASECHK.TRANS64.TRYWAIT P0, [UR4+0x150], R2 ;  /* 0x00015002ff0075a7 */ /* 0x000e640008001104 */
[----:B-1----:R-:W-:Y:S05]  /*3d10*/  @!P0 BRA `(.L_x_70) ;  /* 0x0000008400908947 */ /* 0x002fea0003800000 */
.L_x_69:
[----:B------:R-:W-:-:S04]  /*3d20*/  UIADD3 UR7, UPT, UPT, UR5, 0x1, URZ ;  /* 0x0000000105077890 */ /* 0x000fc8000fffe0ff */
[----:B------:R-:W-:-:S04]  /*3d30*/  UISETP.NE.AND UP0, UPT, UR7, 0x2, UPT ;  /* 0x000000020700788c */ /* 0x000fc8000bf05270 */
[----:B------:R-:W-:Y:S02]  /*3d40*/  USEL UR8, URZ, 0x1, UP0 ;  /* 0x00000001ff087887 */ /* 0x000fe40008000000 */
[----:B------:R-:W-:-:S04]  /*3d50*/  USEL UR7, UR7, URZ, UP0 ;  /* 0x000000ff07077287 */ /* 0x000fc80008000000 */
[----:B------:R-:W-:Y:S01]  /*3d60*/  ULEA UR7, UR7, UR6, 0x3 ;  /* 0x0000000607077291 */ /* 0x000fe2000f8e18ff */
[----:B-1----:R-:W-:-:S04]  /*3d70*/  LOP3.LUT R2, R12, UR8, RZ, 0x3c, !PT ;  /* 0x000000080c027c12 */ /* 0x002fc8000f8e3cff */
[----:B------:R-:W-:-:S04]  /*3d80*/  SHF.L.U32 R0, R2, 0x1f, RZ ;  /* 0x0000001f02007819 */ /* 0x000fc800000006ff */
[----:B------:R-:W1:Y:S02]  /*3d90*/  SYNCS.PHASECHK.TRANS64 P0, [UR7+0x150], R0 ;  /* 0x00015000ff0075a7 */ /* 0x000e640008001007 */
[----:B-1----:R-:W-:Y:S05]  /*3da0*/  @P0 EXIT ;  /* 0x000000000000094d */ /* 0x002fea0003800000 */
[----:B------:R-:W-:Y:S02]  /*3db0*/  SHF.L.U32 R2, R2, 0x1f, RZ ;  /* 0x0000001f02027819 */ /* 0x000fe400000006ff */
[----:B------:R-:W-:-:S07]  /*3dc0*/  MOV R0, UR7 ;  /* 0x0000000700007c02 */ /* 0x000fce0008000f00 */
.L_x_71:
[----:B-1----:R1:W2:Y:S02]  /*3dd0*/  SYNCS.PHASECHK.TRANS64.TRYWAIT P0, [R0+URZ+0x150], R2 ;  /* 0x00015002000075a7 */ /* 0x0022a400080011ff */
[----:B--2---:R-:W-:Y:S05]  /*3de0*/  @!P0 NANOSLEEP.SYNCS 0x989680 ;  /* 0x009896800000895d */ /* 0x004fea0003900000 */
[----:B------:R-:W2:Y:S02]  /*3df0*/  @!P0 SYNCS.PHASECHK.TRANS64 P0, [R0+URZ+0x150], R2 ;  /* 0x00015002000085a7 */ /* 0x000ea400080010ff */
[----:B--2---:R-:W-:Y:S05]  /*3e00*/  @P0 EXIT ;  /* 0x000000000000094d */ /* 0x004fea0003800000 */
[----:B------:R-:W-:Y:S05]  /*3e10*/  BRA `(.L_x_71) ;  /* 0xfffffffc00ec7947 */ /* 0x000fea000383ffff */
.L_x_64:
[----:B------:R-:W-:Y:S05]  /*3e20*/  BRA.U UP4, `(.L_x_72) ;  /* 0x00000015041c7547 */ /* 0x000fea000b800000 */
[----:B------:R-:W-:Y:S01]  /*3e30*/  UMOV UR5, 0x40 ;  /* 0x0000004000057882 */ /* 0x000fe20000000000 */
[----:B------:R-:W-:Y:S01]  /*3e40*/  NOP ;  /* 0x0000000000007918 */ /* 0x000fe20000000000 */
[----:B------:R-:W-:Y:S01]  /*3e50*/  ULEA UR5, UR56, UR5, 0x18 ;  /* 0x0000000538057291 */ /* 0x000fe2000f8ec0ff */
[----:B------:R-:W-:Y:S02]  /*3e60*/  UMOV UR6, 0x400 ;  /* 0x0000040000067882 */ /* 0x000fe40000000000 */
[----:B------:R-:W-:-:S06]  /*3e70*/  ULEA UR6, UR56, UR6, 0x18 ;  /* 0x0000000638067291 */ /* 0x000fcc000f8ec0ff */
[----:B------:R-:W1:Y:S02]  /*3e80*/  LDS.U8 R0, [UR5+0x1c] ;  /* 0x00001c05ff007984 */ /* 0x000e640008000000 */
[----:B-1----:R-:W-:-:S13]  /*3e90*/  ISETP.NE.AND P0, PT, R0, RZ, PT ;  /* 0x000000ff0000720c */ /* 0x002fda0003f05270 */
[----:B------:R-:W-:Y:S05]  /*3ea0*/  @P0 BRA `(.L_x_73) ;  /* 0x0000000000580947 */ /* 0x000fea0003800000 */
[----:B------:R-:W-:-:S13]  /*3eb0*/  ELECT P0, URZ, PT ;  /* 0x0000000000ff782f */ /* 0x000fda0003800000 */
[----:B------:R-:W-:Y:S05]  /*3ec0*/  @!P0 BRA `(.L_x_74) ;  /* 0x0000000000608947 */ /* 0x000fea0003800000 */
[----:B------:R-:W-:Y:S01]  /*3ed0*/  UMOV UR4, 0x10 ;  /* 0x0000001000047882 */ /* 0x000fe20000000000 */
[----:B------:R-:W-:Y:S01]  /*3ee0*/  HFMA2 R0, -RZ, RZ, 0, 5.9604644775390625e-08 ;  /* 0x00000001ff007431 */ /* 0x000fe200000001ff */
[----:B------:R-:W-:-:S03]  /*3ef0*/  MOV R3, 0xffff ;  /* 0x0000ffff00037802 */ /* 0x000fc60000000f00 */
[----:B------:R-:W-:Y:S04]  /*3f00*/  DEPBAR.LE SB1, 0x36 ;  /* 0x00009d800000791a */ /* 0x000fe80000000000 */
[----:B------:R-:W1:Y:S02]  /*3f10*/  UTCATOMSWS.FIND_AND_SET.ALIGN UP0, UR4, UR4 ;  /* 0x00000004000475e3 */ /* 0x000e640008000800 */
[----:B-1----:R-:W-:Y:S01]  /*3f20*/  MOV R4, UR4 ;  /* 0x0000000400047c02 */ /* 0x002fe20008000f00 */
[----:B------:R-:W-:Y:S06]  /*3f30*/  BRA.U UP0, `(.L_x_75) ;  /* 0x0000000100187547 */ /* 0x000fec000b800000 */
.L_x_76:
[----:B------:R-:W-:Y:S05]  /*3f40*/  NANOSLEEP 0x64 ;  /* 0x000000640000795d */ /* 0x000fea0003800000 */
[----:B------:R-:W-:-:S05]  /*3f50*/  UMOV UR4, 0x10 ;  /* 0x0000001000047882 */ /* 0x000fca0000000000 */
[----:B------:R-:W-:Y:S04]  /*3f60*/  DEPBAR.LE SB1, 0x36 ;  /* 0x00009d800000791a */ /* 0x000fe80000000000 */
[----:B------:R-:W1:Y:S02]  /*3f70*/  UTCATOMSWS.FIND_AND_SET.ALIGN UP0, UR4, UR4 ;  /* 0x00000004000475e3 */ /* 0x000e640008000800 */
[----:B-1----:R-:W-:Y:S01]  /*3f80*/  MOV R4, UR4 ;  /* 0x0000000400047c02 */ /* 0x002fe20008000f00 */
[----:B------:R-:W-:Y:S05]  /*3f90*/  BRA.U !UP0, `(.L_x_76) ;  /* 0xfffffffd08e87547 */ /* 0x000fea000b83ffff */
.L_x_75:
[-C--:B------:R-:W-:Y:S02]  /*3fa0*/  SHF.L.U32 R3, R3, R4.reuse, RZ ;  /* 0x0000000403037219 */ /* 0x080fe400000006ff */
[----:B------:R-:W-:Y:S01]  /*3fb0*/  SHF.L.U32 R0, R0, R4, RZ ;  /* 0x0000000400007219 */ /* 0x000fe200000006ff */
[----:B------:R-:W-:Y:S02]  /*3fc0*/  IMAD.SHL.U32 R4, R4, 0x20, RZ ;  /* 0x0000002004047824 */ /* 0x000fe400078e00ff */
[----:B------:R1:W-:Y:S04]  /*3fd0*/  ATOMS.OR RZ, [UR5+0x14], R3 ;  /* 0x00001403ffff798c */ /* 0x0003e8000b000005 */
[----:B------:R1:W-:Y:S04]  /*3fe0*/  ATOMS.OR RZ, [UR5+0x18], R0 ;  /* 0x00001800ffff798c */ /* 0x0003e8000b000005 */
[----:B------:R1:W-:Y:S01]  /*3ff0*/  STS [UR6+0x1d0], R4 ;  /* 0x0001d004ff007988 */ /* 0x0003e20008000806 */
[----:B------:R-:W-:Y:S05]  /*4000*/  BRA `(.L_x_74) ;  /* 0x0000000000107947 */ /* 0x000fea0003800000 */
.L_x_73:
[----:B------:R-:W-:Y:S02]  /*4010*/  MOV R0, 0xffffffff ;  /* 0xffffffff00007802 */ /* 0x000fe40000000f00 */
[----:B------:R-:W-:-:S03]  /*4020*/  MOV R4, 0x4050 ;  /* 0x0000405000047802 */ /* 0x000fc60000000f00 */
[----:B------:R1:W-:Y:S04]  /*4030*/  STS [UR6+0x1d0], R0 ;  /* 0x0001d000ff007988 */ /* 0x0003e80008000806 */
[----:B-1---5:R-:W-:Y:S05]  /*4040*/  CALL.REL.NOINC `($__internal_1_$__cuda_sm10x_tcgen05_guardrail_trap_phase_invalid_during_alloc) ;  /* 0x0000008800907944 */ /* 0x022fea0003c00000 */
.L_x_74:
[----:B------:R-:W-:Y:S05]  /*4050*/  WARPSYNC.ALL ;  /* 0x0000000000007948 */ /* 0x000fea0003800000 */
[----:B------:R-:W2:Y:S01]  /*4060*/  S2UR UR22, SR_CgaCtaId ;  /* 0x00000000001679c3 */ /* 0x000ea20000008800 */
[----:B------:R-:W-:Y:S01]  /*4070*/  UMOV UR4, 0x400 ;  /* 0x0000040000047882 */ /* 0x000fe20000000000 */
[----:B------:R-:W-:-:S06]  /*4080*/  NOP ;  /* 0x0000000000007918 */ /* 0x000fcc0000000000 */
[----:B------:R-:W-:Y:S06]  /*4090*/  BAR.ARV 0x6, 0xa0 ;  /* 0x0182800000007b1d */ /* 0x000fec0000002000 */
[----:B------:R-:W3:Y:S01]  /*40a0*/  LDCU UR11, c[0x0][0x38c] ;  /* 0x00007180ff0b77ac */ /* 0x000ee20008000800 */
[----:B------:R-:W-:Y:S01]  /*40b0*/  LOP3.LUT R2, R2, 0xffff, RZ, 0xc0, !PT ;  /* 0x0000ffff02027812 */ /* 0x000fe200078ec0ff */
[----:B------:R-:W-:Y:S01]  /*40c0*/  IMAD.MOV.U32 R10, RZ, RZ, 0x1 ;  /* 0x00000001ff0a7424 */ /* 0x000fe200078e00ff */
[----:B------:R-:W-:Y:S01]  /*40d0*/  CS2R R8, SRZ ;  /* 0x0000000000087805 */ /* 0x000fe2000001ff00 */
[----:B-1----:R-:W-:Y:S01]  /*40e0*/  IMAD.MOV.U32 R3, RZ, RZ, RZ ;  /* 0x000000ffff037224 */ /* 0x002fe200078e00ff */
[----:B------:R-:W-:Y:S01]  /*40f0*/  R2UR UR25, R2 ;  /* 0x00000000021972ca */ /* 0x000fe200000e0000 */
[----:B------:R-:W1:Y:S01]  /*4100*/  LDCU UR44, c[0x0][0x370] ;  /* 0x00006e00ff2c77ac */ /* 0x000e620008000800 */
[----:B--2---:R-:W-:-:S02]  /*4110*/  ULEA UR22, UR22, UR4, 0x18 ;  /* 0x0000000416167291 */ /* 0x004fc4000f8ec0ff */
[----:B------:R-:W-:Y:S02]  /*4120*/  UISETP.GE.AND UP5, UPT, UR39, 0x1, UPT ;  /* 0x000000012700788c */ /* 0x000fe4000bfa6270 */
[----:B------:R-:W-:Y:S02]  /*4130*/  UIADD3 UR6, UPT, UPT, UR22, 0x3300, URZ ;  /* 0x0000330016067890 */ /* 0x000fe4000fffe0ff */
[----:B------:R-:W-:Y:S02]  /*4140*/  UIADD3 UR5, UPT, UPT, UR22, 0x23300, URZ ;  /* 0x0002330016057890 */ /* 0x000fe4000fffe0ff */
[----:B---3--:R-:W-:Y:S01]  /*4150*/  UIADD3 UR11, UPT, UPT, UR11, 0x7f, URZ ;  /* 0x0000007f0b0b7890 */ /* 0x008fe2000fffe0ff */
[----:B------:R-:W2:Y:S01]  /*4160*/  LDS R0, [UR22+0x1d0] ;  /* 0x0001d016ff007984 */ /* 0x000ea20008000800 */
[----:B------:R-:W-:Y:S02]  /*4170*/  UIADD3 UR4, UPT, UPT, UR22, 0x33300, URZ ;  /* 0x0003330016047890 */ /* 0x000fe4000fffe0ff */
[----:B------:R-:W-:-:S02]  /*4180*/  UIADD3 UR7, UPT, UPT, UR22, 0x35300, URZ ;  /* 0x0003530016077890 */ /* 0x000fc4000fffe0ff */
[----:B------:R-:W-:Y:S02]  /*4190*/  USHF.R.S32.HI UR9, URZ, 0x1f, UR11 ;  /* 0x0000001fff097899 */ /* 0x000fe4000801140b */
[----:B------:R-:W-:Y:S02]  /*41a0*/  USHF.R.U32.HI UR10, URZ, 0x4, UR6 ;  /* 0x00000004ff0a7899 */ /* 0x000fe40008011606 */
[----:B------:R-:W-:Y:S02]  /*41b0*/  USHF.R.U32.HI UR8, URZ, 0x4, UR5 ;  /* 0x00000004ff087899 */ /* 0x000fe40008011605 */
[----:B------:R-:W-:Y:S02]  /*41c0*/  USHF.R.U32.HI UR6, URZ, 0x4, UR4 ;  /* 0x00000004ff067899 */ /* 0x000fe40008011604 */
[----:B------:R-:W-:Y:S02]  /*41d0*/  USHF.R.U32.HI UR5, URZ, 0x4, UR7 ;  /* 0x00000004ff057899 */ /* 0x000fe40008011607 */
[----:B------:R-:W-:-:S02]  /*41e0*/  ULEA.HI UR4, UR9, UR11, URZ, 0x7 ;  /* 0x0000000b09047291 */ /* 0x000fc4000f8f38ff */
[----:B------:R-:W-:Y:S02]  /*41f0*/  ULOP3.LUT UR5, UR5, 0x3fff, URZ, 0xc0, !UPT ;  /* 0x00003fff05057892 */ /* 0x000fe4000f8ec0ff */
[----:B------:R-:W-:Y:S02]  /*4200*/  USHF.R.S32.HI UR45, URZ, 0x7, UR4 ;  /* 0x00000007ff2d7899 */ /* 0x000fe40008011404 */
[----:B------:R-:W-:Y:S02]  /*4210*/  ULOP3.LUT UR37, UR5, 0x10000, URZ, 0xfc, !UPT ;  /* 0x0001000005257892 */ /* 0x000fe4000f8efcff */
[----:B------:R-:W-:Y:S02]  /*4220*/  UISETP.LT.AND UP0, UPT, UR45, 0x1, UPT ;  /* 0x000000012d00788c */ /* 0x000fe4000bf01270 */
[----:B------:R-:W-:Y:S02]  /*4230*/  ULOP3.LUT UR10, UR10, 0x3fff, URZ, 0xc0, !UPT ;  /* 0x00003fff0a0a7892 */ /* 0x000fe4000f8ec0ff */
[----:B------:R-:W-:-:S02]  /*4240*/  ULOP3.LUT UR8, UR8, 0x3fff, URZ, 0xc0, !UPT ;  /* 0x00003fff08087892 */ /* 0x000fc4000f8ec0ff */
[----:B------:R-:W-:Y:S02]  /*4250*/  ULOP3.LUT UR6, UR6, 0x3fff, URZ, 0xc0, !UPT ;  /* 0x00003fff06067892 */ /* 0x000fe4000f8ec0ff */
[----:B------:R-:W-:Y:S01]  /*4260*/  USEL UR46, UR45, 0x1, !UP0 ;  /* 0x000000012d2e7887 */ /* 0x000fe2000c000000 */
[----:B------:R-:W3:Y:S01]  /*4270*/  LDCU UR43, c[0x0][0x374] ;  /* 0x00006e80ff2b77ac */ /* 0x000ee20008000800 */
[----:B------:R-:W-:Y:S02]  /*4280*/  ULOP3.LUT UR34, UR10, 0x10000, URZ, 0xfc, !UPT ;  /* 0x000100000a227892 */ /* 0x000fe4000f8efcff */
[----:B------:R-:W-:Y:S01]  /*4290*/  ULOP3.LUT UR35, UR8, 0x10000, URZ, 0xfc, !UPT ;  /* 0x0001000008237892 */ /* 0x000fe2000f8efcff */
[----:B--2---:R-:W-:Y:S01]  /*42a0*/  R2UR UR24, R0 ;  /* 0x00000000001872ca */ /* 0x004fe200000e0000 */
[----:B------:R-:W-:Y:S02]  /*42b0*/  ULOP3.LUT UR36, UR6, 0x10000, URZ, 0xfc, !UPT ;  /* 0x0001000006247892 */ /* 0x000fe4000f8efcff */
[----:B------:R-:W-:-:S02]  /*42c0*/  UIADD3 UR46, UPT, UPT, -UR46, URZ, URZ ;  /* 0x000000ff2e2e7290 */ /* 0x000fc4000fffe1ff */
[----:B------:R-:W-:Y:S01]  /*42d0*/  UISETP.NE.AND UP4, UPT, UR39, 0x1, UPT ;  /* 0x000000012700788c */ /* 0x000fe2000bf85270 */
[----:B------:R-:W-:Y:S01]  /*42e0*/  UMOV UR42, URZ ;  /* 0x000000ff002a7c82 */ /* 0x000fe20008000000 */
[----:B------:R-:W-:-:S06]  /*42f0*/  UMOV UR20, URZ ;  /* 0x000000ff00147c82 */ /* 0x000fcc0008000000 */
[----:B------:R-:W-:Y:S02]  /*4300*/  UIADD3 UR30, UPT, UPT, UR24, 0x80, URZ ;  /* 0x00000080181e7890 */ /* 0x000fe4000fffe0ff */
[----:B------:R-:W-:Y:S02]  /*4310*/  UIADD3 UR32, UPT, UPT, UR24, -0x7fffff80, URZ ;  /* 0x8000008018207890 */ /* 0x000fe4000fffe0ff */
[----:B------:R-:W-:Y:S02]  /*4320*/  USHF.R.U32.HI UR5, URZ, 0x11, UR30 ;  /* 0x00000011ff057899 */ /* 0x000fe4000801161e */
[----:B------:R-:W-:Y:S02]  /*4330*/  USHF.R.U32.HI UR4, URZ, 0x11, UR32 ;  /* 0x00000011ff047899 */ /* 0x000fe40008011620 */
[----:B------:R-:W-:Y:S02]  /*4340*/  ULOP3.LUT UR5, UR5, 0x6000, URZ, 0xc0, !UPT ;  /* 0x0000600005057892 */ /* 0x000fe4000f8ec0ff */
[----:B------:R-:W-:-:S02]  /*4350*/  ULOP3.LUT UR4, UR4, 0x6000, URZ, 0xc0, !UPT ;  /* 0x0000600004047892 */ /* 0x000fc4000f8ec0ff */
[----:B------:R-:W-:Y:S02]  /*4360*/  UIADD3 UR49, UPT, UPT, UR24, 0x84, URZ ;  /* 0x0000008418317890 */ /* 0x000fe4000fffe0ff */
[----:B------:R-:W-:Y:S02]  /*4370*/  ULOP3.LUT UR48, UR5, 0x890, URZ, 0xfc, !UPT ;  /* 0x0000089005307892 */ /* 0x000fe4000f8efcff */
[----:B-1-3--:R-:W-:-:S12]  /*4380*/  ULOP3.LUT UR47, UR4, 0x890, URZ, 0xfc, !UPT ;  /* 0x00000890042f7892 */ /* 0x00afd8000f8efcff */
.L_x_85:
[C---:B------:R-:W-:Y:S02]  /*4390*/  LEA R2, R9.reuse, UR22, 0x3 ;  /* 0x0000001609027c11 */ /* 0x040fe4000f8e18ff */
[----:B------:R-:W-:Y:S02]  /*43a0*/  SHF.L.U32 R0, R8, 0x1f, RZ ;  /* 0x0000001f08007819 */ /* 0x000fe400000006ff */
[----:B------:R-:W-:Y:S02]  /*43b0*/  LEA R4, R9, UR22, 0x4 ;  /* 0x0000001609047c11 */ /* 0x000fe4000f8e20ff */
[----:B-1----:R-:W1:Y:S02]  /*43c0*/  SYNCS.PHASECHK.TRANS64.TRYWAIT P0, [R2+URZ+0x140], R0 ;  /* 0x00014000020075a7 */ /* 0x002e6400080011ff */
[----:B-1-3--:R-:W-:Y:S05]  /*43d0*/  @!P0 BRA `(.L_x_77) ;  /* 0x0000007c00f88947 */ /* 0x00afea0003800000 */
.L_x_208:
[----:B------:R-:W2:Y:S01]  /*43e0*/  LDS.128 R4, [R4+0x1b0] ;  /* 0x0001b00004047984 */ /* 0x000ea20000000c00 */
[----:B------:R-:W-:Y:S01]  /*43f0*/  @!PT LDS RZ, [RZ] ;  /* 0x00000000fffff984 */ /* 0x000fe20000000800 */
[----:B------:R-:W-:Y:S01]  /*4400*/  @!PT LDS RZ, [RZ] ;  /* 0x00000000fffff984 */ /* 0x000fe20000000800 */
[----:B------:R-:W-:Y:S01]  /*4410*/  @!PT LDS RZ, [RZ] ;  /* 0x00000000fffff984 */ /* 0x000fe20000000800 */
[----:B------:R-:W-:Y:S01]  /*4420*/  @!PT LDS RZ, [RZ] ;  /* 0x00000000fffff984 */ /* 0x000fe20000000800 */
[----:B------:R3:W-:Y:S06]  /*4430*/  MEMBAR.ALL.CTA ;  /* 0x0000000000007992 */ /* 0x0007ec0000008000 */
[----:B---3--:R-:W3:Y:S01]  /*4440*/  FENCE.VIEW.ASYNC.S ;  /* 0x00000000000073c6 */ /* 0x008ee20000000000 */
[----:B--2---:R-:W-:-:S13]  /*4450*/  LOP3.LUT P0, RZ, R6, 0x1, RZ, 0xc0, !PT ;  /* 0x0000000106ff7812 */ /* 0x004fda000780c0ff */
[----:B---3--:R-:W-:Y:S01]  /*4460*/  VOTEU.ANY UP3, P0 ;  /* 0x0000000000ff7886 */ /* 0x008fe20000060100 */
[----:B------:R-:W-:-:S13]  /*4470*/  PLOP3.LUT P0, PT, PT, PT, UP3, 0x80, 0x8 ;  /* 0x000000000008781c */ /* 0x000fda0003f0f038 */
[----:B-1----:R-:W-:Y:S02]  /*4480*/  @P0 MOV R0, R4 ;  /* 0x0000000400000202 */ /* 0x002fe40000000f00 */
[----:B------:R-:W-:Y:S02]  /*4490*/  @P0 LOP3.LUT R4, R5, 0xffff, RZ, 0xc0, !PT ;  /* 0x0000ffff05040812 */ /* 0x000fe400078ec0ff */
[----:B------:R-:W-:Y:S01]  /*44a0*/  @P0 R2UR UR5, R0 ;  /* 0x00000000000502ca */ /* 0x000fe200000e0000 */
[----:B------:R-:W-:Y:S01]  /*44b0*/  VIADD R0, R2, 0x150 ;  /* 0x0000015002007836 */ /* 0x000fe20000000000 */
[----:B------:R-:W-:-:S04]  /*44c0*/  @P0 R2UR UR4, R4 ;  /* 0x00000000040402ca */ /* 0x000fc800000e0000 */
[----:B------:R-:W-:-:S04]  /*44d0*/  PRMT R0, RZ, 0x654, R0 ;  /* 0x00000654ff007816 */ /* 0x000fc80000000000 */
[----:B------:R1:W-:Y:S03]  /*44e0*/  SYNCS.ARRIVE.TRANS64.RED.A1T0 RZ, [R0+URZ], RZ ;  /* 0x000000ff00ff79a7 */ /* 0x0003e600081004ff */
[----:B------:R-:W-:Y:S02]  /*44f0*/  @UP3 UMOV UR41, UR5 ;  /* 0x0000000500293c82 */ /* 0x000fe40008000000 */
[----:B------:R-:W-:Y:S01]  /*4500*/  @UP3 UMOV UR38, UR4 ;  /* 0x0000000400263c82 */ /* 0x000fe20008000000 */
[----:B------:R-:W-:Y:S05]  /*4510*/  BRA.U !UP5, `(.L_x_78) ;  /* 0x000000010dd07547 */ /* 0x000fea000b800000 */
[----:B------:R-:W2:Y:S01]  /*4520*/  LDCU.128 UR12, c[0x0][0xf10] ;  /* 0x0001e200ff0c77ac */ /* 0x000ea20008000c00 */
[----:B------:R-:W3:Y:S01]  /*4530*/  LDCU UR26, c[0x0][0xf20] ;  /* 0x0001e400ff1a77ac */ /* 0x000ee20008000800 */
[----:B------:R-:W4:Y:S01]  /*4540*/  LDCU UR23, c[0x0][0xf0c] ;  /* 0x0001e180ff1777ac */ /* 0x000f220008000800 */
[----:B------:R-:W1:Y:S01]  /*4550*/  LDCU.64 UR8, c[0x0][0xf28] ;  /* 0x0001e500ff0877ac */ /* 0x000e620008000a00 */
[----:B--2---:R-:W-:Y:S02]  /*4560*/  UIMAD.WIDE.U32 UR6, UR43, UR15, URZ ;  /* 0x0000000f2b0672a5 */ /* 0x004fe4000f8e00ff */
[----:B------:R-:W-:Y:S02]  /*4570*/  UIMAD.WIDE.U32 UR4, UR44, UR12, URZ ;  /* 0x0000000c2c0472a5 */ /* 0x000fe4000f8e00ff */
[----:B------:R-:W-:Y:S02]  /*4580*/  UISETP.NE.AND UP0, UPT, UR14, 0x1, UPT ;  /* 0x000000010e00788c */ /* 0x000fe4000bf05270 */
[----:B------:R-:W-:Y:S01]  /*4590*/  UIMAD.WIDE.U32 UR18, UR38, UR15, URZ ;  /* 0x0000000f261272a5 */ /* 0x000fe2000f8e00ff */
[----:B------:R-:W-:-:S02]  /*45a0*/  UMOV UR6, UR7 ;  /* 0x0000000700067c82 */ /* 0x000fc40008000000 */
[----:B------:R-:W-:Y:S01]  /*45b0*/  UMOV UR4, UR5 ;  /* 0x0000000500047c82 */ /* 0x000fe20008000000 */
[----:B---3--:R-:W-:Y:S02]  /*45c0*/  USHF.R.U32.HI UR6, URZ, UR26, UR6 ;  /* 0x0000001aff067299 */ /* 0x008fe40008011606 */
[----:B----4-:R-:W-:Y:S02]  /*45d0*/  UISETP.NE.AND UP1, UPT, UR23, 0x1, UPT ;  /* 0x000000011700788c */ /* 0x010fe4000bf25270 */
[----:B------:R-:W-:Y:S02]  /*45e0*/  USHF.R.U32.HI UR4, URZ, UR13, UR4 ;  /* 0x0000000dff047299 */ /* 0x000fe40008011604 */
[----:B------:R-:W-:Y:S02]  /*45f0*/  USEL UR5, UR43, UR6, !UP0 ;  /* 0x000000062b057287 */ /* 0x000fe4000c000000 */
[----:B------:R-:W-:Y:S02]  /*4600*/  USEL UR6, UR44, UR4, !UP1 ;  /* 0x000000042c067287 */ /* 0x000fe4000c800000 */
[----:B-1----:R-:W-:Y:S01]  /*4610*/  UIMAD.WIDE.U32 UR10, UR5, UR8, URZ ;  /* 0x00000008050a72a5 */ /* 0x002fe2000f8e00ff */
[----:B------:R-:W-:Y:S01]  /*4620*/  UMOV UR4, UR19 ;  /* 0x0000001300047c82 */ /* 0x000fe20008000000 */
[----:B------:R-:W-:-:S02]  /*4630*/  UIMAD.WIDE.U32 UR16, UR41, UR12, URZ ;  /* 0x0000000c291072a5 */ /* 0x000fc4000f8e00ff */
        /* <DEDUP_REMOVED lines=34> */
.L_x_78:
[----:B------:R-:W2:Y:S02]  /*4860*/  LDCU UR4, c[0x0][0xf30] ;  /* 0x0001e600ff0477ac */ /* 0x000ea40008000800 */
[----:B--2---:R-:W-:-:S09]  /*4870*/  UISETP.NE.AND UP0, UPT, UR4, 0x1, UPT ;  /* 0x000000010400788c */ /* 0x004fd2000bf05270 */
[----:B------:R-:W-:Y:S05]  /*4880*/  BRA.U UP0, `(.L_x_79) ;  /* 0x00000001003c7547 */ /* 0x000fea000b800000 */
[----:B------:R-:W2:Y:S01]  /*4890*/  LDCU.128 UR8, c[0x0][0xf10] ;  /* 0x0001e200ff0877ac */ /* 0x000ea20008000c00 */
[----:B------:R-:W3:Y:S01]  /*48a0*/  LDCU UR12, c[0x0][0xf0c] ;  /* 0x0001e180ff0c77ac */ /* 0x000ee20008000800 */
[----:B------:R-:W4:Y:S01]  /*48b0*/  LDCU UR13, c[0x0][0xf20] ;  /* 0x0001e400ff0d77ac */ /* 0x000f220008000800 */
[----:B--2---:R-:W-:Y:S02]  /*48c0*/  UIMAD.WIDE.U32 UR6, UR41, UR8, URZ ;  /* 0x00000008290672a5 */ /* 0x004fe4000f8e00ff */
[----:B------:R-:W-:Y:S02]  /*48d0*/  UIMAD.WIDE.U32 UR4, UR38, UR11, URZ ;  /* 0x0000000b260472a5 */ /* 0x000fe4000f8e00ff */
[----:B---3--:R-:W-:Y:S02]  /*48e0*/  UISETP.NE.AND UP0, UPT, UR12, 0x1, UPT ;  /* 0x000000010c00788c */ /* 0x008fe4000bf05270 */
[----:B------:R-:W-:Y:S01]  /*48f0*/  UISETP.NE.AND UP1, UPT, UR10, 0x1, UPT ;  /* 0x000000010a00788c */ /* 0x000fe2000bf25270 */
[----:B------:R-:W-:-:S02]  /*4900*/  UMOV UR6, UR7 ;  /* 0x0000000700067c82 */ /* 0x000fc40008000000 */
[----:B------:R-:W-:Y:S01]  /*4910*/  UMOV UR4, UR5 ;  /* 0x0000000500047c82 */ /* 0x000fe20008000000 */
[----:B------:R-:W-:Y:S02]  /*4920*/  USHF.R.U32.HI UR9, URZ, UR9, UR6 ;  /* 0x00000009ff097299 */ /* 0x000fe40008011606 */
[----:B----4-:R-:W-:Y:S02]  /*4930*/  USHF.R.U32.HI UR4, URZ, UR13, UR4 ;  /* 0x0000000dff047299 */ /* 0x010fe40008011604 */
[----:B------:R-:W-:Y:S02]  /*4940*/  USEL UR5, UR41, UR9, !UP0 ;  /* 0x0000000929057287 */ /* 0x000fe4000c000000 */
[----:B------:R-:W-:-:S04]  /*4950*/  USEL UR4, UR38, UR4, !UP1 ;  /* 0x0000000426047287 */ /* 0x000fc8000c800000 */
[----:B------:R-:W-:-:S04]  /*4960*/  UIADD3 UR4, UPT, UPT, UR5, -UR4, URZ ;  /* 0x8000000405047290 */ /* 0x000fc8000fffe0ff */
[----:B------:R-:W-:-:S12]  /*4970*/  UIMAD UR38, UR4, UR10, UR38 ;  /* 0x0000000a042672a4 */ /* 0x000fd8000f8e0226 */
.L_x_79:
[----:B------:R-:W2:Y:S01]  /*4980*/  LDCU UR4, c[0x0][0x38c] ;  /* 0x00007180ff0477ac */ /* 0x000ea20008000800 */
[----:B------:R-:W-:Y:S02]  /*4990*/  PLOP3.LUT P1, PT, PT, PT, PT, 0x80, 0x8 ;  /* 0x000000000008781c */ /* 0x000fe40003f2f070 */
[----:B------:R-:W-:Y:S01]  /*49a0*/  SHF.L.U32 R2, R10, 0x1f, RZ ;  /* 0x0000001f0a027819 */ /* 0x000fe200000006ff */
[----:B------:R-:W-:Y:S02]  /*49b0*/  ULEA UR40, UR42, UR22, 0x3 ;  /* 0x000000162a287291 */ /* 0x000fe4000f8e18ff */
[----:B------:R-:W-:Y:S02]  /*49c0*/  ULEA UR23, UR42, UR24, 0x6 ;  /* 0x000000182a177291 */ /* 0x000fe4000f8e30ff */
[----:B--2---:R-:W-:-:S06]  /*49d0*/  UISETP.GE.AND UP0, UPT, UR4, 0x1, UPT ;  /* 0x000000010400788c */ /* 0x004fcc000bf06270 */
[----:B------:R-:W-:-:S05]  /*49e0*/  PLOP3.LUT P0, PT, PT, PT, UP0, 0x80, 0x8 ;  /* 0x000000000008781c */ /* 0x000fca0003f0f008 */
[----:B------:R-:W-:-:S08]  /*49f0*/  @UP0 ULEA UR4, UR20, UR22, 0x3 ;  /* 0x0000001614040291 */ /* 0x000fd0000f8e18ff */
[----:B-1----:R-:W-:-:S04]  /*4a00*/  @P0 SHF.L.U32 R0, R3, 0x1f, RZ ;  /* 0x0000001f03000819 */ /* 0x002fc800000006ff */
[----:B------:R1:W2:Y:S01]  /*4a10*/  @P0 SYNCS.PHASECHK.TRANS64.TRYWAIT P1, [UR4], R0 ;  /* 0x00000000ff0005a7 */ /* 0x0002a20008021104 */
[----:B------:R-:W-:-:S04]  /*4a20*/  ULEA.HI UR4, UR21, UR21, URZ, 0x1 ;  /* 0x0000001515047291 */ /* 0x000fc8000f8f08ff */
[----:B------:R-:W-:-:S04]  /*4a30*/  ULOP3.LUT UR4, UR4, 0x7ffffffe, URZ, 0xc0, !UPT ;  /* 0x7ffffffe04047892 */ /* 0x000fc8000f8ec0ff */
[----:B------:R-:W-:-:S04]  /*4a40*/  UIADD3 UR4, UPT, UPT, -UR4, UR21, URZ ;  /* 0x0000001504047290 */ /* 0x000fc8000fffe1ff */
[----:B------:R-:W-:Y:S01]  /*4a50*/  ULEA UR31, UR4, UR49, 0x1 ;  /* 0x00000031041f7291 */ /* 0x000fe2000f8e08ff */
[----:B------:R-:W3:Y:S02]  /*4a60*/  SYNCS.PHASECHK.TRANS64.TRYWAIT P0, [UR40+0x170], R2 ;  /* 0x00017002ff0075a7 */ /* 0x000ee40008001128 */
[----:B-123--:R-:W-:Y:S09]  /*4a70*/  @!P0 BRA `(.L_x_80) ;  /* 0x0000007800648947 */ /* 0x00eff20003800000 */
.L_x_210:
[----:B------:R-:W-:Y:S01]  /*4a80*/  IADD3 R9, PT, PT, R9, 0x1, RZ ;  /* 0x0000000109097810 */ /* 0x000fe20007ffe0ff */
[----:B------:R-:W-:Y:S06]  /*4a90*/  BRA.U !UP0, `(.L_x_81) ;  /* 0x0000000108e07547 */ /* 0x000fec000b800000 */
[----:B------:R-:W-:Y:S02]  /*4aa0*/  ULOP3.LUT UR33, UR31, 0x80000000, URZ, 0x3c, !UPT ;  /* 0x800000001f217892 */ /* 0x000fe4000f8e3cff */
[----:B------:R-:W-:Y:S02]  /*4ab0*/  USHF.R.U32.HI UR5, URZ, 0x1a, UR31 ;  /* 0x0000001aff057899 */ /* 0x000fe4000801161f */
[----:B------:R-:W-:Y:S02]  /*4ac0*/  USHF.R.U32.HI UR4, URZ, 0x1a, UR33 ;  /* 0x0000001aff047899 */ /* 0x000fe40008011621 */
[----:B------:R-:W-:Y:S02]  /*4ad0*/  ULOP3.LUT UR5, UR5, 0x30, URZ, 0xc0, !UPT ;  /* 0x0000003005057892 */ /* 0x000fe4000f8ec0ff */
[----:B------:R-:W-:Y:S02]  /*4ae0*/  ULOP3.LUT UR4, UR4, 0x30, URZ, 0xc0, !UPT ;  /* 0x0000003004047892 */ /* 0x000fe4000f8ec0ff */
[----:B------:R-:W-:-:S02]  /*4af0*/  ULOP3.LUT UR5, UR5, 0x480, URZ, 0xfc, !UPT ;  /* 0x0000048005057892 */ /* 0x000fc4000f8efcff */
[----:B------:R-:W-:Y:S01]  /*4b00*/  ULOP3.LUT UR26, UR4, 0x480, URZ, 0xfc, !UPT ;  /* 0x00000480041a7892 */ /* 0x000fe2000f8efcff */
[----:B------:R-:W-:Y:S01]  /*4b10*/  UMOV UR21, URZ ;  /* 0x000000ff00157c82 */ /* 0x000fe20008000000 */
[----:B------:R-:W-:Y:S02]  /*4b20*/  UMOV UR19, UR46 ;  /* 0x0000002e00137c82 */ /* 0x000fe40008000000 */
[----:B------:R-:W-:Y:S01]  /*4b30*/  UPRMT UR27, UR26, 0x5410, UR47 ;  /* 0x000054101a1b7896 */ /* 0x000fe2000800002f */
[----:B------:R-:W-:Y:S01]  /*4b40*/  UMOV UR18, UR45 ;  /* 0x0000002d00127c82 */ /* 0x000fe20008000000 */
[----:B------:R-:W-:Y:S01]  /*4b50*/  UMOV UR4, UR20 ;  /* 0x0000001400047c82 */ /* 0x000fe20008000000 */
[----:B------:R-:W-:Y:S01]  /*4b60*/  UPRMT UR29, UR5, 0x5410, UR48 ;  /* 0x00005410051d7896 */ /* 0x000fe20008000030 */
[----:B------:R-:W-:Y:S01]  /*4b70*/  UMOV UR28, URZ ;  /* 0x000000ff001c7c82 */ /* 0x000fe20008000000 */
[----:B------:R-:W-:-:S10]  /*4b80*/  UMOV UR26, URZ ;  /* 0x000000ff001a7c82 */ /* 0x000fd40008000000 */
.L_x_84:
[----:B------:R-:W-:Y:S02]  /*4b90*/  UIADD3 UR19, UPT, UPT, UR19, 0x1, URZ ;  /* 0x0000000113137890 */ /* 0x000fe4000fffe0ff */
[----:B--2---:R-:W-:Y:S02]  /*4ba0*/  ULEA UR7, UR4, UR22, 0x3 ;  /* 0x0000001604077291 */ /* 0x004fe4000f8e18ff */
[----:B------:R-:W-:Y:S01]  /*4bb0*/  UISETP.NE.AND UP2, UPT, UR19, URZ, UPT ;  /* 0x000000ff1300728c */ /* 0x000fe2000bf45270 */
[----:B---3--:R-:W-:Y:S10]  /*4bc0*/  @P1 BRA `(.L_x_82) ;  /* 0x00000000000c1947 */ /* 0x008ff40003800000 */
[----:B-1----:R-:W-:Y:S04]  /*4bd0*/  SHF.L.U32 R2, R3, 0x1f, RZ ;  /* 0x0000001f03027819 */ /* 0x002fe800000006ff */
[----:B------:R-:W1:Y:S02]  /*4be0*/  SYNCS.PHASECHK.TRANS64.TRYWAIT P0, [UR7], R2 ;  /* 0x00000002ff0075a7 */ /* 0x000e640008001107 */
[----:B-1----:R-:W-:Y:S05]  /*4bf0*/  @!P0 BRA `(.L_x_83) ;  /* 0x00000078001c8947 */ /* 0x002fea0003800000 */
.L_x_82:
[----:B------:R-:W-:Y:S01]  /*4c00*/  UISETP.NE.AND UP0, UPT, UR18, 0x1, UPT ;  /* 0x000000011200788c */ /* 0x000fe2000bf05270 */
[----:B------:R-:W-:Y:S01]  /*4c10*/  PLOP3.LUT P1, PT, PT, PT, PT, 0x80, 0x8 ;  /* 0x000000000008781c */ /* 0x000fe20003f2f070 */
[----:B------:R-:W-:Y:S02]  /*4c20*/  UIADD3 UR5, UPT, UPT, UR4, 0x1, URZ ;  /* 0x0000000104057890 */ /* 0x000fe4000fffe0ff */
[----:B------:R-:W-:Y:S02]  /*4c30*/  ULEA UR12, UR4, UR35, 0x8 ;  /* 0x00000023040c7291 */ /* 0x000fe4000f8e40ff */
[----:B------:R-:W-:Y:S01]  /*4c40*/  UISETP.NE.AND UP1, UPT, UR5, 0x10, UPT ;  /* 0x000000100500788c */ /* 0x000fe2000bf25270 */
[----:B------:R-:W-:Y:S01]  /*4c50*/  PLOP3.LUT P0, PT, PT, PT, UP0, 0x80, 0x8 ;  /* 0x000000000008781c */ /* 0x000fe20003f0f008 */
[----:B------:R-:W-:Y:S02]  /*4c60*/  ULEA UR10, UR4, UR34, 0x9 ;  /* 0x00000022040a7291 */ /* 0x000fe4000f8e48ff */
[----:B------:R-:W-:Y:S02]  /*4c70*/  USEL UR6, URZ, 0x1, UP1 ;  /* 0x00000001ff067887 */ /* 0x000fe40008800000 */
[----:B------:R-:W-:Y:S02]  /*4c80*/  USEL UR20, UR5, URZ, UP1 ;  /* 0x000000ff05147287 */ /* 0x000fe40008800000 */
[----:B------:R-:W-:Y:S02]  /*4c90*/  ULEA UR16, UR4, UR36, 0x5 ;  /* 0x0000002404107291 */ /* 0x000fe4000f8e28ff */
[----:B------:R-:W-:Y:S01]  /*4ca0*/  @UP0 ULEA UR5, UR20, UR22, 0x3 ;  /* 0x0000001614050291 */ /* 0x000fe2000f8e18ff */
[----:B------:R-:W-:Y:S01]  /*4cb0*/  LOP3.LUT R3, R3, UR6, RZ, 0x3c, !PT ;  /* 0x0000000603037c12 */ /* 0x000fe2000f8e3cff */
[----:B------:R-:W-:Y:S02]  /*4cc0*/  UISETP.NE.U32.AND UP0, UPT, UR21, URZ, UPT ;  /* 0x000000ff1500728c */ /* 0x000fe4000bf05070 */
[----:B------:R-:W-:Y:S01]  /*4cd0*/  ULEA UR14, UR4, UR37, 0x5 ;  /* 0x00000025040e7291 */ /* 0x000fe2000f8e28ff */
[----:B-1----:R-:W-:Y:S01]  /*4ce0*/  @P0 SHF.L.U32 R0, R3, 0x1f, RZ ;  /* 0x0000001f03000819 */ /* 0x002fe200000006ff */
[----:B------:R-:W-:Y:S02]  /*4cf0*/  UIADD3 UR8, UPT, UPT, UR12, 0x2, URZ ;  /* 0x000000020c087890 */ /* 0x000fe4000fffe0ff */
[----:B------:R-:W-:Y:S01]  /*4d00*/  UIADD3 UR6, UPT, UPT, UR10, 0x2, URZ ;  /* 0x000000020a067890 */ /* 0x000fe2000fffe0ff */
[----:B------:R2:W3:Y:S01]  /*4d10*/  @P0 SYNCS.PHASECHK.TRANS64.TRYWAIT P1, [UR5], R0 ;  /* 0x00000000ff0005a7 */ /* 0x0004e20008021105 */
[----:B------:R-:W-:Y:S02]  /*4d20*/  UIADD3 UR5, UPT, UPT, UR7, 0x80, URZ ;  /* 0x0000008007057890 */ /* 0x000fe4000fffe0ff */
[----:B------:R-:W-:Y:S01]  /*4d30*/  UIADD3 UR18, UPT, UPT, UR18, -0x1, URZ ;  /* 0xffffffff12127890 */ /* 0x000fe2000fffe0ff */
[----:B------:R-:W-:Y:S01]  /*4d40*/  UMOV UR17, 0x4008 ;  /* 0x0000400800117882 */ /* 0x000fe20000000000 */
[----:B------:R-:W-:Y:S01]  /*4d50*/  UMOV UR15, 0x4008 ;  /* 0x00004008000f7882 */ /* 0x000fe20000000000 */
[----:B------:R2:W-:Y:S01]  /*4d60*/  UTCCP.T.S.4x32dp128bit tmem[UR24+0x80], gdesc[UR16] ;  /* 0x00008010180079e7 */ /* 0x0005e20009100000 */
[----:B------:R2:W-:Y:S01]  /*4d70*/  UTCCP.T.S.4x32dp128bit tmem[UR24+0x84], gdesc[UR14] ;  /* 0x0000840e180079e7 */ /* 0x0005e20009100000 */
[----:B------:R-:W-:Y:S01]  /*4d80*/  UMOV UR13, 0x80004020 ;  /* 0x80004020000d7882 */ /* 0x000fe20000000000 */
[----:B------:R-:W-:Y:S01]  /*4d90*/  UMOV UR11, 0x80004020 ;  /* 0x80004020000b7882 */ /* 0x000fe20000000000 */
[----:B------:R-:W-:Y:S01]  /*4da0*/  UMOV UR9, 0x80004020 ;  /* 0x8000402000097882 */ /* 0x000fe20000000000 */
[----:B------:R2:W-:Y:S01]  /*4db0*/  UTCOMMA gdesc[UR10], gdesc[UR12], tmem[UR23], tmem[UR28], idesc[UR29], tmem[UR30], UP0 ;  /* 0xc01e1c0c0a0075ea */ /* 0x0005e20008000017 */
[----:B------:R-:W-:Y:S01]  /*4dc0*/  UMOV UR7, 0x80004020 ;  /* 0x8000402000077882 */ /* 0x000fe20000000000 */
[----:B------:R-:W-:Y:S01]  /*4dd0*/  UMOV UR21, 0x1 ;  /* 0x0000000100157882 */ /* 0x000fe20000000000 */
[----:B------:R2:W-:Y:S01]  /*4de0*/  UTCOMMA gdesc[UR6], gdesc[UR8], tmem[UR23], tmem[UR26], idesc[UR27], tmem[UR32], UPT ;  /* 0xc0201a08060075ea */ /* 0x0005e2000b800017 */
[----:B------:R2:W-:Y:S01]  /*4df0*/  UTCBAR.MULTICAST [UR5], URZ, UR25 ;  /* 0x000000ff050073e9 */ /* 0x0005e20008000819 */
[----:B------:R-:W-:Y:S01]  /*4e00*/  UMOV UR4, UR20 ;  /* 0x0000001400047c82 */ /* 0x000fe20008000000 */
[----:B------:R-:W-:Y:S05]  /*4e10*/  BRA.U UP2, `(.L_x_84) ;  /* 0xfffffffd025c7547 */ /* 0x000fea000b83ffff */
.L_x_81:
[----:B--2---:R-:W-:Y:S01]  /*4e20*/  UIADD3 UR5, UPT, UPT, UR40, 0x160, URZ ;  /* 0x0000016028057890 */ /* 0x004fe2000fffe0ff */
[----:B------:R-:W-:Y:S01]  /*4e30*/  R2UR UR6, R94 ;  /* 0x000000005e0672ca */ /* 0x000fe200000e0000 */
[----:B------:R-:W-:Y:S01]  /*4e40*/  UIADD3 UR4, UPT, UPT, UR42, 0x1, URZ ;  /* 0x000000012a047890 */ /* 0x000fe2000fffe0ff */
[----:B------:R-:W-:-:S03]  /*4e50*/  ISETP.NE.AND P0, PT, R9, 0x2, PT ;  /* 0x000000020900780c */ /* 0x000fc60003f05270 */
[----:B------:R-:W-:Y:S01]  /*4e60*/  UISETP.NE.AND UP0, UPT, UR4, 0x2, UPT ;  /* 0x000000020400788c */ /* 0x000fe2000bf05270 */
[----:B-1----:R-:W-:Y:S02]  /*4e70*/  SEL R0, RZ, 0x1, P0 ;  /* 0x00000001ff007807 */ /* 0x002fe40000000000 */
[----:B------:R1:W-:Y:S01]  /*4e80*/  UTCBAR [UR5], URZ ;  /* 0x000000ff050073e9 */ /* 0x0003e200080000ff */
[----:B------:R-:W-:Y:S01]  /*4e90*/  SEL R9, R9, RZ, P0 ;  /* 0x000000ff09097207 */ /* 0x000fe20000000000 */
[----:B------:R-:W-:Y:S01]  /*4ea0*/  USEL UR42, UR4, URZ, UP0 ;  /* 0x000000ff042a7287 */ /* 0x000fe20008000000 */
[----:B------:R-:W-:Y:S02]  /*4eb0*/  LOP3.LUT R8, R8, R0, RZ, 0x3c, !PT ;  /* 0x0000000008087212 */ /* 0x000fe400078e3cff */
[----:B------:R-:W-:Y:S02]  /*4ec0*/  UIADD3 UR21, UPT, UPT, UR38, UR6, URZ ;  /* 0x0000000626157290 */ /* 0x000fe4000fffe0ff */
[----:B------:R-:W-:-:S06]  /*4ed0*/  USEL UR6, URZ, 0x1, UP0 ;  /* 0x00000001ff067887 */ /* 0x000fcc0008000000 */
[----:B------:R-:W-:Y:S01]  /*4ee0*/  LOP3.LUT R10, R10, UR6, RZ, 0x3c, !PT ;  /* 0x000000060a0a7c12 */ /* 0x000fe2000f8e3cff */
[----:B------:R-:W-:Y:S06]  /*4ef0*/  BRA.U UP3, `(.L_x_85) ;  /* 0xfffffff503247547 */ /* 0x000fec000b83ffff */
[----:B------:R-:W2:Y:S01]  /*4f00*/  S2UR UR7, SR_CgaCtaId ;  /* 0x00000000000779c3 */ /* 0x000ea20000008800 */
[----:B------:R-:W-:Y:S01]  /*4f10*/  ELECT P0, URZ, PT ;  /* 0x0000000000ff782f */ /* 0x000fe20003800000 */
[----:B------:R-:W-:Y:S01]  /*4f20*/  IMAD.MOV.U32 R0, RZ, RZ, 0x1 ;  /* 0x00000001ff007424 */ /* 0x000fe200078e00ff */
[----:B------:R-:W-:Y:S01]  /*4f30*/  UIADD3 UR22, UPT, UPT, UR22, 0x170, URZ ;  /* 0x0000017016167890 */ /* 0x000fe2000fffe0ff */
[----:B------:R-:W-:Y:S01]  /*4f40*/  SHF.L.U32 R2, R10, 0x1f, RZ ;  /* 0x0000001f0a027819 */ /* 0x000fe200000006ff */
[----:B------:R-:W-:-:S03]  /*4f50*/  UMOV UR4, 0x40 ;  /* 0x0000004000047882 */ /* 0x000fc60000000000 */
[----:B------:R-:W-:Y:S01]  /*4f60*/  UVIRTCOUNT.DEALLOC.SMPOOL 0x80 ;  /* 0x000000800000784c */ /* 0x000fe20000000000 */
[----:B--2---:R-:W-:Y:S02]  /*4f70*/  ULEA UR7, UR7, UR4, 0x18 ;  /* 0x0000000407077291 */ /* 0x004fe4000f8ec0ff */
[----:B------:R-:W-:-:S07]  /*4f80*/  ULEA UR4, UR42, UR22, 0x3 ;  /* 0x000000162a047291 */ /* 0x000fce000f8e18ff */
[----:B------:R2:W-:Y:S02]  /*4f90*/  @P0 STS.U8 [UR7+0x1c], R0 ;  /* 0x00001c00ff000988 */ /* 0x0005e40008000007 */
[----:B------:R-:W4:Y:S02]  /*4fa0*/  SYNCS.PHASECHK.TRANS64.TRYWAIT P0, [UR4], R2 ;  /* 0x00000002ff0075a7 */ /* 0x000f240008001104 */
[----:B--2-4-:R-:W-:Y:S05]  /*4fb0*/  @!P0 BRA `(.L_x_86) ;  /* 0x0000007400448947 */ /* 0x014fea0003800000 */
.L_x_213:
[----:B------:R-:W-:-:S04]  /*4fc0*/  UIADD3 UR4, UPT, UPT, UR42, 0x1, URZ ;  /* 0x000000012a047890 */ /* 0x000fc8000fffe0ff */
[----:B------:R-:W-:-:S04]  /*4fd0*/  UISETP.NE.AND UP0, UPT, UR4, 0x2, UPT ;  /* 0x000000020400788c */ /* 0x000fc8000bf05270 */
[----:B-1----:R-:W-:Y:S02]  /*4fe0*/  USEL UR5, URZ, 0x1, UP0 ;  /* 0x00000001ff057887 */ /* 0x002fe40008000000 */
[----:B------:R-:W-:-:S04]  /*4ff0*/  USEL UR4, UR4, URZ, UP0 ;  /* 0x000000ff04047287 */ /* 0x000fc80008000000 */
[----:B------:R-:W-:Y:S01]  /*5000*/  ULEA UR4, UR4, UR22, 0x3 ;  /* 0x0000001604047291 */ /* 0x000fe2000f8e18ff */
[----:B--2---:R-:W-:-:S04]  /*5010*/  LOP3.LUT R2, R10, UR5, RZ, 0x3c, !PT ;  /* 0x000000050a027c12 */ /* 0x004fc8000f8e3cff */
[----:B------:R-:W-:-:S04]  /*5020*/  SHF.L.U32 R2, R2, 0x1f, RZ ;  /* 0x0000001f02027819 */ /* 0x000fc800000006ff */
[----:B------:R-:W1:Y:S02]  /*5030*/  SYNCS.PHASECHK.TRANS64.TRYWAIT P0, [UR4], R2 ;  /* 0x00000002ff0075a7 */ /* 0x000e640008001104 */
[----:B-1----:R-:W-:Y:S05]  /*5040*/  @!P0 BRA `(.L_x_87) ;  /* 0x0000007400388947 */ /* 0x002fea0003800000 */
.L_x_215:
[----:B------:R-:W-:Y:S01]  /*5050*/  NOP ;  /* 0x0000000000007918 */ /* 0x000fe20000000000 */
[----:B-1----:R-:W1:Y:S01]  /*5060*/  LDS R0, [UR7+0x14] ;  /* 0x00001407ff007984 */ /* 0x002e620008000800 */
[----:B------:R-:W-:Y:S01]  /*5070*/  ULOP3.LUT UR4, UR24, 0xffff, URZ, 0xc0, !UPT ;  /* 0x0000ffff18047892 */ /* 0x000fe2000f8ec0ff */
[----:B------:R-:W-:Y:S01]  /*5080*/  UMOV UR5, 0xffff ;  /* 0x0000ffff00057882 */ /* 0x000fe20000000000 */
[----:B------:R-:W-:Y:S02]  /*5090*/  UMOV UR6, 0x1 ;  /* 0x0000000100067882 */ /* 0x000fe40000000000 */
[----:B------:R-:W-:-:S04]  /*50a0*/  USHF.R.U32.HI UR4, URZ, 0x5, UR4 ;  /* 0x00000005ff047899 */ /* 0x000fc80008011604 */
[----:B------:R-:W-:Y:S02]  /*50b0*/  USHF.L.U32 UR5, UR5, UR4, URZ ;  /* 0x0000000405057299 */ /* 0x000fe400080006ff */
[----:B------:R-:W-:-:S04]  /*50c0*/  USHF.L.U32 UR4, UR6, UR4, URZ ;  /* 0x0000000406047299 */ /* 0x000fc800080006ff */
[----:B-1----:R-:W-:-:S04]  /*50d0*/  LOP3.LUT R0, R0, UR5, RZ, 0xc0, !PT ;  /* 0x0000000500007c12 */ /* 0x002fc8000f8ec0ff */
[----:B------:R-:W-:-:S13]  /*50e0*/  ISETP.NE.AND P0, PT, R0, UR5, PT ;  /* 0x0000000500007c0c */ /* 0x000fda000bf05270 */
[----:B------:R-:W-:Y:S05]  /*50f0*/  @P0 BRA `(.L_x_88) ;  /* 0x0000000000580947 */ /* 0x000fea0003800000 */
[----:B------:R-:W1:Y:S02]  /*5100*/  LDS R0, [UR7+0x18] ;  /* 0x00001807ff007984 */ /* 0x000e640008000800 */
[----:B-1----:R-:W-:-:S04]  /*5110*/  LOP3.LUT R0, R0, UR4, RZ, 0xc0, !PT ;  /* 0x0000000400007c12 */ /* 0x002fc8000f8ec0ff */
[----:B------:R-:W-:-:S13]  /*5120*/  ISETP.NE.AND P0, PT, R0, UR4, PT ;  /* 0x0000000400007c0c */ /* 0x000fda000bf05270 */
[----:B------:R-:W-:Y:S05]  /*5130*/  @P0 BRA `(.L_x_89) ;  /* 0x00000000003c0947 */ /* 0x000fea0003800000 */
[----:B------:R-:W1:Y:S01]  /*5140*/  S2R R2, SR_LANEID ;  /* 0x0000000000027919 */ /* 0x000e620000000000 */
[----:B------:R-:W-:-:S06]  /*5150*/  ULOP3.LUT UR5, URZ, UR5, URZ, 0x33, !UPT ;  /* 0x00000005ff057292 */ /* 0x000fcc000f8e33ff */
[----:B------:R-:W-:-:S04]  /*5160*/  IMAD.U32 R0, RZ, RZ, UR5 ;  /* 0x00000005ff007e24 */ /* 0x000fc8000f8e00ff */
[----:B------:R2:W4:Y:S02]  /*5170*/  REDUX UR8, R0 ;  /* 0x00000000000873c4 */ /* 0x0005240000000000 */
[----:B------:R1:W-:Y:S01]  /*5180*/  UTCATOMSWS.AND URZ, UR5 ;  /* 0x0000000500ff79e3 */ /* 0x0003e20008000000 */
[----:B--2---:R-:W-:Y:S01]  /*5190*/  LOP3.LUT R0, RZ, UR4, RZ, 0x33, !PT ;  /* 0x00000004ff007c12 */ /* 0x004fe2000f8e33ff */
[----:B------:R-:W-:Y:S02]  /*51a0*/  VOTEU.ANY UR4, UPT, PT ;  /* 0x0000000000047886 */ /* 0x000fe400038e0100 */
[----:B------:R-:W-:Y:S02]  /*51b0*/  UFLO.U32 UR4, UR4 ;  /* 0x00000004000472bd */ /* 0x000fe400080e0000 */
[----:B------:R-:W2:Y:S04]  /*51c0*/  REDUX UR6, R0 ;  /* 0x00000000000673c4 */ /* 0x000ea80000000000 */
[----:B-1----:R-:W-:-:S02]  /*51d0*/  ISETP.EQ.U32.AND P0, PT, R2, UR4, PT ;  /* 0x0000000402007c0c */ /* 0x002fc4000bf02070 */
[----:B----4-:R-:W-:-:S11]  /*51e0*/  MOV R2, UR8 ;  /* 0x0000000800027c02 */ /* 0x010fd60008000f00 */
[----:B------:R1:W-:Y:S01]  /*51f0*/  @P0 ATOMS.AND RZ, [UR7+0x14], R2 ;  /* 0x00001402ffff098c */ /* 0x0003e2000a800007 */
[----:B--2---:R-:W-:-:S05]  /*5200*/  IMAD.U32 R0, RZ, RZ, UR6 ;  /* 0x00000006ff007e24 */ /* 0x004fca000f8e00ff */
[----:B------:R1:W-:Y:S01]  /*5210*/  @P0 ATOMS.AND RZ, [UR7+0x18], R0 ;  /* 0x00001800ffff098c */ /* 0x0003e2000a800007 */
[----:B------:R-:W-:Y:S05]  /*5220*/  BRA `(.L_x_90) ;  /* 0x0000000000147947 */ /* 0x000fea0003800000 */
.L_x_89:
[----:B------:R-:W-:Y:S02]  /*5230*/  MOV R2, 0x5250 ;  /* 0x0000525000027802 */ /* 0x000fe40000000f00 */
[----:B---3-5:R-:W-:Y:S05]  /*5240*/  CALL.REL.NOINC `($__internal_0_$__cuda_sm10x_tcgen05_guardrail_trap_col_being_dealloced_not_returned_by_alloc) ;  /* 0x0000007800047944 */ /* 0x028fea0003c00000 */
[----:B------:R-:W-:Y:S05]  /*5250*/  BRA `(.L_x_90) ;  /* 0x0000000000087947 */ /* 0x000fea0003800000 */
.L_x_88:
[----:B------:R-:W-:Y:S02]  /*5260*/  MOV R2, 0x5280 ;  /* 0x0000528000027802 */ /* 0x000fe40000000f00 */
[----:B---3-5:R-:W-:Y:S05]  /*5270*/  CALL.REL.NOINC `($__internal_2_$__cuda_sm10x_tcgen05_guardrail_trap_unallocated_columns_being_dealloced) ;  /* 0x0000007800107944 */ /* 0x028fea0003c00000 */
.L_x_90:
[----:B------:R-:W-:Y:S01]  /*5280*/  NOP ;  /* 0x0000000000007918 */ /* 0x000fe20000000000 */
[----:B------:R-:W-:Y:S05]  /*5290*/  EXIT ;  /* 0x000000000000794d */ /* 0x000fea0003800000 */
.L_x_72:
[----:B------:R-:W-:-:S09]  /*52a0*/  UISETP.NE.OR UP0, UPT, UR20, 0x3, !UP3 ;  /* 0x000000031400788c */ /* 0x000fd2000df05670 */
[----:B------:R-:W-:Y:S05]  /*52b0*/  BRA.U UP0, `(.L_x_91) ;  /* 0x0000001500607547 */ /* 0x000fea000b800000 */
[----:B------:R-:W1:Y:S01]  /*52c0*/  LDCU UR38, c[0x0][0x370] ;  /* 0x00006e00ff2677ac */ /* 0x000e620008000800 */
[----:B------:R-:W2:Y:S01]  /*52d0*/  LDC.64 R16, c[0x0][0x348] ;  /* 0x0000d200ff107b82 */ /* 0x000ea20000000a00 */
[----:B------:R-:W-:Y:S02]  /*52e0*/  HFMA2 R13, -RZ, RZ, 0, 0 ;  /* 0x00000000ff0d7431 */ /* 0x000fe400000001ff */
[----:B------:R-:W-:Y:S01]  /*52f0*/  IMAD.MOV.U32 R15, RZ, RZ, 0x1 ;  /* 0x00000001ff0f7424 */ /* 0x000fe200078e00ff */
[----:B------:R-:W1:Y:S01]  /*5300*/  LDCU.128 UR32, c[0x0][0xf10] ;  /* 0x0001e200ff2077ac */ /* 0x000e620008000c00 */
[----:B------:R-:W-:Y:S01]  /*5310*/  IMAD.MOV.U32 R14, RZ, RZ, RZ ;  /* 0x000000ffff0e7224 */ /* 0x000fe200078e00ff */
[----:B------:R-:W-:Y:S01]  /*5320*/  MOV R7, 0x1000 ;  /* 0x0000100000077802 */ /* 0x000fe20000000f00 */
[----:B------:R-:W3:Y:S01]  /*5330*/  LDCU UR31, c[0x0][0x374] ;  /* 0x00006e80ff1f77ac */ /* 0x000ee20008000800 */
[----:B------:R-:W4:Y:S01]  /*5340*/  LDC.64 R2, c[0x0][0xc88] ;  /* 0x00032200ff027b82 */ /* 0x000f220000000a00 */
[----:B------:R-:W3:Y:S01]  /*5350*/  LDCU UR15, c[0x0][0xf0c] ;  /* 0x0001e180ff0f77ac */ /* 0x000ee20008000800 */
[----:B------:R-:W3:Y:S06]  /*5360*/  LDCU UR42, c[0x0][0xf20] ;  /* 0x0001e400ff2a77ac */ /* 0x000eec0008000800 */
[----:B------:R-:W2:Y:S01]  /*5370*/  LDC.64 R4, c[0x0][0xc90] ;  /* 0x00032400ff047b82 */ /* 0x000ea20000000a00 */
[----:B------:R-:W3:Y:S01]  /*5380*/  LDCU UR4, c[0x0][0xf30] ;  /* 0x0001e600ff0477ac */ /* 0x000ee20008000800 */
[----:B-1----:R-:W-:-:S02]  /*5390*/  UIMAD.WIDE.U32 UR8, UR38, UR32, URZ ;  /* 0x00000020260872a5 */ /* 0x002fc4000f8e00ff */
[----:B---3--:R-:W-:Y:S01]  /*53a0*/  UIMAD.WIDE.U32 UR6, UR31, UR35, URZ ;  /* 0x000000231f0672a5 */ /* 0x008fe2000f8e00ff */
[----:B------:R-:W-:Y:S01]  /*53b0*/  UMOV UR29, 0x400 ;  /* 0x00000400001d7882 */ /* 0x000fe20000000000 */
[----:B------:R-:W-:-:S03]  /*53c0*/  UPLOP3.LUT UP1, UPT, UPT, UPT, UPT, 0x40, 0x4 ;  /* 0x000000000004789c */ /* 0x000fc60003f2e870 */
[----:B------:R-:W-:Y:S01]  /*53d0*/  UMOV UR8, UR9 ;  /* 0x0000000900087c82 */ /* 0x000fe20008000000 */
[----:B------:R-:W-:Y:S01]  /*53e0*/  UISETP.GE.AND UP0, UPT, UR39, 0x1, UPT ;  /* 0x000000012700788c */ /* 0x000fe2000bf06270 */
[----:B------:R-:W-:Y:S01]  /*53f0*/  UMOV UR6, UR7 ;  /* 0x0000000700067c82 */ /* 0x000fe20008000000 */
[----:B------:R-:W-:Y:S01]  /*5400*/  UISETP.NE.AND UP4, UPT, UR39, 0x1, UPT ;  /* 0x000000012700788c */ /* 0x000fe2000bf85270 */
[----:B------:R-:W1:Y:S01]  /*5410*/  LDCU.64 UR22, c[0x0][0xf28] ;  /* 0x0001e500ff1677ac */ /* 0x000e620008000a00 */
[----:B------:R-:W-:Y:S02]  /*5420*/  ULEA UR29, UR56, UR29, 0x18 ;  /* 0x0000001d381d7291 */ /* 0x000fe4000f8ec0ff */
[----:B------:R-:W-:Y:S02]  /*5430*/  UISETP.NE.AND UP6, UPT, UR15, 0x1, UPT ;  /* 0x000000010f00788c */ /* 0x000fe4000bfc5270 */
[----:B------:R-:W-:Y:S02]  /*5440*/  UISETP.NE.AND UP5, UPT, UR34, 0x1, UPT ;  /* 0x000000012200788c */ /* 0x000fe4000bfa5270 */
[----:B------:R-:W-:-:S02]  /*5450*/  USHF.R.U32.HI UR41, URZ, UR33, UR8 ;  /* 0x00000021ff297299 */ /* 0x000fc40008011608 */
[----:B------:R-:W-:Y:S02]  /*5460*/  USHF.R.U32.HI UR40, URZ, UR42, UR6 ;  /* 0x0000002aff287299 */ /* 0x000fe40008011606 */
[----:B------:R-:W-:Y:S01]  /*5470*/  UISETP.NE.AND UP3, UPT, UR4, 0x1, UPT ;  /* 0x000000010400788c */ /* 0x000fe2000bf65270 */
[----:B------:R-:W-:-:S10]  /*5480*/  UMOV UR12, URZ ;  /* 0x000000ff000c7c82 */ /* 0x000fd40008000000 */
.L_x_102:
[C---:B------:R-:W-:Y:S02]  /*5490*/  LEA R12, R14.reuse, UR29, 0x3 ;  /* 0x0000001d0e0c7c11 */ /* 0x040fe4000f8e18ff */
[----:B------:R-:W-:Y:S02]  /*54a0*/  SHF.L.U32 R0, R13, 0x1f, RZ ;  /* 0x0000001f0d007819 */ /* 0x000fe400000006ff */
[----:B------:R-:W-:Y:S02]  /*54b0*/  LEA R8, R14, UR29, 0x4 ;  /* 0x0000001d0e087c11 */ /* 0x000fe4000f8e20ff */
[----:B---3--:R-:W3:Y:S02]  /*54c0*/  SYNCS.PHASECHK.TRANS64.TRYWAIT P0, [R12+URZ+0x140], R0 ;  /* 0x000140000c0075a7 */ /* 0x008ee400080011ff */
[----:B---3--:R-:W-:Y:S05]  /*54d0*/  @!P0 BRA `(.L_x_92) ;  /* 0x00000070002c8947 */ /* 0x008fea0003800000 */
.L_x_216:
[----:B------:R-:W1:Y:S01]  /*54e0*/  LDS.128 R8, [R8+0x1b0] ;  /* 0x0001b00008087984 */ /* 0x000e620000000c00 */
[----:B------:R-:W-:Y:S01]  /*54f0*/  UISETP.GE.AND UP0, UPT, UR39, 0x1, UPT ;  /* 0x000000012700788c */ /* 0x000fe2000bf06270 */
[----:B------:R-:W-:Y:S01]  /*5500*/  @!PT LDS RZ, [RZ] ;  /* 0x00000000fffff984 */ /* 0x000fe20000000800 */
[----:B------:R-:W-:Y:S01]  /*5510*/  @!PT LDS RZ, [RZ] ;  /* 0x00000000fffff984 */ /* 0x000fe20000000800 */
[----:B------:R-:W-:Y:S01]  /*5520*/  @!PT LDS RZ, [RZ] ;  /* 0x00000000fffff984 */ /* 0x000fe20000000800 */
[----:B------:R-:W-:Y:S01]  /*5530*/  @!PT LDS RZ, [RZ] ;  /* 0x00000000fffff984 */ /* 0x000fe20000000800 */
[----:B------:R2:W-:Y:S06]  /*5540*/  MEMBAR.ALL.CTA ;  /* 0x0000000000007992 */ /* 0x0005ec0000008000 */
[----:B--2---:R-:W2:Y:S01]  /*5550*/  FENCE.VIEW.ASYNC.S ;  /* 0x00000000000073c6 */ /* 0x004ea20000000000 */
[----:B-1----:R-:W-:Y:S11]  /*5560*/  LOP3.LUT P0, RZ, R10, 0x1, RZ, 0xc0, !PT ;  /* 0x000000010aff7812 */ /* 0x002ff6000780c0ff */
[----:B------:R-:W-:Y:S02]  /*5570*/  @!UPT UIADD3 URZ, UPT, UPT, URZ, URZ, URZ ;  /* 0x000000fffffff290 */ /* 0x000fe4000fffe0ff */
[----:B--2---:R-:W-:Y:S01]  /*5580*/  VOTEU.ANY UP2, P0 ;  /* 0x0000000000ff7886 */ /* 0x004fe20000040100 */
[----:B------:R-:W-:Y:S11]  /*5590*/  PLOP3.LUT P0, PT, PT, PT, UP2, 0x80, 0x8 ;  /* 0x000000000008781c */ /* 0x000ff60003f0f028 */
[----:B------:R-:W-:Y:S02]  /*55a0*/  @!UPT UIADD3 URZ, UPT, UPT, URZ, URZ, URZ ;  /* 0x000000fffffff290 */ /* 0x000fe4000fffe0ff */
[----:B---3--:R-:W-:Y:S02]  /*55b0*/  @P0 SHF.R.U32.HI R0, RZ, 0x10, R9 ;  /* 0x00000010ff000819 */ /* 0x008fe40000011609 */
[----:B------:R-:W-:Y:S02]  /*55c0*/  @P0 MOV R6, R8 ;  /* 0x0000000800060202 */ /* 0x000fe40000000f00 */
[----:B------:R-:W-:Y:S01]  /*55d0*/  @P0 R2UR UR4, R0 ;  /* 0x00000000000402ca */ /* 0x000fe200000e0000 */
[----:B------:R-:W-:Y:S01]  /*55e0*/  VIADD R0, R12, 0x150 ;  /* 0x000001500c007836 */ /* 0x000fe20000000000 */
[----:B------:R-:W-:Y:S02]  /*55f0*/  @P0 LOP3.LUT R8, R9, 0xffff, RZ, 0xc0, !PT ;  /* 0x0000ffff09080812 */ /* 0x000fe400078ec0ff */
[----:B------:R-:W-:Y:S02]  /*5600*/  @P0 R2UR UR6, R6 ;  /* 0x00000000060602ca */ /* 0x000fe400000e0000 */
[----:B------:R-:W-:Y:S02]  /*5610*/  PRMT R0, RZ, 0x654, R0 ;  /* 0x00000654ff007816 */ /* 0x000fe40000000000 */
[----:B------:R-:W-:Y:S02]  /*5620*/  @P0 R2UR UR5, R8 ;  /* 0x00000000080502ca */ /* 0x000fe400000e0000 */
[----:B------:R1:W-:Y:S03]  /*5630*/  SYNCS.ARRIVE.TRANS64.RED.A1T0 RZ, [R0+URZ], RZ ;  /* 0x000000ff00ff79a7 */ /* 0x0003e600081004ff */
[----:B------:R-:W-:Y:S04]  /*5640*/  @UP2 UMOV UR30, UR4 ;  /* 0x00000004001e2c82 */ /* 0x000fe80008000000 */
[----:B------:R-:W-:Y:S04]  /*5650*/  @UP2 UMOV UR14, UR6 ;  /* 0x00000006000e2c82 */ /* 0x000fe80008000000 */
[----:B------:R-:W-:Y:S01]  /*5660*/  @UP2 UMOV UR13, UR5 ;  /* 0x00000005000d2c82 */ /* 0x000fe20008000000 */
[----:B------:R-:W-:Y:S05]  /*5670*/  BRA.U !UP0, `(.L_x_93) ;  /* 0x0000000108a47547 */ /* 0x000fea000b800000 */
[----:B------:R-:W-:Y:S02]  /*5680*/  UIMAD.WIDE.U32 UR8, UR13, UR35, URZ ;  /* 0x000000230d0872a5 */ /* 0x000fe4000f8e00ff */
[----:B------:R-:W-:Y:S02]  /*5690*/  UIMAD.WIDE.U32 UR10, UR14, UR32, URZ ;  /* 0x000000200e0a72a5 */ /* 0x000fe4000f8e00ff */
[----:B------:R-:W-:Y:S02]  /*56a0*/  USEL UR4, UR31, UR40, !UP5 ;  /* 0x000000281f047287 */ /* 0x000fe4000e800000 */
[----:B------:R-:W-:Y:S02]  /*56b0*/  USEL UR7, UR38, UR41, !UP6 ;  /* 0x0000002926077287 */ /* 0x000fe4000f000000 */
[----:B------:R-:W-:Y:S02]  /*56c0*/  UIMAD.WIDE.U32 UR16, UR4, UR22, URZ ;  /* 0x00000016041072a5 */ /* 0x000fe4000f8e00ff */
[----:B------:R-:W-:Y:S01]  /*56d0*/  UIMAD.WIDE.U32 UR18, UR7, UR22, URZ ;  /* 0x00000016071272a5 */ /* 0x000fe2000f8e00ff */
[----:B------:R-:W-:Y:S02]  /*56e0*/  UMOV UR5, UR9 ;  /* 0x0000000900057c82 */ /* 0x000fe40008000000 */
[----:B------:R-:W-:Y:S03]  /*56f0*/  USHF.R.U32.HI UR6, URZ, UR42, UR5 ;  /* 0x0000002aff067299 */ /* 0x000fe60008011605 */
[----:B------:R-:W-:Y:S01]  /*5700*/  UMOV UR5, UR11 ;  /* 0x0000000b00057c82 */ /* 0x000fe20008000000 */
[----:B------:R-:W-:Y:S02]  /*5710*/  USEL UR6, UR13, UR6, !UP5 ;  /* 0x000000060d067287 */ /* 0x000fe4000e800000 */
[----:B------:R-:W-:Y:S02]  /*5720*/  USHF.R.U32.HI UR8, URZ, UR33, UR5 ;  /* 0x00000021ff087299 */ /* 0x000fe40008011605 */
[----:B------:R-:W-:Y:S01]  /*5730*/  UIMAD.WIDE.U32 UR10, UR6, UR22, URZ ;  /* 0x00000016060a72a5 */ /* 0x000fe2000f8e00ff */
[----:B------:R-:W-:Y:S02]  /*5740*/  UMOV UR5, UR17 ;  /* 0x0000001100057c82 */ /* 0x000fe40008000000 */
[----:B------:R-:W-:Y:S03]  /*5750*/  @UP4 USHF.R.U32.HI UR4, URZ, UR23, UR5 ;  /* 0x00000017ff044299 */ /* 0x000fe60008011605 */
[----:B------:R-:W-:Y:S01]  /*5760*/  UMOV UR5, UR19 ;  /* 0x0000001300057c82 */ /* 0x000fe20008000000 */
[----:B------:R-:W-:Y:S02]  /*5770*/  UIMAD UR4, UR39, UR4, URZ ;  /* 0x00000004270472a4 */ /* 0x000fe4000f8e02ff */
[----:B------:R-:W-:Y:S02]  /*5780*/  @UP4 USHF.R.U32.HI UR7, URZ, UR23, UR5 ;  /* 0x00000017ff074299 */ /* 0x000fe40008011605 */
[----:B------:R-:W-:Y:S02]  /*5790*/  USEL UR5, UR14, UR8, !UP6 ;  /* 0x000000080e057287 */ /* 0x000fe4000f000000 */
[----:B------:R-:W-:Y:S02]  /*57a0*/  UIMAD UR8, UR39, UR7, URZ ;  /* 0x00000007270872a4 */ /* 0x000fe4000f8e02ff */
[----:B------:R-:W-:Y:S03]  /*57b0*/  UISETP.GE.AND UP0, UPT, UR6, UR4, UPT ;  /* 0x000000040600728c */ /* 0x000fe6000bf06270 */
[----:B------:R-:W-:Y:S01]  /*57c0*/  UMOV UR4, UR11 ;  /* 0x0000000b00047c82 */ /* 0x000fe20008000000 */
[----:B------:R-:W-:Y:S02]  /*57d0*/  UISETP.GE.OR UP0, UPT, UR5, UR8, UP0 ;  /* 0x000000080500728c */ /* 0x000fe40008706670 */
[----:B------:R-:W-:Y:S02]  /*57e0*/  USHF.R.U32.HI UR4, URZ, UR23, UR4 ;  /* 0x00000017ff047299 */ /* 0x000fe40008011604 */
[----:B------:R-:W-:Y:S02]  /*57f0*/  UIMAD.WIDE.U32 UR8, UR5, UR22, URZ ;  /* 0x00000016050872a5 */ /* 0x000fe4000f8e00ff */
[----:B------:R-:W-:Y:S04]  /*5800*/  USEL UR10, UR6, UR4, !UP4 ;  /* 0x00000004060a7287 */ /* 0x000fe8000e000000 */
[----:B------:R-:W-:Y:S01]  /*5810*/  UIADD3 UR11, UPT, UPT, -UR10, URZ, URZ ;  /* 0x000000ff0a0b7290 */ /* 0x000fe2000fffe1ff */
[----:B------:R-:W-:Y:S02]  /*5820*/  @!UP0 UMOV UR4, UR9 ;  /* 0x0000000900048c82 */ /* 0x000fe40008000000 */
[----:B------:R-:W-:Y:S02]  /*5830*/  @!UP0 USHF.R.U32.HI UR4, URZ, UR23, UR4 ;  /* 0x00000017ff048299 */ /* 0x000fe40008011604 */
[----:B------:R-:W-:Y:S02]  /*5840*/  UIMAD UR8, UR39, UR11, UR6 ;  /* 0x0000000b270872a4 */ /* 0x000fe4000f8e0206 */
[----:B------:R-:W-:Y:S04]  /*5850*/  @!UP0 USEL UR4, UR5, UR4, !UP4 ;  /* 0x0000000405048287 */ /* 0x000fe8000e000000 */
[----:B------:R-:W-:Y:S02]  /*5860*/  @!UP0 UIMAD UR7, UR7, UR8, UR4 ;  /* 0x00000008070782a4 */ /* 0x000fe4000f8e0204 */
[----:B------:R-:W-:Y:S02]  /*5870*/  @!UP0 UIADD3 UR9, UPT, UPT, UR10, -UR4, URZ ;  /* 0x800000040a098290 */ /* 0x000fe4000fffe0ff */
[----:B------:R-:W-:Y:S02]  /*5880*/  UIADD3 UR8, UPT, UPT, -UR6, URZ, URZ ;  /* 0x000000ff06087290 */ /* 0x000fe4000fffe1ff */
[----:B------:R-:W-:Y:S02]  /*5890*/  UIADD3 UR4, UPT, UPT, -UR5, URZ, URZ ;  /* 0x000000ff05047290 */ /* 0x000fe4000fffe1ff */
[----:B------:R-:W-:Y:S03]  /*58a0*/  @!UP0 UIMAD UR6, UR9, UR39, UR5 ;  /* 0x00000027090682a4 */ /* 0x000fe6000f8e0205 */
[----:B------:R-:W-:Y:S01]  /*58b0*/  @!UP0 UMOV UR5, UR7 ;  /* 0x0000000700058c82 */ /* 0x000fe20008000000 */
[----:B------:R-:W-:Y:S02]  /*58c0*/  UIMAD UR7, UR15, UR4, UR14 ;  /* 0x000000040f0772a4 */ /* 0x000fe4000f8e020e */
[----:B------:R-:W-:Y:S02]  /*58d0*/  UIMAD UR4, UR34, UR8, UR13 ;  /* 0x00000008220472a4 */ /* 0x000fe4000f8e020d */
[----:B------:R-:W-:Y:S02]  /*58e0*/  UIMAD UR14, UR5, UR15, UR7 ;  /* 0x0000000f050e72a4 */ /* 0x000fe4000f8e0207 */
[----:B------:R-:W-:Y:S11]  /*58f0*/  UIMAD UR13, UR6, UR34, UR4 ;  /* 0x00000022060d72a4 */ /* 0x000ff6000f8e0204 */
[----:B------:R-:W-:Y:S01]  /*5900*/  @!UPT UIADD3 URZ, UPT, UPT, URZ, URZ, URZ ;  /* 0x000000fffffff290 */ /* 0x000fe2000fffe0ff */
.L_x_93:
[----:B------:R-:W2:Y:S01]  /*5910*/  @!UP3 LDCU.128 UR8, c[0x0][0xf10] ;  /* 0x0001e200ff08b7ac */ /* 0x000ea20008000c00 */
[C---:B------:R-:W-:Y:S02]  /*5920*/  ISETP.NE.U32.AND P1, PT, R4.reuse, RZ, PT ;  /* 0x000000ff0400720c */ /* 0x040fe40003f25070 */
[----:B------:R-:W-:Y:S02]  /*5930*/  ISETP.NE.U32.AND P0, PT, R4, RZ, PT ;  /* 0x000000ff0400720c */ /* 0x000fe40003f05070 */
[C---:B------:R-:W-:Y:S02]  /*5940*/  ISETP.NE.AND.EX P1, PT, R5.reuse, RZ, PT, P1 ;  /* 0x000000ff0500720c */ /* 0x040fe40003f25310 */
[----:B------:R-:W-:Y:S01]  /*5950*/  ISETP.NE.AND.EX P0, PT, R5, RZ, PT, P0 ;  /* 0x000000ff0500720c */ /* 0x000fe20003f05300 */
[----:B------:R-:W3:Y:S01]  /*5960*/  @!UP3 LDCU UR5, c[0x0][0xf0c] ;  /* 0x0001e180ff05b7ac */ /* 0x000ee20008000800 */
[----:B------:R-:W-:Y:S02]  /*5970*/  USHF.L.U32 UR26, UR21, 0x6, URZ ;  /* 0x00000006151a7899 */ /* 0x000fe400080006ff */
[----:B------:R-:W-:Y:S02]  /*5980*/  USHF.L.U32 UR27, UR27, 0x7, URZ ;  /* 0x000000071b1b7899 */ /* 0x000fe400080006ff */
[----:B--2---:R-:W-:Y:S07]  /*5990*/  UIMAD.WIDE.U32 UR6, UR14, UR8, URZ ;  /* 0x000000080e0672a5 */ /* 0x004fee000f8e00ff */
[----:B------:R-:W-:Y:S01]  /*59a0*/  @!UP3 UMOV UR4, UR7 ;  /* 0x000000070004bc82 */ /* 0x000fe20008000000 */
[----:B---3--:R-:W-:Y:S02]  /*59b0*/  @!UP3 UISETP.NE.AND UP0, UPT, UR5, 0x1, UPT ;  /* 0x000000010500b88c */ /* 0x008fe4000bf05270 */
[----:B------:R-:W-:Y:S02]  /*59c0*/  @!UP3 USHF.R.U32.HI UR4, URZ, UR9, UR4 ;  /* 0x00000009ff04b299 */ /* 0x000fe40008011604 */
[----:B------:R-:W-:Y:S02]  /*59d0*/  UIMAD.WIDE.U32 UR6, UR13, UR11, URZ ;  /* 0x0000000b0d0672a5 */ /* 0x000fe4000f8e00ff */
[----:B------:R-:W-:Y:S02]  /*59e0*/  @!UP3 USEL UR8, UR14, UR4, !UP0 ;  /* 0x000000040e08b287 */ /* 0x000fe4000c000000 */
[----:B------:R-:W-:Y:S03]  /*59f0*/  @!UP3 UISETP.NE.AND UP0, UPT, UR10, 0x1, UPT ;  /* 0x000000010a00b88c */ /* 0x000fe6000bf05270 */
[----:B------:R-:W-:Y:S02]  /*5a00*/  @!UP3 UMOV UR6, UR7 ;  /* 0x000000070006bc82 */ /* 0x000fe40008000000 */
[----:B------:R-:W2:Y:S02]  /*5a10*/  @!UP3 LDCU UR4, c[0x0][0xf20] ;  /* 0x0001e400ff04b7ac */ /* 0x000ea40008000800 */
[----:B--2---:R-:W-:Y:S04]  /*5a20*/  @!UP3 USHF.R.U32.HI UR6, URZ, UR4, UR6 ;  /* 0x00000004ff06b299 */ /* 0x004fe80008011606 */
[----:B------:R-:W-:Y:S04]  /*5a30*/  @!UP3 USEL UR6, UR13, UR6, !UP0 ;  /* 0x000000060d06b287 */ /* 0x000fe8000c000000 */
[----:B------:R-:W-:Y:S02]  /*5a40*/  @!UP3 UIADD3 UR4, UPT, UPT, -UR8, UR6, URZ ;  /* 0x000000060804b290 */ /* 0x000fe4000fffe1ff */
[----:B------:R-:W-:Y:S02]  /*5a50*/  @!UP3 UIADD3 UR6, UPT, UPT, UR8, -UR6, URZ ;  /* 0x800000060806b290 */ /* 0x000fe4000fffe0ff */
[----:B------:R-:W-:Y:S02]  /*5a60*/  @!UP3 UIMAD UR14, UR4, UR5, UR14 ;  /* 0x00000005040eb2a4 */ /* 0x000fe4000f8e020e */
[----:B------:R-:W-:Y:S01]  /*5a70*/  @!UP3 UIMAD UR13, UR6, UR10, UR13 ;  /* 0x0000000a060db2a4 */ /* 0x000fe2000f8e020d */
[----:B------:R-:W-:Y:S11]  /*5a80*/  BRA.U UP1, `(.L_x_94) ;  /* 0x0000000101107547 */ /* 0x000ff6000b800000 */
[----:B------:R-:W-:Y:S04]  /*5a90*/  MOV R6, UR49 ;  /* 0x0000003100067c02 */ /* 0x000fe80008000f00 */
[----:B------:R-:W-:Y:S04]  /*5aa0*/  SHF.L.U32 R6, R6, 0x1f, RZ ;  /* 0x0000001f06067819 */ /* 0x000fe800000006ff */
[----:B------:R-:W2:Y:S02]  /*5ab0*/  SYNCS.PHASECHK.TRANS64.TRYWAIT P2, [UR29+0x138], R6 ;  /* 0x00013806ff0075a7 */ /* 0x000ea4000804111d */
[----:B--2---:R-:W-:Y:S05]  /*5ac0*/  @!P2 BRA `(.L_x_95) ;  /* 0x0000006800c4a947 */ /* 0x004fea0003800000 */
.L_x_94:
[----:B------:R-:W-:Y:S05]  /*5ad0*/  @!P1 BRA `(.L_x_96) ;  /* 0x0000000000309947 */ /* 0x000fea0003800000 */
[----:B----4-:R-:W-:Y:S01]  /*5ae0*/  ISETP.NE.U32.AND P1, PT, R2, RZ, PT ;  /* 0x000000ff0200720c */ /* 0x010fe20003f25070 */
[----:B------:R-:W2:Y:S01]  /*5af0*/  LDCU.64 UR4, c[0x0][0x358] ;  /* 0x00006b00ff0477ac */ /* 0x000ea20008000a00 */
[----:B------:R-:W-:Y:S02]  /*5b00*/  IMAD.MOV.U32 R89, RZ, RZ, 0x1 ;  /* 0x00000001ff597424 */ /* 0x000fe400078e00ff */
[----:B------:R-:W-:Y:S11]  /*5b10*/  ISETP.NE.AND.EX P1, PT, R3, RZ, PT, P1 ;  /* 0x000000ff0300720c */ /* 0x000ff60003f25310 */
[----:B------:R-:W-:Y:S02]  /*5b20*/  @!UPT UIADD3 URZ, UPT, UPT, URZ, URZ, URZ ;  /* 0x000000fffffff290 */ /* 0x000fe4000fffe0ff */
[----:B------:R-:W3:Y:S01]  /*5b30*/  @P1 LDC.64 R8, c[0x0][0xc88] ;  /* 0x00032200ff081b82 */ /* 0x000ee20000000a00 */
[----:B-1----:R-:W-:Y:S04]  /*5b40*/  @P1 IMAD R0, R4, UR44, RZ ;  /* 0x0000002c04001c24 */ /* 0x002fe8000f8e02ff */
[----:B---3--:R-:W-:Y:S04]  /*5b50*/  @P1 IMAD.WIDE R8, R0, 0x4, R8 ;  /* 0x0000000400081825 */ /* 0x008fe800078e0208 */
[----:B------:R-:W-:Y:S01]  /*5b60*/  HFMA2 R0, -RZ, RZ, 0, 5.9604644775390625e-08 ;  /* 0x00000001ff007431 */ /* 0x000fe200000001ff */
[----:B--2--5:R2:W5:Y:S04]  /*5b70*/  @P1 LDG.E R45, desc[UR4][R8.64] ;  /* 0x00000004082d1981 */ /* 0x024568000c1e1900 */
[----:B------:R-:W-:Y:S01]  /*5b80*/  @!P1 PRMT R89, R0, 0x7610, R89 ;  /* 0x0000761000599816 */ /* 0x000fe20000000059 */
[----:B--2---:R-:W3:Y:S06]  /*5b90*/  @!P1 LDC R45, c[0x0][0xc80] ;  /* 0x00032000ff2d9b82 */ /* 0x004eec0000000800 */
.L_x_96:
[----:B---3-5:R-:W-:Y:S01]  /*5ba0*/  @!P0 FSETP.EQ.AND P1, PT, R45, RZ, PT ;  /* 0x000000ff2d00820b */ /* 0x028fe20003f22000 */
[----:B------:R-:W-:Y:S01]  /*5bb0*/  @!UPT UIADD3 URZ, UPT, UPT, URZ, URZ, URZ ;  /* 0x000000fffffff290 */ /* 0x000fe2000fffe0ff */
[----:B------:R-:W-:Y:S11]  /*5bc0*/  @!P0 BRA `(.L_x_97) ;  /* 0x0000000000188947 */ /* 0x000ff60003800000 */
[----:B------:R-:W-:Y:S02]  /*5bd0*/  LOP3.LUT P0, RZ, R89, 0xff, RZ, 0xc0, !PT ;  /* 0x000000ff59ff7812 */ /* 0x000fe4000780c0ff */
[----:B----4-:R-:W-:Y:S04]  /*5be0*/  ISETP.NE.U32.AND P1, PT, R2, RZ, PT ;  /* 0x000000ff0200720c */ /* 0x010fe80003f25070 */
[----:B------:R-:W-:Y:S04]  /*5bf0*/  ISETP.NE.AND.EX P1, PT, R3, RZ, PT, P1 ;  /* 0x000000ff0300720c */ /* 0x000fe80003f25310 */
[----:B------:R-:W-:Y:S03]  /*5c00*/  PLOP3.LUT P1, PT, P1, PT, PT, 0x8, 0x80 ;  /* 0x000000000080781c */ /* 0x000fe60000f2e170 */
[----:B------:R-:W-:Y:S11]  /*5c10*/  @P0 FSETP.EQ.AND P1, PT, R45, RZ, PT ;  /* 0x000000ff2d00020b */ /* 0x000ff60003f22000 */
[----:B------:R-:W-:Y:S02]  /*5c20*/  @!UPT UIADD3 URZ, UPT, UPT, URZ, URZ, URZ ;  /* 0x000000fffffff290 */ /* 0x000fe4000fffe0ff */
.L_x_97:
[----:B------:R-:W-:Y:S01]  /*5c30*/  ULEA UR4, UR12, UR29, 0x3 ;  /* 0x0000001d0c047291 */ /* 0x000fe2000f8e18ff */
[----:B------:R-:W-:Y:S02]  /*5c40*/  SHF.L.U32 R9, R15, 0x1f, RZ ;  /* 0x0000001f0f097819 */ /* 0x000fe400000006ff */
[----:B------:R-:W-:Y:S04]  /*5c50*/  ELECT P0, URZ, PT ;  /* 0x0000000000ff782f */ /* 0x000fe80003800000 */
[----:B------:R-:W-:Y:S02]  /*5c60*/  PLOP3.LUT P1, PT, P1, P0, PT, 0xf2, 0x2f ;  /* 0x00000000002f781c */ /* 0x000fe40000f21e72 */
[----:B------:R-:W2:Y:S11]  /*5c70*/  SYNCS.PHASECHK.TRANS64.TRYWAIT P2, [UR4+0x118], R9 ;  /* 0x00011809ff0075a7 */ /* 0x000eb60008041104 */
[----:B------:R-:W-:Y:S05]  /*5c80*/  @!P1 IADD3 R8, P0, PT, R16, 0x980, RZ ;  /* 0x0000098010089810 */ /* 0x000fea0007f1e0ff */
[----:B-1----:R-:W-:Y:S01]  /*5c90*/  @!P1 IMAD.X R6, RZ, RZ, R17, P0 ;  /* 0x000000ffff069224 */ /* 0x002fe200000e0611 */
[----:B--2---:R-:W-:Y:S07]  /*5ca0*/  @!P2 BRA `(.L_x_98) ;  /* 0x000000680064a947 */ /* 0x004fee0003800000 */
.L_x_219:
[----:B------:R-:W-:Y:S01]  /*5cb0*/  @!P1 R2UR UR7, R6 ;  /* 0x00000000060792ca */ /* 0x000fe200000e0000 */
[----:B------:R-:W-:Y:S01]  /*5cc0*/  UIADD3 UR5, UPT, UPT, UR12, 0x1, URZ ;  /* 0x000000010c057890 */ /* 0x000fe2000fffe0ff */
[----:B------:R-:W-:Y:S01]  /*5cd0*/  @!P1 R2UR UR6, R8 ;  /* 0x00000000080692ca */ /* 0x000fe200000e0000 */
[----:B------:R-:W-:Y:S01]  /*5ce0*/  UIADD3 UR25, UPT, UPT, UR4, 0x100, URZ ;  /* 0x0000010004197890 */ /* 0x000fe2000fffe0ff */
[----:B-1----:R-:W-:Y:S01]  /*5cf0*/  @!P1 IMAD.MOV.U32 R0, RZ, RZ, 0x1000 ;  /* 0x00001000ff009424 */ /* 0x002fe200078e00ff */
[----:B------:R-:W-:Y:S01]  /*5d00*/  UISETP.NE.AND UP0, UPT, UR5, 0x3, UPT ;  /* 0x000000030500788c */ /* 0x000fe2000bf05270 */
[----:B------:R-:W-:Y:S01]  /*5d10*/  UMOV UR18, 0x0 ;  /* 0x0000000000127882 */ /* 0x000fe20000000000 */
[----:B------:R-:W-:Y:S02]  /*5d20*/  UMOV UR19, 0x10000000 ;  /* 0x1000000000137882 */ /* 0x000fe40000000000 */
[----:B------:R-:W-:Y:S02]  /*5d30*/  USEL UR5, UR5, URZ, UP0 ;  /* 0x000000ff05057287 */ /* 0x000fe40008000000 */
[----:B------:R-:W-:Y:S02]  /*5d40*/  USEL UR9, URZ, 0x1, UP0 ;  /* 0x00000001ff097887 */ /* 0x000fe40008000000 */
[----:B------:R-:W-:Y:S01]  /*5d50*/  IMAD.U32 R9, RZ, RZ, UR7 ;  /* 0x00000007ff097e24 */ /* 0x000fe2000f8e00ff */
[----:B------:R-:W-:Y:S01]  /*5d60*/  VOTEU.ALL UP0, P1 ;  /* 0x0000000000ff7886 */ /* 0x000fe20000800000 */
[----:B------:R-:W-:Y:S01]  /*5d70*/  IMAD.U32 R8, RZ, RZ, UR6 ;  /* 0x00000006ff087e24 */ /* 0x000fe2000f8e00ff */
[----:B------:R-:W-:Y:S01]  /*5d80*/  UMOV UR28, UR44 ;  /* 0x0000002c001c7c82 */ /* 0x000fe20008000000 */
[----:B------:R-:W-:Y:S01]  /*5d90*/  UMOV UR11, UR27 ;  /* 0x0000001b000b7c82 */ /* 0x000fe20008000000 */
[----:B------:R-:W-:Y:S01]  /*5da0*/  @!P1 R2UR UR17, R9 ;  /* 0x00000000091192ca */ /* 0x000fe200000e0000 */
[----:B------:R-:W-:Y:S01]  /*5db0*/  @!UP0 ULEA UR6, UR12, UR29, 0xc ;  /* 0x0000001d0c068291 */ /* 0x000fe2000f8e60ff */
[----:B------:R-:W-:Y:S01]  /*5dc0*/  @!P1 R2UR UR16, R8 ;  /* 0x00000000081092ca */ /* 0x000fe200000e0000 */
[----:B------:R-:W-:Y:S01]  /*5dd0*/  @!UP0 UIADD3 UR10, UPT, UPT, UR26, 0x20, URZ ;  /* 0x000000201a0a8890 */ /* 0x000fe2000fffe0ff */
[----:B------:R-:W-:Y:S01]  /*5de0*/  LOP3.LUT R9, R15, UR9, RZ, 0x3c, !PT ;  /* 0x000000090f097c12 */ /* 0x000fe2000f8e3cff */
[----:B------:R-:W-:Y:S01]  /*5df0*/  @!UP0 UIADD3 UR24, UPT, UPT, UR6, 0x200, URZ ;  /* 0x0000020006188890 */ /* 0x000fe2000fffe0ff */
[----:B------:R-:W-:Y:S01]  /*5e00*/  @!P1 IADD3 R8, P0, PT, R16, 0x980, RZ ;  /* 0x0000098010089810 */ /* 0x000fe20007f1e0ff */
[----:B------:R-:W-:Y:S01]  /*5e10*/  @!UP0 UIADD3 UR8, UPT, UPT, UR6, 0xa00, URZ ;  /* 0x00000a0006088890 */ /* 0x000fe2000fffe0ff */
[----:B------:R-:W-:Y:S01]  /*5e20*/  SHF.L.U32 R10, R9, 0x1f, RZ ;  /* 0x0000001f090a7819 */ /* 0x000fe200000006ff */
[----:B------:R-:W-:Y:S01]  /*5e30*/  VOTEU.ALL UP0, P1 ;  /* 0x0000000000ff7886 */ /* 0x000fe20000800000 */
[----:B------:R-:W-:Y:S01]  /*5e40*/  UMOV UR12, UR44 ;  /* 0x0000002c000c7c82 */ /* 0x000fe20008000000 */
[----:B------:R-:W-:Y:S01]  /*5e50*/  UMOV UR9, UR25 ;  /* 0x0000001900097c82 */ /* 0x000fe20008000000 */
[----:B------:R-:W-:Y:S01]  /*5e60*/  UPRMT UR6, UR56, 0x654, UR25 ;  /* 0x0000065438067896 */ /* 0x000fe20008000019 */
[----:B------:R-:W-:Y:S01]  /*5e70*/  @!P1 IMAD.X R6, RZ, RZ, R17, P0 ;  /* 0x000000ffff069224 */ /* 0x000fe200000e0611 */
[----:B------:R-:W-:Y:S01]  /*5e80*/  ULEA UR7, UR5, UR29, 0x3 ;  /* 0x0000001d05077291 */ /* 0x000fe2000f8e18ff */
[----:B------:R1:W-:Y:S01]  /*5e90*/  @!UP0 UTMALDG.3D [UR24], [UR16], desc[UR18] ;  /* 0x00001218100085b4 */ /* 0x0003e20008011000 */
[----:B------:R-:W-:Y:S05]  /*5ea0*/  VOTEU.ALL UP0, P1 ;  /* 0x0000000000ff7886 */ /* 0x000fea0000800000 */
[----:B------:R1:W-:Y:S01]  /*5eb0*/  @!UP0 UTMALDG.3D [UR8], [UR16], desc[UR18] ;  /* 0x00001208100085b4 */ /* 0x0003e20008011000 */
[----:B------:R1:W-:Y:S01]  /*5ec0*/  @!P1 SYNCS.ARRIVE.TRANS64.RED.A0TR RZ, [UR4+0x100], R0 ;  /* 0x00010000ffff99a7 */ /* 0x0003e20008300404 */
[----:B------:R-:W-:Y:S01]  /*5ed0*/  SYNCS.ARRIVE.TRANS64.RED.A1T0 RZ, [UR6], RZ ;  /* 0x000000ffffff79a7 */ /* 0x000fe20008100406 */
[----:B------:R-:W2:Y:S02]  /*5ee0*/  SYNCS.PHASECHK.TRANS64.TRYWAIT P2, [UR7+0x118], R10 ;  /* 0x0001180aff0075a7 */ /* 0x000ea40008041107 */
[----:B-12---:R-:W-:Y:S05]  /*5ef0*/  @!P2 BRA `(.L_x_99) ;  /* 0x0000006400e8a947 */ /* 0x006fea0003800000 */
.L_x_221:
[----:B------:R-:W-:Y:S01]  /*5f00*/  @!P1 R2UR UR6, R8 ;  /* 0x00000000080692ca */ /* 0x000fe200000e0000 */
[----:B------:R-:W-:Y:S01]  /*5f10*/  UIADD3 UR4, UPT, UPT, UR5, 0x1, URZ ;  /* 0x0000000105047890 */ /* 0x000fe2000fffe0ff */
[----:B------:R-:W-:Y:S01]  /*5f20*/  @!P1 R2UR UR8, R6 ;  /* 0x00000000060892ca */ /* 0x000fe200000e0000 */
[----:B------:R-:W-:Y:S01]  /*5f30*/  UIADD3 UR17, UPT, UPT, UR7, 0x100, URZ ;  /* 0x0000010007117890 */ /* 0x000fe2000fffe0ff */
[----:B-1----:R-:W-:Y:S01]  /*5f40*/  @!P1 IMAD.MOV.U32 R0, RZ, RZ, 0x1000 ;  /* 0x00001000ff009424 */ /* 0x002fe200078e00ff */
[----:B------:R-:W-:Y:S01]  /*5f50*/  UISETP.NE.AND UP0, UPT, UR4, 0x3, UPT ;  /* 0x000000030400788c */ /* 0x000fe2000bf05270 */
[----:B------:R-:W-:Y:S01]  /*5f60*/  @!P1 IADD3 R8, P0, PT, R16, 0x980, RZ ;  /* 0x0000098010089810 */ /* 0x000fe20007f1e0ff */
[----:B------:R-:W-:Y:S01]  /*5f70*/  UMOV UR36, 0x0 ;  /* 0x0000000000247882 */ /* 0x000fe20000000000 */
[----:B------:R-:W-:Y:S01]  /*5f80*/  UMOV UR37, 0x10000000 ;  /* 0x1000000000257882 */ /* 0x000fe20000000000 */
[----:B------:R-:W-:Y:S01]  /*5f90*/  USEL UR9, URZ, 0x1, UP0 ;  /* 0x00000001ff097887 */ /* 0x000fe20008000000 */
[----:B------:R-:W-:Y:S01]  /*5fa0*/  UMOV UR18, UR26 ;  /* 0x0000001a00127c82 */ /* 0x000fe20008000000 */
[----:B------:R-:W-:Y:S02]  /*5fb0*/  UMOV UR20, UR44 ;  /* 0x0000002c00147c82 */ /* 0x000fe40008000000 */
[----:B------:R-:W-:Y:S01]  /*5fc0*/  IMAD.U32 R10, RZ, RZ, UR6 ;  /* 0x00000006ff0a7e24 */ /* 0x000fe2000f8e00ff */
[----:B------:R-:W-:Y:S01]  /*5fd0*/  USEL UR6, UR4, URZ, UP0 ;  /* 0x000000ff04067287 */ /* 0x000fe20008000000 */
[----:B------:R-:W-:Y:S01]  /*5fe0*/  IMAD.U32 R11, RZ, RZ, UR8 ;  /* 0x00000008ff0b7e24 */ /* 0x000fe2000f8e00ff */
[----:B------:R-:W-:Y:S01]  /*5ff0*/  VOTEU.ALL UP0, P1 ;  /* 0x0000000000ff7886 */ /* 0x000fe20000800000 */
[----:B------:R-:W-:Y:S01]  /*6000*/  LOP3.LUT R9, R9, UR9, RZ, 0x3c, !PT ;  /* 0x0000000909097c12 */ /* 0x000fe2000f8e3cff */
[----:B------:R-:W-:Y:S01]  /*6010*/  UMOV UR12, UR44 ;  /* 0x0000002c000c7c82 */ /* 0x000fe20008000000 */
[----:B------:R-:W-:Y:S01]  /*6020*/  @!P1 R2UR UR24, R10 ;  /* 0x000000000a1892ca */ /* 0x000fe200000e0000 */
[----:B------:R-:W-:Y:S01]  /*6030*/  UMOV UR9, UR17 ;  /* 0x0000001100097c82 */ /* 0x000fe20008000000 */
[----:B------:R-:W-:Y:S01]  /*6040*/  @!P1 R2UR UR25, R11 ;  /* 0x000000000b1992ca */ /* 0x000fe200000e0000 */
[----:B------:R-:W-:Y:S01]  /*6050*/  @!UP0 ULEA UR5, UR5, UR29, 0xc ;  /* 0x0000001d05058291 */ /* 0x000fe2000f8e60ff */
[----:B------:R-:W-:Y:S01]  /*6060*/  SHF.L.U32 R10, R9, 0x1f, RZ ;  /* 0x0000001f090a7819 */ /* 0x000fe200000006ff */
[----:B------:R-:W-:Y:S01]  /*6070*/  @!UP0 UIADD3 UR19, UPT, UPT, UR27, 0x40, URZ ;  /* 0x000000401b138890 */ /* 0x000fe2000fffe0ff */
[----:B------:R-:W-:Y:S01]  /*6080*/  @!P1 IMAD.X R6, RZ, RZ, R17, P0 ;  /* 0x000000ffff069224 */ /* 0x000fe200000e0611 */
[----:B------:R-:W-:Y:S02]  /*6090*/  @!UP0 UIADD3 UR16, UPT, UPT, UR5, 0x200, URZ ;  /* 0x0000020005108890 */ /* 0x000fe4000fffe0ff */
[----:B------:R-:W-:Y:S02]  /*60a0*/  @!UP0 UIADD3 UR8, UPT, UPT, UR5, 0xa00, URZ ;  /* 0x00000a0005088890 */ /* 0x000fe4000fffe0ff */
[----:B------:R-:W-:Y:S01]  /*60b0*/  @!UP0 UIADD3 UR10, UPT, UPT, UR26, 0x20, URZ ;  /* 0x000000201a0a8890 */ /* 0x000fe2000fffe0ff */
[----:B------:R-:W-:Y:S01]  /*60c0*/  VOTEU.ALL UP0, P1 ;  /* 0x0000000000ff7886 */ /* 0x000fe20000800000 */
[----:B------:R-:W-:Y:S01]  /*60d0*/  UMOV UR11, UR19 ;  /* 0x00000013000b7c82 */ /* 0x000fe20008000000 */
[----:B------:R-:W-:Y:S02]  /*60e0*/  UPRMT UR4, UR56, 0x654, UR17 ;  /* 0x0000065438047896 */ /* 0x000fe40008000011 */
        /* <DEDUP_REMOVED lines=8> */
.L_x_223:
[----:B------:R-:W-:Y:S01]  /*6170*/  @!P1 R2UR UR7, R6 ;  /* 0x00000000060792ca */ /* 0x000fe200000e0000 */
[----:B------:R-:W-:Y:S01]  /*6180*/  UIADD3 UR4, UPT, UPT, UR6, 0x1, URZ ;  /* 0x0000000106047890 */ /* 0x000fe2000fffe0ff */
[----:B------:R-:W-:Y:S01]  /*6190*/  @!P1 R2UR UR8, R8 ;  /* 0x00000000080892ca */ /* 0x000fe200000e0000 */
[----:B------:R-:W-:Y:S01]  /*61a0*/  UIADD3 UR18, UPT, UPT, UR26, 0x10, URZ ;  /* 0x000000101a127890 */ /* 0x000fe2000fffe0ff */
[----:B-1----:R-:W-:Y:S01]  /*61b0*/  @!P1 IMAD.MOV.U32 R0, RZ, RZ, 0x1000 ;  /* 0x00001000ff009424 */ /* 0x002fe200078e00ff */
[----:B------:R-:W-:Y:S01]  /*61c0*/  UISETP.NE.AND UP0, UPT, UR4, 0x3, UPT ;  /* 0x000000030400788c */ /* 0x000fe2000bf05270 */
[----:B------:R-:W-:Y:S01]  /*61d0*/  VIADD R14, R14, 0x1 ;  /* 0x000000010e0e7836 */ /* 0x000fe20000000000 */
[----:B------:R-:W-:Y:S02]  /*61e0*/  UIADD3 UR17, UPT, UPT, UR5, 0x100, URZ ;  /* 0x0000010005117890 */ /* 0x000fe4000fffe0ff */
[----:B------:R-:W-:Y:S01]  /*61f0*/  USEL UR21, UR4, URZ, UP0 ;  /* 0x000000ff04157287 */ /* 0x000fe20008000000 */
[----:B------:R-:W-:Y:S01]  /*6200*/  UMOV UR36, 0x0 ;  /* 0x0000000000247882 */ /* 0x000fe20000000000 */
[----:B------:R-:W-:Y:S02]  /*6210*/  UMOV UR37, 0x10000000 ;  /* 0x1000000000257882 */ /* 0x000fe40000000000 */
[----:B------:R-:W-:Y:S01]  /*6220*/  IMAD.U32 R11, RZ, RZ, UR7 ;  /* 0x00000007ff0b7e24 */ /* 0x000fe2000f8e00ff */
[----:B------:R-:W-:Y:S01]  /*6230*/  USEL UR7, URZ, 0x1, UP0 ;  /* 0x00000001ff077887 */ /* 0x000fe20008000000 */
[----:B------:R-:W-:Y:S01]  /*6240*/  IMAD.U32 R10, RZ, RZ, UR8 ;  /* 0x00000008ff0a7e24 */ /* 0x000fe2000f8e00ff */
[----:B------:R-:W-:Y:S01]  /*6250*/  VOTEU.ALL UP0, P1 ;  /* 0x0000000000ff7886 */ /* 0x000fe20000800000 */
[----:B------:R-:W-:Y:S01]  /*6260*/  UMOV UR19, UR27 ;  /* 0x0000001b00137c82 */ /* 0x000fe20008000000 */
[----:B------:R-:W-:Y:S01]  /*6270*/  @!P1 R2UR UR25, R11 ;  /* 0x000000000b1992ca */ /* 0x000fe200000e0000 */
[----:B------:R-:W-:Y:S01]  /*6280*/  UMOV UR20, UR44 ;  /* 0x0000002c00147c82 */ /* 0x000fe20008000000 */
[----:B------:R-:W-:Y:S01]  /*6290*/  @!P1 R2UR UR24, R10 ;  /* 0x000000000a1892ca */ /* 0x000fe200000e0000 */
[----:B------:R-:W-:Y:S01]  /*62a0*/  @!UP0 ULEA UR4, UR6, UR29, 0xc ;  /* 0x0000001d06048291 */ /* 0x000fe2000f8e60ff */
[----:B------:R-:W-:Y:S01]  /*62b0*/  LOP3.LUT R9, R9, UR7, RZ, 0x3c, !PT ;  /* 0x0000000709097c12 */ /* 0x000fe2000f8e3cff */
[----:B------:R-:W-:Y:S02]  /*62c0*/  @!UP0 UIADD3 UR10, UPT, UPT, UR26, 0x30, URZ ;  /* 0x000000301a0a8890 */ /* 0x000fe4000fffe0ff */
[----:B------:R-:W-:Y:S01]  /*62d0*/  @!UP0 UIADD3 UR16, UPT, UPT, UR4, 0x200, URZ ;  /* 0x0000020004108890 */ /* 0x000fe2000fffe0ff */
[----:B------:R-:W-:Y:S01]  /*62e0*/  SHF.L.U32 R6, R9, 0x1f, RZ ;  /* 0x0000001f09067819 */ /* 0x000fe200000006ff */
[----:B------:R-:W-:Y:S01]  /*62f0*/  @!UP0 UIADD3 UR8, UPT, UPT, UR4, 0xa00, URZ ;  /* 0x00000a0004088890 */ /* 0x000fe2000fffe0ff */
[----:B------:R-:W-:Y:S01]  /*6300*/  VOTEU.ALL UP0, P1 ;  /* 0x0000000000ff7886 */ /* 0x000fe20000800000 */
[----:B------:R-:W-:Y:S01]  /*6310*/  UMOV UR11, UR27 ;  /* 0x0000001b000b7c82 */ /* 0x000fe20008000000 */
[----:B------:R-:W-:Y:S01]  /*6320*/  UMOV UR12, UR44 ;  /* 0x0000002c000c7c82 */ /* 0x000fe20008000000 */
[----:B------:R-:W-:Y:S01]  /*6330*/  UMOV UR9, UR17 ;  /* 0x0000001100097c82 */ /* 0x000fe20008000000 */
[----:B------:R-:W-:Y:S02]  /*6340*/  UPRMT UR6, UR56, 0x654, UR17 ;  /* 0x0000065438067896 */ /* 0x000fe40008000011 */
[----:B------:R1:W-:Y:S01]  /*6350*/  @!UP0 UTMALDG.3D [UR16], [UR24], desc[UR36] ;  /* 0x00002410180085b4 */ /* 0x0003e20008011000 */
[----:B------:R-:W-:Y:S01]  /*6360*/  VOTEU.ALL UP0, P1 ;  /* 0x0000000000ff7886 */ /* 0x000fe20000800000 */
[----:B------:R-:W-:Y:S04]  /*6370*/  ULEA UR4, UR21, UR29, 0x3 ;  /* 0x0000001d15047291 */ /* 0x000fe8000f8e18ff */
[----:B------:R1:W-:Y:S01]  /*6380*/  @!UP0 UTMALDG.3D [UR8], [UR24], desc[UR36] ;  /* 0x00002408180085b4 */ /* 0x0003e20008011000 */
[----:B------:R1:W-:Y:S01]  /*6390*/  @!P1 SYNCS.ARRIVE.TRANS64.RED.A0TR RZ, [UR5+0x100], R0 ;  /* 0x00010000ffff99a7 */ /* 0x0003e20008300405 */
[----:B------:R-:W-:Y:S03]  /*63a0*/  SYNCS.ARRIVE.TRANS64.RED.A1T0 RZ, [UR6], RZ ;  /* 0x000000ffffff79a7 */ /* 0x000fe60008100406 */
[----:B------:R-:W2:Y:S02]  /*63b0*/  SYNCS.PHASECHK.TRANS64.TRYWAIT P0, [UR4+0x118], R6 ;  /* 0x00011806ff0075a7 */ /* 0x000ea40008001104 */
[----:B-12---:R-:W-:Y:S05]  /*63c0*/  @!P0 BRA `(.L_x_101) ;  /* 0x0000006000e48947 */ /* 0x006fea0003800000 */
.L_x_225:
[----:B------:R-:W-:Y:S01]  /*63d0*/  UIADD3 UR17, UPT, UPT, UR4, 0x100, URZ ;  /* 0x0000010004117890 */ /* 0x000fe2000fffe0ff */
[----:B-1----:R-:W-:Y:S01]  /*63e0*/  @!P1 IADD3 R6, P0, PT, R16, 0x980, RZ ;  /* 0x0000098010069810 */ /* 0x002fe20007f1e0ff */
[----:B------:R-:W-:Y:S01]  /*63f0*/  UPLOP3.LUT UP1, UPT, UPT, UPT, UPT, 0x80, 0x8 ;  /* 0x000000000008789c */ /* 0x000fe20003f2f070 */
[----:B------:R-:W-:Y:S01]  /*6400*/  R2UR UR36, R94 ;  /* 0x000000005e2472ca */ /* 0x000fe200000e0000 */
[----:B------:R-:W-:Y:S01]  /*6410*/  UMOV UR24, 0x0 ;  /* 0x0000000000187882 */ /* 0x000fe20000000000 */
[----:B------:R-:W-:Y:S01]  /*6420*/  @!P1 R2UR UR6, R6 ;  /* 0x00000000060692ca */ /* 0x000fe200000e0000 */
[----:B------:R-:W-:Y:S01]  /*6430*/  @!P1 IMAD.X R0, RZ, RZ, R17, P0 ;  /* 0x000000ffff009224 */ /* 0x000fe200000e0611 */
[----:B------:R-:W-:Y:S01]  /*6440*/  UMOV UR25, 0x10000000 ;  /* 0x1000000000197882 */ /* 0x000fe20000000000 */
[----:B------:R-:W-:Y:S01]  /*6450*/  UMOV UR20, UR44 ;  /* 0x0000002c00147c82 */ /* 0x000fe20008000000 */
[----:B------:R-:W-:Y:S01]  /*6460*/  UMOV UR12, UR44 ;  /* 0x0000002c000c7c82 */ /* 0x000fe20008000000 */
[----:B------:R-:W-:Y:S01]  /*6470*/  UMOV UR9, UR17 ;  /* 0x0000001100097c82 */ /* 0x000fe20008000000 */
[----:B------:R-:W-:Y:S01]  /*6480*/  @!P1 R2UR UR5, R0 ;  /* 0x00000000000592ca */ /* 0x000fe200000e0000 */
[----:B------:R-:W-:Y:S01]  /*6490*/  VOTEU.ALL UP0, P1 ;  /* 0x0000000000ff7886 */ /* 0x000fe20000800000 */
[----:B------:R-:W-:Y:S01]  /*64a0*/  R2UR UR28, R95 ;  /* 0x000000005f1c72ca */ /* 0x000fe200000e0000 */
[----:B------:R-:W-:Y:S01]  /*64b0*/  UMOV UR44, UR30 ;  /* 0x0000001e002c7c82 */ /* 0x000fe20008000000 */
[C---:B------:R-:W-:Y:S02]  /*64c0*/  ISETP.NE.AND P0, PT, R14.reuse, 0x2, PT ;  /* 0x000000020e00780c */ /* 0x040fe40003f05270 */
[----:B------:R-:W-:Y:S01]  /*64d0*/  @!UP0 UIADD3 UR19, UPT, UPT, UR27, 0x40, URZ ;  /* 0x000000401b138890 */ /* 0x000fe2000fffe0ff */
[----:B------:R-:W-:Y:S01]  /*64e0*/  IMAD.U32 R10, RZ, RZ, UR6 ;  /* 0x00000006ff0a7e24 */ /* 0x000fe2000f8e00ff */
[----:B------:R-:W-:Y:S01]  /*64f0*/  @!UP0 UIADD3 UR10, UPT, UPT, UR26, 0x30, URZ ;  /* 0x000000301a0a8890 */ /* 0x000fe2000fffe0ff */
[----:B------:R-:W-:Y:S02]  /*6500*/  SEL R0, RZ, 0x1, P0 ;  /* 0x00000001ff007807 */ /* 0x000fe40000000000 */
[----:B------:R-:W-:Y:S02]  /*6510*/  SEL R14, R14, RZ, P0 ;  /* 0x000000ff0e0e7207 */ /* 0x000fe40000000000 */
[----:B------:R-:W-:Y:S01]  /*6520*/  IMAD.U32 R11, RZ, RZ, UR5 ;  /* 0x00000005ff0b7e24 */ /* 0x000fe2000f8e00ff */
[----:B------:R-:W-:Y:S01]  /*6530*/  @!P1 R2UR UR6, R10 ;  /* 0x000000000a0692ca */ /* 0x000fe200000e0000 */
[----:B------:R-:W-:Y:S01]  /*6540*/  @!UP0 ULEA UR5, UR21, UR29, 0xc ;  /* 0x0000001d15058291 */ /* 0x000fe2000f8e60ff */
[----:B------:R-:W-:Y:S01]  /*6550*/  LOP3.LUT R13, R13, R0, RZ, 0x3c, !PT ;  /* 0x000000000d0d7212 */ /* 0x000fe200078e3cff */
[----:B------:R-:W-:Y:S01]  /*6560*/  UMOV UR11, UR19 ;  /* 0x00000013000b7c82 */ /* 0x000fe20008000000 */
[----:B------:R-:W-:Y:S01]  /*6570*/  @!P1 R2UR UR7, R11 ;  /* 0x000000000b0792ca */ /* 0x000fe200000e0000 */
[----:B------:R-:W-:Y:S02]  /*6580*/  @!UP0 UIADD3 UR16, UPT, UPT, UR5, 0x200, URZ ;  /* 0x0000020005108890 */ /* 0x000fe4000fffe0ff */
[----:B------:R-:W-:Y:S01]  /*6590*/  @!UP0 UIADD3 UR8, UPT, UPT, UR5, 0xa00, URZ ;  /* 0x00000a0005088890 */ /* 0x000fe2000fffe0ff */
[----:B------:R-:W-:Y:S01]  /*65a0*/  VOTEU.ALL UP0, P1 ;  /* 0x0000000000ff7886 */ /* 0x000fe20000800000 */
[----:B------:R-:W-:Y:S02]  /*65b0*/  UPRMT UR5, UR56, 0x654, UR17 ;  /* 0x0000065438057896 */ /* 0x000fe40008000011 */
[----:B------:R-:W-:Y:S06]  /*65c0*/  UIADD3 UR27, UPT, UPT, UR14, UR28, URZ ;  /* 0x0000001c0e1b7290 */ /* 0x000fec000fffe0ff */
[----:B------:R-:W-:Y:S01]  /*65d0*/  @!UP0 UTMALDG.3D [UR16], [UR6], desc[UR24] ;  /* 0x00001810060085b4 */ /* 0x000fe20008011000 */
[----:B------:R-:W-:Y:S05]  /*65e0*/  VOTEU.ALL UP0, P1 ;  /* 0x0000000000ff7886 */ /* 0x000fea0000800000 */
[----:B------:R1:W-:Y:S01]  /*65f0*/  @!UP0 UTMALDG.3D [UR8], [UR6], desc[UR24] ;  /* 0x00001808060085b4 */ /* 0x0003e20008011000 */
[----:B------:R3:W-:Y:S01]  /*6600*/  @!P1 SYNCS.ARRIVE.TRANS64.RED.A0TR RZ, [UR4+0x100], R7 ;  /* 0x00010007ffff99a7 */ /* 0x0007e20008300404 */
[----:B------:R-:W-:Y:S02]  /*6610*/  UIADD3 UR4, UPT, UPT, UR21, 0x1, URZ ;  /* 0x0000000115047890 */ /* 0x000fe4000fffe0ff */
[----:B------:R-:W-:Y:S02]  /*6620*/  UIADD3 UR21, UPT, UPT, UR13, UR36, URZ ;  /* 0x000000240d157290 */ /* 0x000fe4000fffe0ff */
[----:B------:R-:W-:Y:S01]  /*6630*/  UISETP.NE.AND UP0, UPT, UR4, 0x3, UPT ;  /* 0x000000030400788c */ /* 0x000fe2000bf05270 */
[----:B------:R-:W-:Y:S03]  /*6640*/  SYNCS.ARRIVE.TRANS64.RED.A1T0 RZ, [UR5], RZ ;  /* 0x000000ffffff79a7 */ /* 0x000fe60008100405 */
[----:B------:R-:W-:Y:S06]  /*6650*/  USEL UR5, URZ, 0x1, UP0 ;  /* 0x00000001ff057887 */ /* 0x000fec0008000000 */
[----:B------:R-:W-:Y:S01]  /*6660*/  LOP3.LUT R15, R9, UR5, RZ, 0x3c, !PT ;  /* 0x00000005090f7c12 */ /* 0x000fe2000f8e3cff */
[----:B-1----:R-:W-:Y:S01]  /*6670*/  USEL UR12, UR4, URZ, UP0 ;  /* 0x000000ff040c7287 */ /* 0x002fe20008000000 */
[----:B------:R-:W-:Y:S11]  /*6680*/  BRA.U UP2, `(.L_x_102) ;  /* 0xffffffed02807547 */ /* 0x000ff6000b83ffff */
[----:B------:R-:W-:Y:S01]  /*6690*/  UIADD3 UR29, UPT, UPT, UR29, 0x118, URZ ;  /* 0x000001181d1d7890 */ /* 0x000fe2000fffe0ff */
[----:B----4-:R-:W-:-:S03]  /*66a0*/  SHF.L.U32 R2, R15, 0x1f, RZ ;  /* 0x0000001f0f027819 */ /* 0x010fc600000006ff */
[----:B------:R-:W-:-:S09]  /*66b0*/  ULEA UR4, UR12, UR29, 0x3 ;  /* 0x0000001d0c047291 */ /* 0x000fd2000f8e18ff */
[----:B------:R-:W1:Y:S02]  /*66c0*/  SYNCS.PHASECHK.TRANS64.TRYWAIT P0, [UR4], R2 ;  /* 0x00000002ff0075a7 */ /* 0x000e640008001104 */
[----:B-1----:R-:W-:Y:S05]  /*66d0*/  @!P0 BRA `(.L_x_103) ;  /* 0x0000006000388947 */ /* 0x002fea0003800000 */
.L_x_227:
        /* <DEDUP_REMOVED lines=9> */
.L_x_229:
[----:B------:R-:W-:-:S04]  /*6770*/  UIADD3 UR4, UPT, UPT, UR4, 0x1, URZ ;  /* 0x0000000104047890 */ /* 0x000fc8000fffe0ff */
[----:B------:R-:W-:-:S04]  /*6780*/  UISETP.NE.AND UP0, UPT, UR4, 0x3, UPT ;  /* 0x000000030400788c */ /* 0x000fc8000bf05270 */
[----:B------:R-:W-:Y:S02]  /*6790*/  USEL UR5, URZ, 0x1, UP0 ;  /* 0x00000001ff057887 */ /* 0x000fe40008000000 */
[----:B------:R-:W-:-:S04]  /*67a0*/  USEL UR4, UR4, URZ, UP0 ;  /* 0x000000ff04047287 */ /* 0x000fc80008000000 */
[----:B------:R-:W-:Y:S01]  /*67b0*/  ULEA UR4, UR4, UR29, 0x3 ;  /* 0x0000001d04047291 */ /* 0x000fe2000f8e18ff */
[----:B-1----:R-:W-:-:S04]  /*67c0*/  LOP3.LUT R2, R15, UR5, RZ, 0x3c, !PT ;  /* 0x000000050f027c12 */ /* 0x002fc8000f8e3cff */
[----:B------:R-:W-:Y:S01]  /*67d0*/  SHF.L.U32 R2, R2, 0x1f, RZ ;  /* 0x0000001f02027819 */ /* 0x000fe200000006ff */
[----:B------:R-:W-:-:S07]  /*67e0*/  IMAD.U32 R0, RZ, RZ, UR4 ;  /* 0x00000004ff007e24 */ /* 0x000fce000f8e00ff */
.L_x_105:
[----:B-1----:R1:W2:Y:S02]  /*67f0*/  SYNCS.PHASECHK.TRANS64.TRYWAIT P0, [R0+URZ], R2 ;  /* 0x00000002000075a7 */ /* 0x0022a400080011ff */
[----:B--2---:R-:W-:Y:S05]  /*6800*/  @!P0 NANOSLEEP.SYNCS 0x989680 ;  /* 0x009896800000895d */ /* 0x004fea0003900000 */
[----:B------:R-:W2:Y:S02]  /*6810*/  @!P0 SYNCS.PHASECHK.TRANS64 P0, [R0+URZ], R2 ;  /* 0x00000002000085a7 */ /* 0x000ea400080010ff */
[----:B--2---:R-:W-:Y:S05]  /*6820*/  @P0 EXIT ;  /* 0x000000000000094d */ /* 0x004fea0003800000 */
[----:B------:R-:W-:Y:S05]  /*6830*/  BRA `(.L_x_105) ;  /* 0xfffffffc00ec7947 */ /* 0x000fea000383ffff */
.L_x_91:
[----:B------:R-:W-:-:S06]  /*6840*/  UISETP.GE.AND UP0, UPT, UR20, 0x4, UPT ;  /* 0x000000041400788c */ /* 0x000fcc000bf06270 */
[----:B------:R-:W-:-:S13]  /*6850*/  PLOP3.LUT P0, PT, PT, PT, UP0, 0x80, 0x8 ;  /* 0x000000000008781c */ /* 0x000fda0003f0f008 */
[----:B------:R-:W-:Y:S05]  /*6860*/  @!P0 EXIT ;  /* 0x000000000000894d */ /* 0x000fea0003800000 */
[----:B------:R-:W-:Y:S01]  /*6870*/  BAR.SYNC.DEFER_BLOCKING 0x6, 0xa0 ;  /* 0x0182800000007b1d */ /* 0x000fe20000010000 */
[C---:B------:R-:W-:Y:S01]  /*6880*/  IMAD.SHL.U32 R87, R85.reuse, 0x10, RZ ;  /* 0x0000001055577824 */ /* 0x040fe200078e00ff */
[C---:B------:R-:W-:Y:S01]  /*6890*/  LOP3.LUT R88, R90.reuse, 0x3, RZ, 0xc0, !PT ;  /* 0x000000035a587812 */ /* 0x040fe200078ec0ff */
[C---:B------:R-:W-:Y:S01]  /*68a0*/  IMAD.SHL.U32 R86, R85.reuse, 0x2, RZ ;  /* 0x0000000255567824 */ /* 0x040fe200078e00ff */
[----:B------:R-:W-:Y:S01]  /*68b0*/  CS2R R82, SRZ ;  /* 0x0000000000527805 */ /* 0x000fe2000001ff00 */
[----:B------:R-:W-:Y:S01]  /*68c0*/  IMAD.U32 R85, R85, 0x10000, RZ ;  /* 0x0001000055557824 */ /* 0x000fe200078e00ff */
[----:B------:R-:W-:Y:S01]  /*68d0*/  UMOV UR43, 0x400 ;  /* 0x00000400002b7882 */ /* 0x000fe20000000000 */
[----:B------:R-:W1:Y:S01]  /*68e0*/  LDCU UR4, c[0x0][0x370] ;  /* 0x00006e00ff0477ac */ /* 0x000e620008000800 */
[----:B------:R-:W2:Y:S01]  /*68f0*/  LDC.64 R76, c[0x0][0xc88] ;  /* 0x00032200ff4c7b82 */ /* 0x000ea20000000a00 */
[----:B------:R-:W-:Y:S01]  /*6900*/  IMAD.SHL.U32 R2, R90, 0x200, RZ ;  /* 0x000002005a027824 */ /* 0x000fe200078e00ff */
[C---:B------:R-:W-:Y:S01]  /*6910*/  LOP3.LUT R6, R87.reuse, 0x40, RZ, 0xc0, !PT ;  /* 0x0000004057067812 */ /* 0x040fe200078ec0ff */
[----:B------:R-:W-:Y:S01]  /*6920*/  ULEA UR43, UR56, UR43, 0x18 ;  /* 0x0000002b382b7291 */ /* 0x000fe2000f8ec0ff */
[----:B------:R-:W-:Y:S01]  /*6930*/  LOP3.LUT R3, R87, 0x1b0, RZ, 0xc0, !PT ;  /* 0x000001b057037812 */ /* 0x000fe200078ec0ff */
[----:B------:R-:W-:Y:S01]  /*6940*/  IMAD.MOV.U32 R84, RZ, RZ, RZ ;  /* 0x000000ffff547224 */ /* 0x000fe200078e00ff */
[----:B------:R-:W-:Y:S01]  /*6950*/  LOP3.LUT R85, R85, 0x200000, RZ, 0xc0, !PT ;  /* 0x0020000055557812 */ /* 0x000fe200078ec0ff */
[----:B------:R-:W-:Y:S01]  /*6960*/  IMAD.MOV.U32 R81, RZ, RZ, RZ ;  /* 0x000000ffff517224 */ /* 0x000fe200078e00ff */
[----:B------:R-:W3:Y:S01]  /*6970*/  LDC.64 R78, c[0x0][0xc90] ;  /* 0x00032400ff4e7b82 */ /* 0x000ee20000000a00 */
[----:B------:R-:W-:Y:S01]  /*6980*/  LOP3.LUT R86, R6, 0x8, R86, 0xf8, !PT ;  /* 0x0000000806567812 */ /* 0x000fe200078ef856 */
[----:B------:R-:W4:Y:S01]  /*6990*/  LDCU UR42, c[0x0][0xf0c] ;  /* 0x0001e180ff2a77ac */ /* 0x000f220008000800 */
[----:B------:R-:W-:-:S02]  /*69a0*/  LOP3.LUT R2, R3, 0x200, R2, 0xf8, !PT ;  /* 0x0000020003027812 */ /* 0x000fc400078ef802 */
[----:B------:R-:W-:Y:S01]  /*69b0*/  LOP3.LUT P0, RZ, R87, 0x40, RZ, 0xc0, !PT ;  /* 0x0000004057ff7812 */ /* 0x000fe2000780c0ff */
[----:B------:R-:W2:Y:S01]  /*69c0*/  LDCU UR38, c[0x0][0xf30] ;  /* 0x0001e600ff2677ac */ /* 0x000ea20008000800 */
[----:B------:R-:W-:Y:S01]  /*69d0*/  LOP3.LUT R86, R2, R86, RZ, 0xfc, !PT ;  /* 0x0000005602567212 */ /* 0x000fe200078efcff */
[----:B------:R-:W4:Y:S01]  /*69e0*/  LDS R0, [UR43+0x1d0] ;  /* 0x0001d02bff007984 */ /* 0x000f220008000800 */
[----:B-1----:R-:W-:Y:S01]  /*69f0*/  IMAD.U32 R93, RZ, RZ, UR4 ;  /* 0x00000004ff5d7e24 */ /* 0x002fe2000f8e00ff */
[----:B------:R-:W1:Y:S01]  /*6a00*/  LDCU.64 UR4, c[0x0][0xc88] ;  /* 0x00019100ff0477ac */ /* 0x000e620008000a00 */
[----:B------:R-:W2:Y:S01]  /*6a10*/  LDC.64 R74, c[0x0][0xcb0] ;  /* 0x00032c00ff4a7b82 */ /* 0x000ea20000000a00 */
[----:B------:R-:W2:Y:S01]  /*6a20*/  LDCU.64 UR40, c[0x0][0xf28] ;  /* 0x0001e500ff2877ac */ /* 0x000ea20008000a00 */
[----:B------:R-:W2:Y:S06]  /*6a30*/  LDCU.128 UR60, c[0x0][0xf10] ;  /* 0x0001e200ff3c77ac */ /* 0x000eac0008000c00 */
[----:B------:R-:W2:Y:S01]  /*6a40*/  LDC.64 R72, c[0x0][0xca8] ;  /* 0x00032a00ff487b82 */ /* 0x000ea20000000a00 */
[----:B------:R-:W2:Y:S01]  /*6a50*/  LDCU UR59, c[0x0][0x374] ;  /* 0x00006e80ff3b77ac */ /* 0x000ea20008000800 */
[----:B------:R-:W-:Y:S01]  /*6a60*/  UMOV UR58, 0x1 ;  /* 0x00000001003a7882 */ /* 0x000fe20000000000 */
[----:B------:R-:W-:Y:S01]  /*6a70*/  UMOV UR45, URZ ;  /* 0x000000ff002d7c82 */ /* 0x000fe20008000000 */
[----:B-1----:R-:W-:Y:S01]  /*6a80*/  IMAD.U32 R92, RZ, RZ, UR4 ;  /* 0x00000004ff5c7e24 */ /* 0x002fe2000f8e00ff */
[----:B------:R-:W-:Y:S01]  /*6a90*/  UIADD3 UR4, UPT, UPT, UR43, 0x200, URZ ;  /* 0x000002002b047890 */ /* 0x000fe2000fffe0ff */
[----:B------:R-:W-:Y:S01]  /*6aa0*/  MOV R91, UR5 ;  /* 0x00000005005b7c02 */ /* 0x000fe20008000f00 */
[----:B------:R-:W-:Y:S01]  /*6ab0*/  UMOV UR57, URZ ;  /* 0x000000ff00397c82 */ /* 0x000fe20008000000 */
[----:B------:R-:W-:-:S03]  /*6ac0*/  UMOV UR52, URZ ;  /* 0x000000ff00347c82 */ /* 0x000fc60008000000 */
[----:B------:R-:W-:Y:S01]  /*6ad0*/  MOV R101, UR4 ;  /* 0x0000000400657c02 */ /* 0x000fe20008000f00 */
[----:B----4-:R-:W-:Y:S01]  /*6ae0*/  IMAD.IADD R85, R0, 0x1, R85 ;  /* 0x0000000100557824 */ /* 0x010fe200078e0255 */
[----:B---3--:R-:W-:-:S07]  /*6af0*/  P2R R0, PR, RZ, 0x1 ;  /* 0x00000001ff007803 */ /* 0x008fce0000000000 */
.L_x_164:
[C---:B------:R-:W-:Y:S02]  /*6b00*/  LEA R0, R81.reuse, UR43, 0x3 ;  /* 0x0000002b51007c11 */ /* 0x040fe4000f8e18ff */
[----:B------:R-:W-:Y:S02]  /*6b10*/  SHF.L.U32 R2, R82, 0x1f, RZ ;  /* 0x0000001f52027819 */ /* 0x000fe400000006ff */
[----:B------:R-:W-:Y:S02]  /*6b20*/  LEA R4, R81, UR43, 0x4 ;  /* 0x0000002b51047c11 */ /* 0x000fe4000f8e20ff */
[----:B-1----:R-:W1:Y:S02]  /*6b30*/  SYNCS.PHASECHK.TRANS64.TRYWAIT P0, [R0+URZ+0x140], R2 ;  /* 0x00014002000075a7 */ /* 0x002e6400080011ff */
[----:B-1----:R-:W-:Y:S05]  /*6b40*/  @!P0 BRA `(.L_x_106) ;  /* 0x0000005c004c8947 */ /* 0x002fea0003800000 */
.L_x_230:
[----:B------:R-:W-:Y:S01]  /*6b50*/  R2UR UR7, R100 ;  /* 0x00000000640772ca */ /* 0x000fe200000e0000 */
[----:B------:R-:W3:Y:S01]  /*6b60*/  LDS.128 R4, [R4+0x1b0] ;  /* 0x0001b00004047984 */ /* 0x000ee20000000c00 */
[----:B-1----:R-:W-:Y:S01]  /*6b70*/  VIADD R0, R0, 0x150 ;  /* 0x0000015000007836 */ /* 0x002fe20000000000 */
[----:B------:R-:W-:Y:S04]  /*6b80*/  UISETP.GE.AND UP0, UPT, UR39, 0x1, UPT ;  /* 0x000000012700788c */ /* 0x000fe8000bf06270 */
[----:B------:R-:W-:Y:S01]  /*6b90*/  PRMT R0, RZ, 0x654, R0 ;  /* 0x00000654ff007816 */ /* 0x000fe20000000000 */
[----:B------:R-:W-:Y:S01]  /*6ba0*/  @!PT LDS RZ, [RZ] ;  /* 0x00000000fffff984 */ /* 0x000fe20000000800 */
[----:B------:R-:W-:Y:S01]  /*6bb0*/  @!PT LDS RZ, [RZ] ;  /* 0x00000000fffff984 */ /* 0x000fe20000000800 */
[----:B------:R-:W-:Y:S01]  /*6bc0*/  @!PT LDS RZ, [RZ] ;  /* 0x00000000fffff984 */ /* 0x000fe20000000800 */
[----:B------:R-:W-:Y:S01]  /*6bd0*/  @!PT LDS RZ, [RZ] ;  /* 0x00000000fffff984 */ /* 0x000fe20000000800 */
[----:B------:R1:W-:Y:S06]  /*6be0*/  MEMBAR.ALL.CTA ;  /* 0x0000000000007992 */ /* 0x0003ec0000008000 */
[----:B-1----:R-:W1:Y:S02]  /*6bf0*/  FENCE.VIEW.ASYNC.S ;  /* 0x00000000000073c6 */ /* 0x002e640000000000 */
[----:B-1----:R1:W-:Y:S01]  /*6c00*/  SYNCS.ARRIVE.TRANS64.RED.A1T0 RZ, [R0+URZ], RZ ;  /* 0x000000ff00ff79a7 */ /* 0x0023e200081004ff */
[----:B---3--:R-:W-:Y:S11]  /*6c10*/  LOP3.LUT P0, RZ, R6, 0x1, RZ, 0xc0, !PT ;  /* 0x0000000106ff7812 */ /* 0x008ff6000780c0ff */
[----:B------:R-:W-:Y:S02]  /*6c20*/  @!UPT UIADD3 URZ, UPT, UPT, URZ, URZ, URZ ;  /* 0x000000fffffff290 */ /* 0x000fe4000fffe0ff */
[----:B------:R-:W-:Y:S01]  /*6c30*/  VOTEU.ANY UP1, P0 ;  /* 0x0000000000ff7886 */ /* 0x000fe20000020100 */
[----:B------:R-:W-:Y:S01]  /*6c40*/  PLOP3.LUT P0, PT, PT, PT, UP1, 0x80, 0x8 ;  /* 0x000000000008781c */ /* 0x000fe20003f0f018 */
[----:B------:R-:W-:Y:S06]  /*6c50*/  UP2UR UR4, UPR, URZ, 0x2 ;  /* 0x00000002ff047883 */ /* 0x000fec0008000000 */
[----:B------:R-:W-:Y:S06]  /*6c60*/  IMAD.U32 R102, RZ, RZ, UR4 ;  /* 0x00000004ff667e24 */ /* 0x000fec000f8e00ff */
[----:B------:R-:W-:Y:S02]  /*6c70*/  @P0 SHF.R.U32.HI R2, RZ, 0x10, R5 ;  /* 0x00000010ff020819 */ /* 0x000fe40000011605 */
[----:B------:R-:W-:Y:S02]  /*6c80*/  @P0 MOV R3, R4 ;  /* 0x0000000400030202 */ /* 0x000fe40000000f00 */
[----:B------:R-:W-:Y:S02]  /*6c90*/  @P0 R2UR UR4, R2 ;  /* 0x00000000020402ca */ /* 0x000fe400000e0000 */
[----:B------:R-:W-:Y:S02]  /*6ca0*/  @P0 LOP3.LUT R4, R5, 0xffff, RZ, 0xc0, !PT ;  /* 0x0000ffff05040812 */ /* 0x000fe400078ec0ff */
[----:B------:R-:W-:Y:S02]  /*6cb0*/  @P0 R2UR UR6, R3 ;  /* 0x00000000030602ca */ /* 0x000fe400000e0000 */
[----:B------:R-:W-:Y:S07]  /*6cc0*/  @P0 R2UR UR5, R4 ;  /* 0x00000000040502ca */ /* 0x000fee00000e0000 */
[----:B------:R-:W-:Y:S02]  /*6cd0*/  @UP1 UMOV UR7, UR4 ;  /* 0x0000000400071c82 */ /* 0x000fe40008000000 */
[----:B------:R-:W-:Y:S02]  /*6ce0*/  IMAD.U32 R100, RZ, RZ, UR7 ;  /* 0x00000007ff647e24 */ /* 0x000fe4000f8e00ff */
[----:B------:R-:W-:Y:S02]  /*6cf0*/  @UP1 UMOV UR37, UR6 ;  /* 0x0000000600251c82 */ /* 0x000fe40008000000 */
[----:B------:R-:W-:Y:S01]  /*6d00*/  @UP1 UMOV UR36, UR5 ;  /* 0x0000000500241c82 */ /* 0x000fe20008000000 */
[----:B-1----:R-:W-:Y:S05]  /*6d10*/  BRA.U !UP0, `(.L_x_107) ;  /* 0x0000000108d07547 */ /* 0x002fea000b800000 */
[----:B------:R-:W1:Y:S01]  /*6d20*/  LDCU UR13, c[0x0][0xf20] ;  /* 0x0001e400ff0d77ac */ /* 0x000e620008000800 */
[----:B------:R-:W-:Y:S01]  /*6d30*/  R2UR UR12, R93 ;  /* 0x000000005d0c72ca */ /* 0x000fe200000e0000 */
[----:B--2---:R-:W-:Y:S02]  /*6d40*/  UIMAD.WIDE.U32 UR4, UR59, UR63, URZ ;  /* 0x0000003f3b0472a5 */ /* 0x004fe4000f8e00ff */
[----:B------:R-:W-:Y:S02]  /*6d50*/  UISETP.NE.AND UP0, UPT, UR62, 0x1, UPT ;  /* 0x000000013e00788c */ /* 0x000fe4000bf05270 */
[----:B------:R-:W-:Y:S02]  /*6d60*/  UIMAD.WIDE.U32 UR8, UR36, UR63, URZ ;  /* 0x0000003f240872a5 */ /* 0x000fe4000f8e00ff */
[----:B------:R-:W-:Y:S02]  /*6d70*/  UISETP.NE.AND UP1, UPT, UR42, 0x1, UPT ;  /* 0x000000012a00788c */ /* 0x000fe4000bf25270 */
[----:B------:R-:W-:Y:S04]  /*6d80*/  UIMAD.WIDE.U32 UR10, UR37, UR60, URZ ;  /* 0x0000003c250a72a5 */ /* 0x000fe8000f8e00ff */
[----:B------:R-:W-:Y:S02]  /*6d90*/  UIMAD.WIDE.U32 UR6, UR12, UR60, URZ ;  /* 0x0000003c0c0672a5 */ /* 0x000fe4000f8e00ff */
[----:B------:R-:W-:Y:S01]  /*6da0*/  UISETP.NE.AND UP2, UPT, UR39, 0x1, UPT ;  /* 0x000000012700788c */ /* 0x000fe2000bf45270 */
[----:B------:R-:W-:Y:S02]  /*6db0*/  UMOV UR4, UR5 ;  /* 0x0000000500047c82 */ /* 0x000fe40008000000 */
[----:B-1----:R-:W-:Y:S03]  /*6dc0*/  USHF.R.U32.HI UR5, URZ, UR13, UR4 ;  /* 0x0000000dff057299 */ /* 0x002fe60008011604 */
[----:B------:R-:W-:Y:S02]  /*6dd0*/  UMOV UR4, UR7 ;  /* 0x0000000700047c82 */ /* 0x000fe40008000000 */
[----:B------:R-:W-:Y:S02]  /*6de0*/  USHF.R.U32.HI UR7, URZ, UR61, UR4 ;  /* 0x0000003dff077299 */ /* 0x000fe40008011604 */
[----:B------:R-:W-:Y:S02]  /*6df0*/  USEL UR4, UR59, UR5, !UP0 ;  /* 0x000000053b047287 */ /* 0x000fe4000c000000 */
[----:B------:R-:W-:Y:S01]  /*6e00*/  USEL UR7, UR12, UR7, !UP1 ;  /* 0x000000070c077287 */ /* 0x000fe2000c800000 */
[----:B------:R-:W-:Y:S01]  /*6e10*/  UMOV UR5, UR9 ;  /* 0x0000000900057c82 */ /* 0x000fe20008000000 */
[----:B------:R-:W-:Y:S02]  /*6e20*/  UIMAD.WIDE.U32 UR8, UR4, UR40, URZ ;  /* 0x00000028040872a5 */ /* 0x000fe4000f8e00ff */
[----:B------:R-:W-:Y:S03]  /*6e30*/  USHF.R.U32.HI UR6, URZ, UR13, UR5 ;  /* 0x0000000dff067299 */ /* 0x000fe60008011605 */
[----:B------:R-:W-:Y:S01]  /*6e40*/  UMOV UR5, UR11 ;  /* 0x0000000b00057c82 */ /* 0x000fe20008000000 */
[----:B------:R-:W-:Y:S02]  /*6e50*/  UIMAD.WIDE.U32 UR10, UR7, UR40, URZ ;  /* 0x00000028070a72a5 */ /* 0x000fe4000f8e00ff */
[----:B------:R-:W-:Y:S02]  /*6e60*/  USEL UR6, UR36, UR6, !UP0 ;  /* 0x0000000624067287 */ /* 0x000fe4000c000000 */
[----:B------:R-:W-:Y:S01]  /*6e70*/  USHF.R.U32.HI UR5, URZ, UR61, UR5 ;  /* 0x0000003dff057299 */ /* 0x000fe20008011605 */
[----:B------:R-:W-:Y:S02]  /*6e80*/  UMOV UR8, UR9 ;  /* 0x0000000900087c82 */ /* 0x000fe40008000000 */
[----:B------:R-:W-:Y:S01]  /*6e90*/  UMOV UR10, UR11 ;  /* 0x0000000b000a7c82 */ /* 0x000fe20008000000 */
[----:B------:R-:W-:Y:S02]  /*6ea0*/  @UP2 USHF.R.U32.HI UR4, URZ, UR41, UR8 ;  /* 0x00000029ff042299 */ /* 0x000fe40008011608 */
[----:B------:R-:W-:Y:S02]  /*6eb0*/  @UP2 USHF.R.U32.HI UR7, URZ, UR41, UR10 ;  /* 0x00000029ff072299 */ /* 0x000fe4000801160a */
[----:B------:R-:W-:Y:S02]  /*6ec0*/  UIMAD UR4, UR39, UR4, URZ ;  /* 0x00000004270472a4 */ /* 0x000fe4000f8e02ff */
[----:B------:R-:W-:Y:S02]  /*6ed0*/  UIMAD.WIDE.U32 UR10, UR6, UR40, URZ ;  /* 0x00000028060a72a5 */ /* 0x000fe4000f8e00ff */
[----:B------:R-:W-:Y:S02]  /*6ee0*/  USEL UR5, UR37, UR5, !UP1 ;  /* 0x0000000525057287 */ /* 0x000fe4000c800000 */
[----:B------:R-:W-:Y:S02]  /*6ef0*/  UIMAD UR8, UR39, UR7, URZ ;  /* 0x00000007270872a4 */ /* 0x000fe4000f8e02ff */
[----:B------:R-:W-:Y:S03]  /*6f00*/  UISETP.GE.AND UP0, UPT, UR6, UR4, UPT ;  /* 0x000000040600728c */ /* 0x000fe6000bf06270 */
[----:B------:R-:W-:Y:S01]  /*6f10*/  UMOV UR4, UR11 ;  /* 0x0000000b00047c82 */ /* 0x000fe20008000000 */
[----:B------:R-:W-:Y:S02]  /*6f20*/  UISETP.GE.OR UP0, UPT, UR5, UR8, UP0 ;  /* 0x000000080500728c */ /* 0x000fe40008706670 */
[----:B------:R-:W-:Y:S02]  /*6f30*/  USHF.R.U32.HI UR4, URZ, UR41, UR4 ;  /* 0x00000029ff047299 */ /* 0x000fe40008011604 */
[----:B------:R-:W-:Y:S02]  /*6f40*/  UIMAD.WIDE.U32 UR8, UR5, UR40, URZ ;  /* 0x00000028050872a5 */ /* 0x000fe4000f8e00ff */
[----:B------:R-:W-:Y:S02]  /*6f50*/  USEL UR11, UR6, UR4, !UP2 ;  /* 0x00000004060b7287 */ /* 0x000fe4000d000000 */
[----:B------:R-:W-:Y:S02]  /*6f60*/  UIADD3 UR8, UPT, UPT, -UR5, URZ, URZ ;  /* 0x000000ff05087290 */ /* 0x000fe4000fffe1ff */
[----:B------:R-:W-:Y:S01]  /*6f70*/  UIADD3 UR10, UPT, UPT, -UR11, URZ, URZ ;  /* 0x000000ff0b0a7290 */ /* 0x000fe2000fffe1ff */
[----:B------:R-:W-:Y:S01]  /*6f80*/  @!UP0 UMOV UR4, UR9 ;  /* 0x0000000900048c82 */ /* 0x000fe20008000000 */
[----:B------:R-:W-:Y:S02]  /*6f90*/  UIADD3 UR9, UPT, UPT, -UR6, URZ, URZ ;  /* 0x000000ff06097290 */ /* 0x000fe4000fffe1ff */
[----:B------:R-:W-:Y:S02]  /*6fa0*/  @!UP0 USHF.R.U32.HI UR4, URZ, UR41, UR4 ;  /* 0x00000029ff048299 */ /* 0x000fe40008011604 */
[----:B------:R-:W-:Y:S02]  /*6fb0*/  UIMAD UR10, UR39, UR10, UR6 ;  /* 0x0000000a270a72a4 */ /* 0x000fe4000f8e0206 */
[----:B------:R-:W-:Y:S04]  /*6fc0*/  @!UP0 USEL UR4, UR5, UR4, !UP2 ;  /* 0x0000000405048287 */ /* 0x000fe8000d000000 */
[----:B------:R-:W-:Y:S02]  /*6fd0*/  @!UP0 UIMAD UR10, UR7, UR10, UR4 ;  /* 0x0000000a070a82a4 */ /* 0x000fe4000f8e0204 */
[----:B------:R-:W-:Y:S02]  /*6fe0*/  @!UP0 UIADD3 UR11, UPT, UPT, UR11, -UR4, URZ ;  /* 0x800000040b0b8290 */ /* 0x000fe4000fffe0ff */
[----:B------:R-:W-:Y:S02]  /*6ff0*/  UIMAD UR7, UR42, UR8, UR37 ;  /* 0x000000082a0772a4 */ /* 0x000fe4000f8e0225 */
[----:B------:R-:W-:Y:S02]  /*7000*/  @!UP0 UIMAD UR6, UR11, UR39, UR5 ;  /* 0x000000270b0682a4 */ /* 0x000fe4000f8e0205 */
[----:B------:R-:W-:Y:S01]  /*7010*/  UIMAD UR4, UR62, UR9, UR36 ;  /* 0x000000093e0472a4 */ /* 0x000fe2000f8e0224 */
[----:B------:R-:W-:Y:S02]  /*7020*/  @!UP0 UMOV UR5, UR10 ;  /* 0x0000000a00058c82 */ /* 0x000fe40008000000 */
[----:B------:R-:W-:Y:S02]  /*7030*/  UIMAD UR37, UR5, UR42, UR7 ;  /* 0x0000002a052572a4 */ /* 0x000fe4000f8e0207 */
[----:B------:R-:W-:Y:S11]  /*7040*/  UIMAD UR36, UR6, UR62, UR4 ;  /* 0x0000003e062472a4 */ /* 0x000ff6000f8e0204 */
[----:B------:R-:W-:Y:S01]  /*7050*/  @!UPT UIADD3 URZ, UPT, UPT, URZ, URZ, URZ ;  /* 0x000000fffffff290 */ /* 0x000fe2000fffe0ff */
.L_x_107:
[----:B--2---:R-:W-:Y:S01]  /*7060*/  UISETP.NE.AND UP0, UPT, UR38, 0x1, UPT ;  /* 0x000000012600788c */ /* 0x004fe2000bf05270 */
[----:B------:R-:W-:Y:S01]  /*7070*/  R2UR UR11, R101 ;  /* 0x00000000650b72ca */ /* 0x000fe200000e0000 */
[----:B------:R-:W-:Y:S01]  /*7080*/  USHF.L.U32 UR50, UR27, 0x7, URZ ;  /* 0x000000071b327899 */ /* 0x000fe200080006ff */
[----:B------:R-:W-:Y:S01]  /*7090*/  IADD3 R81, PT, PT, R81, 0x1, RZ ;  /* 0x0000000151517810 */ /* 0x000fe20007ffe0ff */
[----:B------:R-:W-:Y:S07]  /*70a0*/  USHF.L.U32 UR49, UR21, 0x6, URZ ;  /* 0x0000000615317899 */ /* 0x000fee00080006ff */
[----:B------:R-:W1:Y:S01]  /*70b0*/  @!UP0 LDCU.128 UR12, c[0x0][0xf10] ;  /* 0x0001e200ff0c87ac */ /* 0x000e620008000c00 */
[----:B------:R-:W2:Y:S01]  /*70c0*/  @!UP0 LDCU UR5, c[0x0][0xf0c] ;  /* 0x0001e180ff0587ac */ /* 0x000ea20008000800 */
[----:B------:R-:W3:Y:S01]  /*70d0*/  @!UP0 LDCU UR10, c[0x0][0xf20] ;  /* 0x0001e400ff0a87ac */ /* 0x000ee20008000800 */
[----:B-1----:R-:W-:Y:S02]  /*70e0*/  UIMAD.WIDE.U32 UR8, UR37, UR12, URZ ;  /* 0x0000000c250872a5 */ /* 0x002fe4000f8e00ff */
[----:B------:R-:W-:Y:S02]  /*70f0*/  UIMAD.WIDE.U32 UR6, UR36, UR15, URZ ;  /* 0x0000000f240672a5 */ /* 0x000fe4000f8e00ff */
[----:B------:R-:W-:Y:S03]  /*7100*/  @!UP0 UISETP.NE.AND UP1, UPT, UR14, 0x1, UPT ;  /* 0x000000010e00888c */ /* 0x000fe6000bf25270 */
[----:B------:R-:W-:Y:S01]  /*7110*/  @!UP0 UMOV UR4, UR9 ;  /* 0x0000000900048c82 */ /* 0x000fe20008000000 */
[----:B--2---:R-:W-:Y:S02]  /*7120*/  @!UP0 UISETP.NE.AND UP2, UPT, UR5, 0x1, UPT ;  /* 0x000000010500888c */ /* 0x004fe4000bf45270 */
[----:B------:R-:W-:Y:S01]  /*7130*/  @!UP0 USHF.R.U32.HI UR4, URZ, UR13, UR4 ;  /* 0x0000000dff048299 */ /* 0x000fe20008011604 */
[----:B------:R-:W-:Y:S02]  /*7140*/  @!UP0 UMOV UR6, UR7 ;  /* 0x0000000700068c82 */ /* 0x000fe40008000000 */
[----:B---3--:R-:W-:Y:S02]  /*7150*/  @!UP0 USHF.R.U32.HI UR6, URZ, UR10, UR6 ;  /* 0x0000000aff068299 */ /* 0x008fe40008011606 */
[----:B------:R-:W-:Y:S02]  /*7160*/  @!UP0 USEL UR7, UR37, UR4, !UP2 ;  /* 0x0000000425078287 */ /* 0x000fe4000d000000 */
[----:B------:R-:W-:Y:S04]  /*7170*/  @!UP0 USEL UR6, UR36, UR6, !UP1 ;  /* 0x0000000624068287 */ /* 0x000fe8000c800000 */
[----:B------:R-:W-:Y:S02]  /*7180*/  @!UP0 UIADD3 UR4, UPT, UPT, -UR7, UR6, URZ ;  /* 0x0000000607048290 */ /* 0x000fe4000fffe1ff */
[----:B------:R-:W-:Y:S02]  /*7190*/  @!UP0 UIADD3 UR6, UPT, UPT, UR7, -UR6, URZ ;  /* 0x8000000607068290 */ /* 0x000fe4000fffe0ff */
[----:B------:R-:W-:Y:S02]  /*71a0*/  @!UP0 UIMAD UR37, UR4, UR5, UR37 ;  /* 0x00000005042582a4 */ /* 0x000fe4000f8e0225 */
[----:B------:R-:W-:Y:S02]  /*71b0*/  @!UP0 UIMAD UR36, UR6, UR14, UR36 ;  /* 0x0000000e062482a4 */ /* 0x000fe4000f8e0224 */
[----:B------:R-:W-:Y:S09]  /*71c0*/  ULOP3.LUT UP0, URZ, UR11, 0x90, URZ, 0xc0, !UPT ;  /* 0x000000900bff7892 */ /* 0x000ff2000f80c0ff */
[----:B------:R-:W-:Y:S05]  /*71d0*/  BRA.U !UP0, `(.L_x_108) ;  /* 0x00000001087c7547 */ /* 0x000fea000b800000 */
[----:B------:R-:W1:Y:S01]  /*71e0*/  LDCU.64 UR8, c[0x4][0x80] ;  /* 0x01001000ff0877ac */ /* 0x000e620008000a00 */
[----:B------:R-:W-:Y:S01]  /*71f0*/  MOV R2, 0x0 ;  /* 0x0000000000027802 */ /* 0x000fe20000000f00 */
[----:B------:R-:W-:Y:S02]  /*7200*/  HFMA2 R12, -RZ, RZ, 0, 5.9604644775390625e-08 ;  /* 0x00000001ff0c7431 */ /* 0x000fe400000001ff */
[----:B------:R-:W-:Y:S01]  /*7210*/  IMAD.MOV.U32 R8, RZ, RZ, 0x70 ;  /* 0x00000070ff087424 */ /* 0x000fe200078e00ff */
[----:B------:R2:W3:Y:S01]  /*7220*/  LDC.64 R14, c[0x4][R2] ;  /* 0x01000000020e7b82 */ /* 0x0004e20000000a00 */
[----:B------:R-:W4:Y:S01]  /*7230*/  LDCU.64 UR6, c[0x4][0x88] ;  /* 0x01001100ff0677ac */ /* 0x000f220008000a00 */
[----:B------:R-:W-:Y:S01]  /*7240*/  IMAD.MOV.U32 R13, RZ, RZ, RZ ;  /* 0x000000ffff0d7224 */ /* 0x000fe200078e00ff */
[----:B------:R-:W2:Y:S01]  /*7250*/  LDCU.64 UR4, c[0x4][0x8] ;  /* 0x01000100ff0477ac */ /* 0x000ea20008000a00 */
[----:B-1----:R-:W-:Y:S01]  /*7260*/  MOV R5, UR9 ;  /* 0x0000000900057c02 */ /* 0x002fe20008000f00 */
[----:B------:R-:W-:Y:S01]  /*7270*/  IMAD.U32 R4, RZ, RZ, UR8 ;  /* 0x00000008ff047e24 */ /* 0x000fe2000f8e00ff */
[----:B----4-:R-:W-:Y:S01]  /*7280*/  MOV R7, UR7 ;  /* 0x0000000700077c02 */ /* 0x010fe20008000f00 */
[----:B------:R-:W-:Y:S01]  /*7290*/  IMAD.U32 R6, RZ, RZ, UR6 ;  /* 0x00000006ff067e24 */ /* 0x000fe2000f8e00ff */
[----:B--2---:R-:W-:Y:S01]  /*72a0*/  MOV R11, UR5 ;  /* 0x00000005000b7c02 */ /* 0x004fe20008000f00 */
[----:B------:R-:W-:Y:S02]  /*72b0*/  IMAD.U32 R10, RZ, RZ, UR4 ;  /* 0x00000004ff0a7e24 */ /* 0x000fe4000f8e00ff */
[----:B------:R-:W-:Y:S07]  /*72c0*/  LEPC R20, `(.L_x_109) ;  /* 0x000000001014794e */ /* 0x000fee0000000000 */
[----:B---3-5:R-:W-:Y:S05]  /*72d0*/  CALL.ABS.NOINC R14 ;  /* 0x000000000e007343 */ /* 0x028fea0003c00000 */
.L_x_109:
[----:B------:R-:W1:Y:S01]  /*72e0*/  LDCU.64 UR8, c[0x4][0x80] ;  /* 0x01001000ff0877ac */ /* 0x000e620008000a00 */
[----:B------:R-:W2:Y:S01]  /*72f0*/  LDC.64 R2, c[0x4][R2] ;  /* 0x0100000002027b82 */ /* 0x000ea20000000a00 */
[----:B------:R-:W-:Y:S02]  /*7300*/  HFMA2 R12, -RZ, RZ, 0, 5.9604644775390625e-08 ;  /* 0x00000001ff0c7431 */ /* 0x000fe400000001ff */
[----:B------:R-:W-:Y:S02]  /*7310*/  IMAD.MOV.U32 R8, RZ, RZ, 0x70 ;  /* 0x00000070ff087424 */ /* 0x000fe400078e00ff */
[----:B------:R-:W-:Y:S01]  /*7320*/  IMAD.MOV.U32 R13, RZ, RZ, RZ ;  /* 0x000000ffff0d7224 */ /* 0x000fe200078e00ff */
[----:B------:R-:W3:Y:S01]  /*7330*/  LDCU.64 UR6, c[0x4][0x88] ;  /* 0x01001100ff0677ac */ /* 0x000ee20008000a00 */
[----:B------:R-:W4:Y:S01]  /*7340*/  LDCU.64 UR4, c[0x4][0x8] ;  /* 0x01000100ff0477ac */ /* 0x000f220008000a00 */
[----:B-1----:R-:W-:Y:S02]  /*7350*/  MOV R4, UR8 ;  /* 0x0000000800047c02 */ /* 0x002fe40008000f00 */
[----:B------:R-:W-:Y:S02]  /*7360*/  MOV R5, UR9 ;  /* 0x0000000900057c02 */ /* 0x000fe40008000f00 */
[----:B---3--:R-:W-:Y:S01]  /*7370*/  MOV R7, UR7 ;  /* 0x0000000700077c02 */ /* 0x008fe20008000f00 */
[----:B------:R-:W-:Y:S01]  /*7380*/  IMAD.U32 R6, RZ, RZ, UR6 ;  /* 0x00000006ff067e24 */ /* 0x000fe2000f8e00ff */
[----:B----4-:R-:W-:Y:S01]  /*7390*/  MOV R11, UR5 ;  /* 0x00000005000b7c02 */ /* 0x010fe20008000f00 */
[----:B------:R-:W-:Y:S02]  /*73a0*/  IMAD.U32 R10, RZ, RZ, UR4 ;  /* 0x00000004ff0a7e24 */ /* 0x000fe4000f8e00ff */
[----:B------:R-:W-:Y:S07]  /*73b0*/  LEPC R20, `(.L_x_108) ;  /* 0x000000001014794e */ /* 0x000fee0000000000 */
[----:B--2---:R-:W-:Y:S05]  /*73c0*/  CALL.ABS.NOINC R2 ;  /* 0x0000000002007343 */ /* 0x004fea0003c00000 */
.L_x_108:
[----:B------:R-:W-:Y:S02]  /*73d0*/  R2UR UR5, R92 ;  /* 0x000000005c0572ca */ /* 0x000fe400000e0000 */
[----:B------:R-:W-:Y:S02]  /*73e0*/  R2UR UR4, R91 ;  /* 0x000000005b0472ca */ /* 0x000fe400000e0000 */
[C---:B------:R-:W-:Y:S02]  /*73f0*/  ISETP.NE.U32.AND P1, PT, R78.reuse, RZ, PT ;  /* 0x000000ff4e00720c */ /* 0x040fe40003f25070 */
[----:B------:R-:W-:Y:S02]  /*7400*/  ISETP.NE.U32.AND P4, PT, R78, RZ, PT ;  /* 0x000000ff4e00720c */ /* 0x000fe40003f85070 */
[C---:B------:R-:W-:Y:S02]  /*7410*/  ISETP.NE.AND.EX P1, PT, R79.reuse, RZ, PT, P1 ;  /* 0x000000ff4f00720c */ /* 0x040fe40003f25310 */
[----:B------:R-:W-:Y:S02]  /*7420*/  ISETP.NE.U32.AND P5, PT, R74, RZ, PT ;  /* 0x000000ff4a00720c */ /* 0x000fe40003fa5070 */
[----:B------:R-:W-:Y:S02]  /*7430*/  PLOP3.LUT P2, PT, PT, PT, PT, 0x8, 0x80 ;  /* 0x000000000080781c */ /* 0x000fe40003f4e170 */
[----:B------:R-:W-:Y:S02]  /*7440*/  ISETP.NE.U32.AND P0, PT, RZ, UR5, PT ;  /* 0x00000005ff007c0c */ /* 0x000fe4000bf05070 */
[----:B------:R-:W-:Y:S02]  /*7450*/  ISETP.NE.U32.AND P3, PT, RZ, UR5, PT ;  /* 0x00000005ff007c0c */ /* 0x000fe4000bf65070 */
[----:B------:R-:W-:Y:S02]  /*7460*/  ISETP.NE.AND.EX P0, PT, RZ, UR4, PT, P0 ;  /* 0x00000004ff007c0c */ /* 0x000fe4000bf05300 */
[----:B------:R-:W-:Y:S02]  /*7470*/  ISETP.NE.AND.EX P3, PT, RZ, UR4, PT, P3 ;  /* 0x00000004ff007c0c */ /* 0x000fe4000bf65330 */
[----:B------:R-:W-:Y:S02]  /*7480*/  ISETP.NE.AND.EX P4, PT, R79, RZ, P0, P4 ;  /* 0x000000ff4f00720c */ /* 0x000fe40000785340 */
[----:B------:R-:W-:Y:S11]  /*7490*/  ISETP.NE.AND.EX P5, PT, R75, RZ, PT, P5 ;  /* 0x000000ff4b00720c */ /* 0x000ff60003fa5350 */
[----:B------:R-:W-:Y:S01]  /*74a0*/  @!P4 PLOP3.LUT P2, PT, P1, PT, PT, 0x80, 0x8 ;  /* 0x000000000008c81c */ /* 0x000fe20000f4f070 */
[----:B------:R-:W-:Y:S01]  /*74b0*/  @!UPT UIADD3 URZ, UPT, UPT, URZ, URZ, URZ ;  /* 0x000000fffffff290 */ /* 0x000fe2000fffe0ff */
[----:B------:R-:W-:Y:S11]  /*74c0*/  @!P1 BRA `(.L_x_110) ;  /* 0x0000000000309947 */ /* 0x000ff60003800000 */
[----:B------:R-:W-:Y:S01]  /*74d0*/  ISETP.NE.U32.AND P0, PT, R76, RZ, PT ;  /* 0x000000ff4c00720c */ /* 0x000fe20003f05070 */
[----:B------:R-:W1:Y:S01]  /*74e0*/  LDCU.64 UR4, c[0x0][0x358] ;  /* 0x00006b00ff0477ac */ /* 0x000e620008000a00 */
[----:B------:R-:W-:Y:S02]  /*74f0*/  IMAD.MOV.U32 R89, RZ, RZ, 0x1 ;  /* 0x00000001ff597424 */ /* 0x000fe400078e00ff */
[----:B------:R-:W-:Y:S11]  /*7500*/  ISETP.NE.AND.EX P0, PT, R77, RZ, PT, P0 ;  /* 0x000000ff4d00720c */ /* 0x000ff60003f05300 */
[----:B------:R-:W-:Y:S02]  /*7510*/  @!UPT UIADD3 URZ, UPT, UPT, URZ, URZ, URZ ;  /* 0x000000fffffff290 */ /* 0x000fe4000fffe0ff */
[----:B------:R-:W2:Y:S01]  /*7520*/  @P0 LDC.64 R2, c[0x0][0xc88] ;  /* 0x00032200ff020b82 */ /* 0x000ea20000000a00 */
[----:B------:R-:W-:Y:S04]  /*7530*/  @P0 IMAD R0, R78, UR44, RZ ;  /* 0x0000002c4e000c24 */ /* 0x000fe8000f8e02ff */
[----:B--2---:R-:W-:Y:S04]  /*7540*/  @P0 IMAD.WIDE R2, R0, 0x4, R2 ;  /* 0x0000000400020825 */ /* 0x004fe800078e0202 */
[----:B------:R-:W-:Y:S01]  /*7550*/  HFMA2 R0, -RZ, RZ, 0, 5.9604644775390625e-08 ;  /* 0x00000001ff007431 */ /* 0x000fe200000001ff */
[----:B-1---5:R1:W5:Y:S04]  /*7560*/  @P0 LDG.E R45, desc[UR4][R2.64] ;  /* 0x00000004022d0981 */ /* 0x022368000c1e1900 */
[----:B------:R-:W-:Y:S01]  /*7570*/  @!P0 PRMT R89, R0, 0x7610, R89 ;  /* 0x0000761000598816 */ /* 0x000fe20000000059 */
[----:B-1----:R-:W2:Y:S06]  /*7580*/  @!P0 LDC R45, c[0x0][0xc80] ;  /* 0x00032000ff2d8b82 */ /* 0x002eac0000000800 */
.L_x_110:
[----:B------:R-:W-:Y:S05]  /*7590*/  @!P5 BRA `(.L_x_111) ;  /* 0x000000000024d947 */ /* 0x000fea0003800000 */
[----:B------:R-:W-:Y:S01]  /*75a0*/  ISETP.NE.U32.AND P0, PT, R72, RZ, PT ;  /* 0x000000ff4800720c */ /* 0x000fe20003f05070 */
[----:B------:R-:W1:Y:S03]  /*75b0*/  LDCU.64 UR4, c[0x0][0x358] ;  /* 0x00006b00ff0477ac */ /* 0x000e660008000a00 */
[----:B------:R-:W-:Y:S11]  /*75c0*/  ISETP.NE.AND.EX P0, PT, R73, RZ, PT, P0 ;  /* 0x000000ff4900720c */ /* 0x000ff60003f05300 */
[----:B------:R-:W-:Y:S02]  /*75d0*/  @!UPT UIADD3 URZ, UPT, UPT, URZ, URZ, URZ ;  /* 0x000000fffffff290 */ /* 0x000fe4000fffe0ff */
[----:B------:R-:W3:Y:S01]  /*75e0*/  @P0 LDC.64 R2, c[0x0][0xca8] ;  /* 0x00032a00ff020b82 */ /* 0x000ee20000000a00 */
[----:B------:R-:W-:Y:S04]  /*75f0*/  @P0 IMAD R0, R74, UR44, RZ ;  /* 0x0000002c4a000c24 */ /* 0x000fe8000f8e02ff */
[----:B---3--:R-:W-:Y:S05]  /*7600*/  @P0 IMAD.WIDE R2, R0, 0x4, R2 ;  /* 0x0000000400020825 */ /* 0x008fea00078e0202 */
[----:B-1---5:R1:W5:Y:S02]  /*7610*/  @P0 LDG.E R43, desc[UR4][R2.64] ;  /* 0x00000004022b0981 */ /* 0x022364000c1e1900 */
[----:B-1----:R-:W3:Y:S02]  /*7620*/  @!P0 LDC R43, c[0x0][0xca0] ;  /* 0x00032800ff2b8b82 */ /* 0x002ee40000000800 */
.L_x_111:
[----:B--2--5:R-:W-:Y:S01]  /*7630*/  FSETP.NEU.AND P0, PT, R45, RZ, PT ;  /* 0x000000ff2d00720b */ /* 0x024fe20003f0d000 */
[----:B------:R-:W-:Y:S01]  /*7640*/  ULOP3.LUT UR4, UR58, 0x1, URZ, 0x3c, !UPT ;  /* 0x000000013a047892 */ /* 0x000fe2000f8e3cff */
[----:B------:R-:W-:Y:S01]  /*7650*/  SEL R4, RZ, 0xffffffff, P3 ;  /* 0xffffffffff047807 */ /* 0x000fe20001800000 */
[----:B------:R-:W-:Y:S01]  /*7660*/  IMAD.U32 R51, RZ, RZ, UR45 ;  /* 0x0000002dff337e24 */ /* 0x000fe2000f8e00ff */
[----:B------:R-:W-:Y:S01]  /*7670*/  @!P4 LOP3.LUT P3, RZ, R89, 0xff, RZ, 0xc0, !PT ;  /* 0x000000ff59ffc812 */ /* 0x000fe2000786c0ff */
[----:B------:R-:W-:Y:S01]  /*7680*/  IMAD.MOV.U32 R104, RZ, RZ, 0x10 ;  /* 0x00000010ff687424 */ /* 0x000fe200078e00ff */
[----:B------:R-:W-:Y:S01]  /*7690*/  @!P4 SEL R0, RZ, 0xffffffff, P0 ;  /* 0xffffffffff00c807 */ /* 0x000fe20000000000 */
[----:B------:R-:W-:Y:S01]  /*76a0*/  IMAD.U32 R114, RZ, RZ, UR4 ;  /* 0x00000004ff727e24 */ /* 0x000fe2000f8e00ff */
[----:B------:R-:W-:Y:S01]  /*76b0*/  LEA R106, R84, UR43, 0x3 ;  /* 0x0000002b546a7c11 */ /* 0x000fe2000f8e18ff */
[----:B------:R-:W-:Y:S01]  /*76c0*/  IMAD.SHL.U32 R105, R86, 0x2, RZ ;  /* 0x0000000256697824 */ /* 0x000fe200078e00ff */
[----:B------:R-:W-:Y:S01]  /*76d0*/  @P2 SEL R0, R4, R0, !P3 ;  /* 0x0000000004002207 */ /* 0x000fe20005800000 */
[----:B------:R-:W-:Y:S01]  /*76e0*/  IMAD.SHL.U32 R51, R51, 0x1000, RZ ;  /* 0x0000100033337824 */ /* 0x000fe200078e00ff */
[----:B------:R-:W-:Y:S01]  /*76f0*/  SEL R3, RZ, 0xffffffff, P0 ;  /* 0xffffffffff037807 */ /* 0x000fe20000000000 */
[----:B------:R-:W-:Y:S01]  /*7700*/  BSSY B1, `(.L_x_112) ;  /* 0x000003a000017945 */ /* 0x000fe20003800000 */
[----:B------:R-:W-:Y:S01]  /*7710*/  @!P4 LOP3.LUT R0, R0, 0x1, RZ, 0xc0, !PT ;  /* 0x000000010000c812 */ /* 0x000fe200078ec0ff */
[----:B------:R-:W-:Y:S01]  /*7720*/  IMAD.MOV.U32 R113, RZ, RZ, 0x1 ;  /* 0x00000001ff717424 */ /* 0x000fe200078e00ff */
[----:B------:R-:W-:Y:S01]  /*7730*/  LOP3.LUT P6, RZ, R87, 0x40, RZ, 0xc0, !PT ;  /* 0x0000004057ff7812 */ /* 0x000fe200078cc0ff */
[----:B------:R-:W-:Y:S01]  /*7740*/  IMAD R107, R84, 0x40, R85 ;  /* 0x00000040546b7824 */ /* 0x000fe200078e0255 */
[----:B------:R-:W-:Y:S01]  /*7750*/  ISETP.NE.U32.OR P5, PT, R0, 0x1, P4 ;  /* 0x000000010000780c */ /* 0x000fe200027a5470 */
[----:B------:R-:W-:Y:S01]  /*7760*/  IMAD.U32 R0, RZ, RZ, UR45 ;  /* 0x0000002dff007e24 */ /* 0x000fe2000f8e00ff */
[----:B------:R-:W-:Y:S01]  /*7770*/  LOP3.LUT P4, R80, R89, 0xff, RZ, 0xc0, !PT ;  /* 0x000000ff59507812 */ /* 0x000fe2000788c0ff */
[----:B------:R-:W-:Y:S01]  /*7780*/  IMAD.U32 R112, RZ, RZ, UR45 ;  /* 0x0000002dff707e24 */ /* 0x000fe2000f8e00ff */
[----:B------:R-:W-:Y:S02]  /*7790*/  SEL R104, R104, 0xfffffff0, !P6 ;  /* 0xfffffff068687807 */ /* 0x000fe40007000000 */
[----:B------:R-:W-:Y:S02]  /*77a0*/  CS2R R70, SRZ ;  /* 0x0000000000467805 */ /* 0x000fe4000001ff00 */
[----:B------:R-:W-:Y:S02]  /*77b0*/  LEA R0, R0, UR43, 0x3 ;  /* 0x0000002b00007c11 */ /* 0x000fe4000f8e18ff */
[----:B------:R-:W-:Y:S02]  /*77c0*/  CS2R R68, SRZ ;  /* 0x0000000000447805 */ /* 0x000fe4000001ff00 */
[----:B------:R-:W-:Y:S02]  /*77d0*/  @P1 SEL R3, R4, R3, !P4 ;  /* 0x0000000304031207 */ /* 0x000fe40006000000 */
[----:B------:R-:W-:Y:S02]  /*77e0*/  CS2R R66, SRZ ;  /* 0x0000000000427805 */ /* 0x000fe4000001ff00 */
[----:B------:R-:W-:Y:S02]  /*77f0*/  IADD3 R50, PT, PT, R51, UR43, R105 ;  /* 0x0000002b33327c10 */ /* 0x000fe4000fffe069 */
[----:B------:R-:W-:Y:S02]  /*7800*/  CS2R R64, SRZ ;  /* 0x0000000000407805 */ /* 0x000fe4000001ff00 */
[----:B------:R-:W-:Y:S02]  /*7810*/  LOP3.LUT R3, R3, 0x1, RZ, 0xc0, !PT ;  /* 0x0000000103037812 */ /* 0x000fe400078ec0ff */
[----:B------:R-:W-:Y:S02]  /*7820*/  CS2R R58, SRZ ;  /* 0x00000000003a7805 */ /* 0x000fe4000001ff00 */
[----:B------:R-:W-:Y:S02]  /*7830*/  @P5 SHF.L.U32 R2, R114, 0x1f, RZ ;  /* 0x0000001f72025819 */ /* 0x000fe400000006ff */
[----:B------:R-:W-:Y:S02]  /*7840*/  CS2R R56, SRZ ;  /* 0x0000000000387805 */ /* 0x000fe4000001ff00 */
[----:B------:R-:W-:Y:S02]  /*7850*/  ISETP.NE.U32.AND P0, PT, R3, 0x1, PT ;  /* 0x000000010300780c */ /* 0x000fe40003f05070 */
[----:B------:R-:W-:Y:S01]  /*7860*/  CS2R R54, SRZ ;  /* 0x0000000000367805 */ /* 0x000fe2000001ff00 */
[----:B------:R1:W2:Y:S01]  /*7870*/  @P5 SYNCS.PHASECHK.TRANS64.TRYWAIT P3, [R0+URZ+0x100], R2 ;  /* 0x00010002000055a7 */ /* 0x0002a200080611ff */
[----:B------:R-:W-:Y:S02]  /*7880*/  P2R R103, PR, RZ, 0x20 ;  /* 0x00000020ff677803 */ /* 0x000fe40000000000 */
[----:B------:R-:W-:Y:S02]  /*7890*/  CS2R R52, SRZ ;  /* 0x0000000000347805 */ /* 0x000fe4000001ff00 */
[----:B------:R-:W-:Y:S01]  /*78a0*/  P2R R115, PR, RZ, 0x1 ;  /* 0x00000001ff737803 */ /* 0x000fe20000000000 */
[----:B------:R-:W-:Y:S01]  /*78b0*/  IMAD.IADD R49, R50, 0x1, R104 ;  /* 0x0000000132317824 */ /* 0x000fe200078e0268 */
[----:B-1----:R-:W-:Y:S04]  /*78c0*/  SHF.L.U32 R2, R83, 0x1f, RZ ;  /* 0x0000001f53027819 */ /* 0x002fe800000006ff */
[----:B------:R1:W4:Y:S01]  /*78d0*/  SYNCS.PHASECHK.TRANS64.TRYWAIT P2, [R106+URZ+0x160], R2 ;  /* 0x000160026a0075a7 */ /* 0x00032200080411ff */
[----:B--2---:R-:W-:Y:S01]  /*78e0*/  @P5 SEL R113, RZ, 0x1, !P3 ;  /* 0x00000001ff715807 */ /* 0x004fe20005800000 */
[----:B-1----:R-:W-:Y:S06]  /*78f0*/  @!P5 BRA `(.L_x_113) ;  /* 0x000000000068d947 */ /* 0x002fec0003800000 */
[----:B------:R-:W-:Y:S01]  /*7900*/  ISETP.NE.AND P0, PT, R113, RZ, PT ;  /* 0x000000ff7100720c */ /* 0x000fe20003f05270 */
[----:B------:R-:W-:Y:S01]  /*7910*/  BSSY B0, `(.L_x_114) ;  /* 0x000000d000007945 */ /* 0x000fe20003800000 */
[----:B------:R-:W-:Y:S02]  /*7920*/  CS2R R54, SRZ ;  /* 0x0000000000367805 */ /* 0x000fe4000001ff00 */
[----:B------:R-:W-:Y:S02]  /*7930*/  CS2R R52, SRZ ;  /* 0x0000000000347805 */ /* 0x000fe4000001ff00 */
[----:B------:R-:W-:Y:S02]  /*7940*/  CS2R R58, SRZ ;  /* 0x00000000003a7805 */ /* 0x000fe4000001ff00 */
[----:B------:R-:W-:Y:S02]  /*7950*/  CS2R R56, SRZ ;  /* 0x0000000000387805 */ /* 0x000fe4000001ff00 */
[----:B------:R-:W-:Y:S02]  /*7960*/  CS2R R66, SRZ ;  /* 0x0000000000427805 */ /* 0x000fe4000001ff00 */
[----:B------:R-:W-:Y:S02]  /*7970*/  CS2R R64, SRZ ;  /* 0x0000000000407805 */ /* 0x000fe4000001ff00 */
[----:B------:R-:W-:Y:S02]  /*7980*/  CS2R R70, SRZ ;  /* 0x0000000000467805 */ /* 0x000fe4000001ff00 */
[----:B------:R-:W-:Y:S01]  /*7990*/  CS2R R68, SRZ ;  /* 0x0000000000447805 */ /* 0x000fe2000001ff00 */
[----:B------:R-:W-:Y:S06]  /*79a0*/  @P0 BRA `(.L_x_115) ;  /* 0x00000000000c0947 */ /* 0x000fec0003800000 */
[----:B------:R-:W-:Y:S04]  /*79b0*/  SHF.L.U32 R3, R114, 0x1f, RZ ;  /* 0x0000001f72037819 */ /* 0x000fe800000006ff */
[----:B------:R-:W1:Y:S02]  /*79c0*/  SYNCS.PHASECHK.TRANS64.TRYWAIT P0, [R0+URZ+0x100], R3 ;  /* 0x00010003000075a7 */ /* 0x000e6400080011ff */
[----:B-1----:R-:W-:Y:S05]  /*79d0*/  @!P0 BRA `(.L_x_116) ;  /* 0x0000004c00bc8947 */ /* 0x002fea0003800000 */
.L_x_115:
[----:B------:R-:W-:Y:S05]  /*79e0*/  BSYNC B0 ;  /* 0x0000000000007941 */ /* 0x000fea0003800000 */
.L_x_114:
[----:B------:R-:W-:Y:S01]  /*79f0*/  ISETP.NE.AND P0, PT, R115, RZ, PT ;  /* 0x000000ff7300720c */ /* 0x000fe20003f05270 */
[----:B------:R-:W-:Y:S04]  /*7a00*/  UIADD3 UR4, UPT, UPT, UR45, 0x1, URZ ;  /* 0x000000012d047890 */ /* 0x000fe8000fffe0ff */
[----:B------:R-:W-:Y:S04]  /*7a10*/  UISETP.NE.AND UP0, UPT, UR4, 0x3, UPT ;  /* 0x000000030400788c */ /* 0x000fe8000bf05270 */
[----:B------:R-:W-:Y:S02]  /*7a20*/  USEL UR5, URZ, 0x1, UP0 ;  /* 0x00000001ff057887 */ /* 0x000fe40008000000 */
[----:B------:R-:W-:Y:S02]  /*7a30*/  USEL UR4, UR4, URZ, UP0 ;  /* 0x000000ff04047287 */ /* 0x000fe40008000000 */
[----:B------:R2:W1:Y:S02]  /*7a40*/  @P0 LDS.128 R52, [R50+0x200] ;  /* 0x0002000032340984 */ /* 0x0004640000000c00 */
[----:B------:R-:W-:Y:S02]  /*7a50*/  LOP3.LUT R114, R114, UR5, RZ, 0x3c, !PT ;  /* 0x0000000572727c12 */ /* 0x000fe4000f8e3cff */
[----:B------:R2:W1:Y:S01]  /*7a60*/  @P0 LDS.128 R56, [R49+0x200] ;  /* 0x0002000031380984 */ /* 0x0004620000000c00 */
[----:B------:R-:W-:Y:S03]  /*7a70*/  IMAD.U32 R112, RZ, RZ, UR4 ;  /* 0x00000004ff707e24 */ /* 0x000fe6000f8e00ff */
[----:B------:R2:W1:Y:S04]  /*7a80*/  @P0 LDS.128 R64, [R50+0xa00] ;  /* 0x000a000032400984 */ /* 0x0004680000000c00 */
[----:B------:R2:W1:Y:S02]  /*7a90*/  @P0 LDS.128 R68, [R49+0xa00] ;  /* 0x000a000031440984 */ /* 0x0004640000000c00 */
.L_x_113:
[----:B------:R-:W-:Y:S05]  /*7aa0*/  BSYNC B1 ;  /* 0x0000000000017941 */ /* 0x000fea0003800000 */
.L_x_112:
[----:B------:R-:W-:Y:S01]  /*7ab0*/  HFMA2 R39, -RZ, RZ, 0, 0 ;  /* 0x00000000ff277431 */ /* 0x000fe200000001ff */
[----:B-1----:R-:W-:Y:S01]  /*7ac0*/  SHF.R.U32.HI R0, RZ, 0x15, R107 ;  /* 0x00000015ff007819 */ /* 0x002fe2000001166b */
[----:B----4-:R-:W-:Y:S06]  /*7ad0*/  @P2 BRA `(.L_x_117) ;  /* 0x0000000000082947 */ /* 0x010fec0003800000 */
[----:B------:R-:W1:Y:S02]  /*7ae0*/  SYNCS.PHASECHK.TRANS64.TRYWAIT P0, [R106+URZ+0x160], R2 ;  /* 0x000160026a0075a7 */ /* 0x000e6400080011ff */
[----:B-1----:R-:W-:Y:S05]  /*7af0*/  @!P0 BRA `(.L_x_118) ;  /* 0x0000004c00888947 */ /* 0x002fea0003800000 */
.L_x_117:
[----:B-1----:R-:W-:Y:S01]  /*7b00*/  LOP3.LUT R2, R0, 0x3, RZ, 0xc0, !PT ;  /* 0x0000000300027812 */ /* 0x002fe200078ec0ff */
[----:B------:R-:W-:Y:S01]  /*7b10*/  IMAD.MOV.U32 R38, RZ, RZ, RZ ;  /* 0x000000ffff267224 */ /* 0x000fe200078e00ff */
[----:B------:R-:W-:Y:S02]  /*7b20*/  CS2R R36, SRZ ;  /* 0x0000000000247805 */ /* 0x000fe4000001ff00 */
[----:B------:R-:W-:Y:S02]  /*7b30*/  CS2R R34, SRZ ;  /* 0x0000000000227805 */ /* 0x000fe4000001ff00 */
[----:B------:R-:W-:Y:S02]  /*7b40*/  ISETP.NE.AND P0, PT, R88, R2, PT ;  /* 0x000000025800720c */ /* 0x000fe40003f05270 */
[----:B------:R-:W-:Y:S02]  /*7b50*/  CS2R R32, SRZ ;  /* 0x0000000000207805 */ /* 0x000fe4000001ff00 */
        /* <DEDUP_REMOVED lines=13> */
[----:B------:R-:W-:Y:S11]  /*7c30*/  LOP3.LUT P0, RZ, R0, 0x3, R90, 0x48, !PT ;  /* 0x0000000300ff7812 */ /* 0x000ff6000780485a */
[----:B------:R-:W-:Y:S02]  /*7c40*/  @!UPT UIADD3 URZ, UPT, UPT, URZ, URZ, URZ ;  /* 0x000000fffffff290 */ /* 0x000fe4000fffe0ff */
[----:B------:R-:W-:Y:S05]  /*7c50*/  @!P0 BRA `(.L_x_120) ;  /* 0x0000000000408947 */ /* 0x000fea0003800000 */
[----:B------:R-:W1:Y:S01]  /*7c60*/  LDCU.64 UR8, c[0x4][0x70] ;  /* 0x01000e00ff0877ac */ /* 0x000e620008000a00 */
[----:B------:R-:W-:Y:S01]  /*7c70*/  MOV R15, 0x0 ;  /* 0x00000000000f7802 */ /* 0x000fe20000000f00 */
[----:B------:R-:W-:Y:S02]  /*7c80*/  HFMA2 R12, -RZ, RZ, 0, 5.9604644775390625e-08 ;  /* 0x00000001ff0c7431 */ /* 0x000fe400000001ff */
[----:B------:R-:W-:Y:S02]  /*7c90*/  IMAD.MOV.U32 R8, RZ, RZ, 0x192 ;  /* 0x00000192ff087424 */ /* 0x000fe400078e00ff */
[----:B------:R-:W-:Y:S01]  /*7ca0*/  IMAD.MOV.U32 R13, RZ, RZ, RZ ;  /* 0x000000ffff0d7224 */ /* 0x000fe200078e00ff */
[----:B------:R-:W4:Y:S01]  /*7cb0*/  LDCU.64 UR6, c[0x4][0x78] ;  /* 0x01000f00ff0677ac */ /* 0x000f220008000a00 */
[----:B------:R-:W2:Y:S01]  /*7cc0*/  LDC.64 R14, c[0x4][R15] ;  /* 0x010000000f0e7b82 */ /* 0x000ea20000000a00 */
[----:B------:R-:W5:Y:S01]  /*7cd0*/  LDCU.64 UR4, c[0x4][0x10] ;  /* 0x01000200ff0477ac */ /* 0x000f620008000a00 */
[----:B-1----:R-:W-:Y:S01]  /*7ce0*/  MOV R5, UR9 ;  /* 0x0000000900057c02 */ /* 0x002fe20008000f00 */
[----:B------:R-:W-:Y:S01]  /*7cf0*/  IMAD.U32 R4, RZ, RZ, UR8 ;  /* 0x00000008ff047e24 */ /* 0x000fe2000f8e00ff */
[----:B----4-:R-:W-:Y:S01]  /*7d00*/  MOV R7, UR7 ;  /* 0x0000000700077c02 */ /* 0x010fe20008000f00 */
[----:B------:R-:W-:Y:S01]  /*7d10*/  IMAD.U32 R6, RZ, RZ, UR6 ;  /* 0x00000006ff067e24 */ /* 0x000fe2000f8e00ff */
[----:B-----5:R-:W-:Y:S01]  /*7d20*/  MOV R11, UR5 ;  /* 0x00000005000b7c02 */ /* 0x020fe20008000f00 */
[----:B------:R-:W-:Y:S02]  /*7d30*/  IMAD.U32 R10, RZ, RZ, UR4 ;  /* 0x00000004ff0a7e24 */ /* 0x000fe4000f8e00ff */
[----:B------:R-:W-:Y:S07]  /*7d40*/  LEPC R20, `(.L_x_120) ;  /* 0x000000001014794e */ /* 0x000fee0000000000 */
[----:B--23--:R-:W-:Y:S05]  /*7d50*/  CALL.ABS.NOINC R14 ;  /* 0x000000000e007343 */ /* 0x00cfea0003c00000 */
.L_x_120:
[----:B------:R-:W-:Y:S05]  /*7d60*/  WARPSYNC.ALL ;  /* 0x0000000000007948 */ /* 0x000fea0003800000 */
[C---:B------:R-:W-:Y:S01]  /*7d70*/  R2UR UR4, R107.reuse ;  /* 0x000000006b0472ca */ /* 0x040fe200000e0000 */
[----:B------:R-:W-:Y:S05]  /*7d80*/  VIADD R0, R107, 0x20 ;  /* 0x000000206b007836 */ /* 0x000fea0000000000 */
[----:B------:R-:W-:Y:S04]  /*7d90*/  SHF.R.U32.HI R0, RZ, 0x15, R0 ;  /* 0x00000015ff007819 */ /* 0x000fe80000011600 */
[----:B------:R-:W-:Y:S03]  /*7da0*/  LOP3.LUT P0, RZ, R0, 0x3, R90, 0x48, !PT ;  /* 0x0000000300ff7812 */ /* 0x000fe6000780485a */
[----:B------:R-:W1:Y:S10]  /*7db0*/  LDTM.x16 R24, tmem[UR4] ;  /* 0x00000004001879ee */ /* 0x000e740008240000 */
[----:B-1----:R-:W-:Y:S05]  /*7dc0*/  @!P0 BRA `(.L_x_121) ;  /* 0x0000000000408947 */ /* 0x002fea0003800000 */
        /* <DEDUP_REMOVED lines=16> */
.L_x_121:
[----:B------:R-:W-:Y:S05]  /*7ed0*/  WARPSYNC.ALL ;  /* 0x0000000000007948 */ /* 0x000fea0003800000 */
[----:B------:R-:W-:Y:S11]  /*7ee0*/  R2UR UR4, R107 ;  /* 0x000000006b0472ca */ /* 0x000ff600000e0000 */
[----:B------:R-:W-:Y:S02]  /*7ef0*/  @!UPT UIADD3 URZ, UPT, UPT, URZ, URZ, URZ ;  /* 0x000000fffffff290 */ /* 0x000fe4000fffe0ff */
[----:B------:R-:W1:Y:S02]  /*7f00*/  LDTM.x16 R4, tmem[UR4+0x20] ;  /* 0x00002004000479ee */ /* 0x000e640008240000 */
[----:B-1----:R-:W-:Y:S01]  /*7f10*/  NOP ;  /* 0x0000000000007918 */ /* 0x002fe20000000000 */
.L_x_119:
[----:B------:R-:W-:Y:S01]  /*7f20*/  SHF.L.U32 R20, R52, 0x10, RZ ;  /* 0x0000001034147819 */ /* 0x000fe200000006ff */
[C---:B---3--:R-:W-:Y:S01]  /*7f30*/  FMUL R0, R43.reuse, R24 ;  /* 0x000000182b007220 */ /* 0x048fe20000400000 */
[----:B------:R-:W-:Y:S01]  /*7f40*/  ISETP.NE.AND P0, PT, R88, R2, PT ;  /* 0x000000025800720c */ /* 0x000fe20003f05270 */
[----:B------:R-:W-:Y:S01]  /*7f50*/  FMUL R2, R43, R25 ;  /* 0x000000192b027220 */ /* 0x000fe20000400000 */
[----:B------:R-:W-:Y:S01]  /*7f60*/  LOP3.LUT R21, R52, 0xffff0000, RZ, 0xc0, !PT ;  /* 0xffff000034157812 */ /* 0x000fe200078ec0ff */
[----:B------:R-:W-:Y:S01]  /*7f70*/  FFMA R0, R45, R20, R0 ;  /* 0x000000142d007223 */ /* 0x000fe20000000000 */
[----:B------:R-:W-:Y:S01]  /*7f80*/  SHF.L.U32 R22, R53, 0x10, RZ ;  /* 0x0000001035167819 */ /* 0x000fe200000006ff */
[----:B------:R-:W-:Y:S01]  /*7f90*/  FMUL R3, R43, R26 ;  /* 0x0000001a2b037220 */ /* 0x000fe20000400000 */
[----:B------:R-:W-:Y:S01]  /*7fa0*/  LOP3.LUT R23, R53, 0xffff0000, RZ, 0xc0, !PT ;  /* 0xffff000035177812 */ /* 0x000fe200078ec0ff */
[----:B------:R-:W-:Y:S01]  /*7fb0*/  FFMA R2, R45, R21, R2 ;  /* 0x000000152d027223 */ /* 0x000fe20000000002 */
[C---:B------:R-:W-:Y:S01]  /*7fc0*/  SHF.L.U32 R40, R54.reuse, 0x10, RZ ;  /* 0x0000001036287819 */ /* 0x040fe200000006ff */
[----:B------:R-:W-:Y:S01]  /*7fd0*/  FMUL R20, R43, R27 ;  /* 0x0000001b2b147220 */ /* 0x000fe20000400000 */
[----:B------:R-:W-:Y:S01]  /*7fe0*/  LOP3.LUT R41, R54, 0xffff0000, RZ, 0xc0, !PT ;  /* 0xffff000036297812 */ /* 0x000fe200078ec0ff */
[----:B------:R-:W-:Y:S01]  /*7ff0*/  FFMA R3, R45, R22, R3 ;  /* 0x000000162d037223 */ /* 0x000fe20000000003 */
[----:B------:R-:W-:Y:S01]  /*8000*/  F2FP.BF16.F32.PACK_AB R60, R2, R0 ;  /* 0x00000000023c723e */ /* 0x000fe200000010ff */
[----:B------:R-:W-:Y:S01]  /*8010*/  FMUL R21, R43, R28 ;  /* 0x0000001c2b157220 */ /* 0x000fe20000400000 */
[----:B------:R-:W-:Y:S01]  /*8020*/  LOP3.LUT R42, R69, 0xffff0000, RZ, 0xc0, !PT ;  /* 0xffff0000452a7812 */ /* 0x000fe200078ec0ff */
[----:B------:R-:W-:Y:S01]  /*8030*/  FMUL R22, R43, R29 ;  /* 0x0000001d2b167220 */ /* 0x000fe20000400000 */
[----:B------:R-:W-:Y:S01]  /*8040*/  SHF.L.U32 R44, R70, 0x10, RZ ;  /* 0x00000010462c7819 */ /* 0x000fe200000006ff */
[----:B------:R-:W-:Y:S01]  /*8050*/  FFMA R20, R45, R23, R20 ;  /* 0x000000172d147223 */ /* 0x000fe20000000014 */
[----:B------:R-:W-:Y:S01]  /*8060*/  SHF.L.U32 R23, R55, 0x10, RZ ;  /* 0x0000001037177819 */ /* 0x000fe200000006ff */
[----:B------:R-:W-:Y:S01]  /*8070*/  FFMA R21, R45, R40, R21 ;  /* 0x000000282d157223 */ /* 0x000fe20000000015 */
[----:B------:R-:W-:Y:S01]  /*8080*/  LOP3.LUT R40, R55, 0xffff0000, RZ, 0xc0, !PT ;  /* 0xffff000037287812 */ /* 0x000fe200078ec0ff */
[----:B------:R-:W-:Y:S01]  /*8090*/  FFMA R22, R45, R41, R22 ;  /* 0x000000292d167223 */ /* 0x000fe20000000016 */
[----:B------:R-:W-:Y:S01]  /*80a0*/  F2FP.BF16.F32.PACK_AB R61, R20, R3 ;  /* 0x00000003143d723e */ /* 0x000fe200000010ff */
[C---:B------:R-:W-:Y:S01]  /*80b0*/  FMUL R0, R43.reuse, R30 ;  /* 0x0000001e2b007220 */ /* 0x040fe20000400000 */
[----:B------:R-:W-:Y:S01]  /*80c0*/  LOP3.LUT R41, R58, 0xffff0000, RZ, 0xc0, !PT ;  /* 0xffff00003a297812 */ /* 0x000fe200078ec0ff */
[----:B------:R-:W-:Y:S01]  /*80d0*/  FMUL R2, R43, R31 ;  /* 0x0000001f2b027220 */ /* 0x000fe20000400000 */
[----:B------:R-:W-:Y:S01]  /*80e0*/  F2FP.BF16.F32.PACK_AB R62, R22, R21 ;  /* 0x00000015163e723e */ /* 0x000fe200000010ff */
[C---:B------:R-:W-:Y:S01]  /*80f0*/  FFMA R0, R45.reuse, R23, R0 ;  /* 0x000000172d007223 */ /* 0x040fe20000000000 */
[C---:B------:R-:W-:Y:S01]  /*8100*/  SHF.L.U32 R22, R56.reuse, 0x10, RZ ;  /* 0x0000001038167819 */ /* 0x040fe200000006ff */
[----:B------:R-:W-:Y:S01]  /*8110*/  FFMA R2, R45, R40, R2 ;  /* 0x000000282d027223 */ /* 0x000fe20000000002 */
[----:B------:R-:W-:Y:S01]  /*8120*/  LOP3.LUT R23, R56, 0xffff0000, RZ, 0xc0, !PT ;  /* 0xffff000038177812 */ /* 0x000fe200078ec0ff */
[----:B------:R-:W-:Y:S01]  /*8130*/  FMUL R3, R43, R32 ;  /* 0x000000202b037220 */ /* 0x000fe20000400000 */
[----:B------:R-:W-:Y:S01]  /*8140*/  SHF.L.U32 R40, R57, 0x10, RZ ;  /* 0x0000001039287819 */ /* 0x000fe200000006ff */
[C---:B------:R-:W-:Y:S01]  /*8150*/  FMUL R20, R43.reuse, R33 ;  /* 0x000000212b147220 */ /* 0x040fe20000400000 */
[----:B------:R-:W-:Y:S01]  /*8160*/  F2FP.BF16.F32.PACK_AB R63, R2, R0 ;  /* 0x00000000023f723e */ /* 0x000fe200000010ff */
[----:B------:R-:W-:Y:S01]  /*8170*/  FMUL R21, R43, R34 ;  /* 0x000000222b157220 */ /* 0x000fe20000400000 */
[----:B------:R-:W-:Y:S01]  /*8180*/  LOP3.LUT R46, R70, 0xffff0000, RZ, 0xc0, !PT ;  /* 0xffff0000462e7812 */ /* 0x000fe200078ec0ff */
[----:B------:R-:W-:Y:S01]  /*8190*/  FFMA R3, R45, R22, R3 ;  /* 0x000000162d037223 */ /* 0x000fe20000000003 */
[----:B------:R-:W-:Y:S01]  /*81a0*/  SHF.L.U32 R47, R71, 0x10, RZ ;  /* 0x00000010472f7819 */ /* 0x000fe200000006ff */
[----:B------:R-:W-:Y:S01]  /*81b0*/  FFMA R20, R45, R23, R20 ;  /* 0x000000172d147223 */ /* 0x000fe20000000014 */
[----:B------:R-:W-:Y:S01]  /*81c0*/  LOP3.LUT R23, R57, 0xffff0000, RZ, 0xc0, !PT ;  /* 0xffff000039177812 */ /* 0x000fe200078ec0ff */
[----:B------:R-:W-:Y:S01]  /*81d0*/  FFMA R21, R45, R40, R21 ;  /* 0x000000282d157223 */ /* 0x000fe20000000015 */
[----:B------:R-:W-:Y:S01]  /*81e0*/  SHF.L.U32 R40, R58, 0x10, RZ ;  /* 0x000000103a287819 */ /* 0x000fe200000006ff */
[C---:B------:R-:W-:Y:S01]  /*81f0*/  FMUL R0, R43.reuse, R35 ;  /* 0x000000232b007220 */ /* 0x040fe20000400000 */
[----:B------:R-:W-:Y:S01]  /*8200*/  F2FP.BF16.F32.PACK_AB R96, R20, R3 ;  /* 0x000000031460723e */ /* 0x000fe200000010ff */
[----:B------:R-:W-:Y:S01]  /*8210*/  FMUL R2, R43, R36 ;  /* 0x000000242b027220 */ /* 0x000fe20000400000 */
[----:B------:R-:W-:Y:S01]  /*8220*/  LOP3.LUT R48, R71, 0xffff0000, RZ, 0xc0, !PT ;  /* 0xffff000047307812 */ /* 0x000fe200078ec0ff */
[----:B------:R-:W-:Y:S01]  /*8230*/  FMUL R22, R43, R37 ;  /* 0x000000252b167220 */ /* 0x000fe20000400000 */
[----:B------:R-:W-:Y:S01]  /*8240*/  ISETP.NE.AND P1, PT, R88, RZ, PT ;  /* 0x000000ff5800720c */ /* 0x000fe20003f25270 */
[----:B------:R-:W-:Y:S01]  /*8250*/  FFMA R0, R45, R23, R0 ;  /* 0x000000172d007223 */ /* 0x000fe20000000000 */
[----:B------:R-:W-:Y:S01]  /*8260*/  SHF.L.U32 R23, R59, 0x10, RZ ;  /* 0x000000103b177819 */ /* 0x000fe200000006ff */
[----:B------:R-:W-:Y:S01]  /*8270*/  FFMA R2, R45, R40, R2 ;  /* 0x000000282d027223 */ /* 0x000fe20000000002 */
[----:B------:R-:W-:Y:S01]  /*8280*/  LOP3.LUT R40, R59, 0xffff0000, RZ, 0xc0, !PT ;  /* 0xffff00003b287812 */ /* 0x000fe200078ec0ff */
[----:B------:R1:W-:Y:S01]  /*8290*/  @!P0 STS.128 [R50+0x200], R60 ;  /* 0x0002003c32008388 */ /* 0x0003e20000000c00 */
[----:B------:R-:W-:Y:S01]  /*82a0*/  F2FP.BF16.F32.PACK_AB R97, R0, R21 ;  /* 0x000000150061723e */ /* 0x000fe200000010ff */
[----:B------:R-:W-:Y:S01]  /*82b0*/  FFMA R22, R45, R41, R22 ;  /* 0x000000292d167223 */ /* 0x000fe20000000016 */
[----:B------:R-:W-:Y:S01]  /*82c0*/  LOP3.LUT R41, R66, 0xffff0000, RZ, 0xc0, !PT ;  /* 0xffff000042297812 */ /* 0x000fe200078ec0ff */
[C---:B------:R-:W-:Y:S01]  /*82d0*/  FMUL R3, R43.reuse, R38 ;  /* 0x000000262b037220 */ /* 0x040fe20000400000 */
[C---:B------:R-:W-:Y:S01]  /*82e0*/  FMUL R20, R43.reuse, R39 ;  /* 0x000000272b147220 */ /* 0x040fe20000400000 */
        /* <DEDUP_REMOVED lines=8> */
[----:B------:R-:W-:Y:S01]  /*8370*/  FMUL R21, R43, R6 ;  /* 0x000000062b157220 */ /* 0x000fe20000400000 */
[C---:B------:R-:W-:Y:S01]  /*8380*/  FFMA R0, R45.reuse, R22, R0 ;  /* 0x000000162d007223 */ /* 0x040fe20000000000 */
[C---:B------:R-:W-:Y:S01]  /*8390*/  FFMA R2, R45.reuse, R23, R2 ;  /* 0x000000172d027223 */ /* 0x040fe20000000002 */
[----:B------:R-:W-:Y:S01]  /*83a0*/  F2FP.BF16.F32.PACK_AB R99, R20, R3 ;  /* 0x000000031463723e */ /* 0x000fe200000010ff */
[----:B------:R-:W-:Y:S01]  /*83b0*/  FFMA R21, R45, R40, R21 ;  /* 0x000000282d157223 */ /* 0x000fe20000000015 */
[----:B------:R-:W-:Y:S01]  /*83c0*/  LOP3.LUT R23, R65, 0xffff0000, RZ, 0xc0, !PT ;  /* 0xffff000041177812 */ /* 0x000fe200078ec0ff */
[C---:B------:R-:W-:Y:S01]  /*83d0*/  FMUL R3, R43.reuse, R7 ;  /* 0x000000072b037220 */ /* 0x040fe20000400000 */
[----:B------:R-:W-:Y:S01]  /*83e0*/  SHF.L.U32 R40, R66, 0x10, RZ ;  /* 0x0000001042287819 */ /* 0x000fe200000006ff */
[----:B------:R1:W-:Y:S01]  /*83f0*/  @!P0 STS.128 [R49+0x200], R96 ;  /* 0x0002006031008388 */ /* 0x0003e20000000c00 */
[C---:B------:R-:W-:Y:S01]  /*8400*/  FMUL R20, R43.reuse, R8 ;  /* 0x000000082b147220 */ /* 0x040fe20000400000 */
[----:B------:R-:W-:Y:S01]  /*8410*/  FMUL R22, R43, R9 ;  /* 0x000000092b167220 */ /* 0x000fe20000400000 */
[C---:B------:R-:W-:Y:S01]  /*8420*/  FFMA R3, R45.reuse, R23, R3 ;  /* 0x000000172d037223 */ /* 0x040fe20000000003 */
[----:B------:R-:W-:Y:S01]  /*8430*/  F2FP.BF16.F32.PACK_AB R108, R2, R0 ;  /* 0x00000000026c723e */ /* 0x000fe200000010ff */
[----:B------:R-:W-:Y:S01]  /*8440*/  FFMA R20, R45, R40, R20 ;  /* 0x000000282d147223 */ /* 0x000fe20000000014 */
[----:B------:R-:W-:Y:S01]  /*8450*/  SHF.L.U32 R23, R67, 0x10, RZ ;  /* 0x0000001043177819 */ /* 0x000fe200000006ff */
[----:B------:R-:W-:Y:S01]  /*8460*/  FMUL R0, R43, R10 ;  /* 0x0000000a2b007220 */ /* 0x000fe20000400000 */
[----:B------:R-:W-:Y:S01]  /*8470*/  LOP3.LUT R40, R67, 0xffff0000, RZ, 0xc0, !PT ;  /* 0xffff000043287812 */ /* 0x000fe200078ec0ff */
[----:B------:R-:W-:Y:S01]  /*8480*/  FFMA R22, R45, R41, R22 ;  /* 0x000000292d167223 */ /* 0x000fe20000000016 */
[----:B------:R-:W-:Y:S01]  /*8490*/  FMUL R2, R43, R11 ;  /* 0x0000000b2b027220 */ /* 0x000fe20000400000 */
[----:B------:R-:W-:Y:S01]  /*84a0*/  FFMA R0, R45, R23, R0 ;  /* 0x000000172d007223 */ /* 0x000fe20000000000 */
[----:B------:R-:W-:Y:S01]  /*84b0*/  F2FP.BF16.F32.PACK_AB R109, R3, R21 ;  /* 0x00000015036d723e */ /* 0x000fe200000010ff */
[----:B------:R-:W-:Y:S01]  /*84c0*/  FMUL R3, R43, R12 ;  /* 0x0000000c2b037220 */ /* 0x000fe20000400000 */
[----:B------:R-:W-:Y:S01]  /*84d0*/  FFMA R2, R45, R40, R2 ;  /* 0x000000282d027223 */ /* 0x000fe20000000002 */
[----:B------:R-:W-:Y:S01]  /*84e0*/  SHF.L.U32 R23, R68, 0x10, RZ ;  /* 0x0000001044177819 */ /* 0x000fe200000006ff */
[C---:B------:R-:W-:Y:S01]  /*84f0*/  FMUL R21, R43.reuse, R14 ;  /* 0x0000000e2b157220 */ /* 0x040fe20000400000 */
[----:B------:R-:W-:Y:S01]  /*8500*/  F2FP.BF16.F32.PACK_AB R110, R22, R20 ;  /* 0x00000014166e723e */ /* 0x000fe200000010ff */
[C---:B------:R-:W-:Y:S01]  /*8510*/  FMUL R20, R43.reuse, R13 ;  /* 0x0000000d2b147220 */ /* 0x040fe20000400000 */
[----:B------:R-:W-:Y:S01]  /*8520*/  LOP3.LUT R40, R68, 0xffff0000, RZ, 0xc0, !PT ;  /* 0xffff000044287812 */ /* 0x000fe200078ec0ff */
[----:B------:R-:W-:Y:S01]  /*8530*/  FMUL R22, R43, R15 ;  /* 0x0000000f2b167220 */ /* 0x000fe20000400000 */
[----:B------:R-:W-:Y:S01]  /*8540*/  SHF.L.U32 R41, R69, 0x10, RZ ;  /* 0x0000001045297819 */ /* 0x000fe200000006ff */
[----:B------:R-:W-:Y:S01]  /*8550*/  FFMA R3, R45, R23, R3 ;  /* 0x000000172d037223 */ /* 0x000fe20000000003 */
[----:B------:R-:W-:Y:S01]  /*8560*/  FMUL R23, R43, R16 ;  /* 0x000000102b177220 */ /* 0x000fe20000400000 */
[----:B------:R-:W-:Y:S01]  /*8570*/  FFMA R20, R45, R40, R20 ;  /* 0x000000282d147223 */ /* 0x000fe20000000014 */
[----:B------:R-:W-:Y:S01]  /*8580*/  FMUL R40, R43, R17 ;  /* 0x000000112b287220 */ /* 0x000fe20000400000 */
[C---:B------:R-:W-:Y:S01]  /*8590*/  FFMA R21, R45.reuse, R41, R21 ;  /* 0x000000292d157223 */ /* 0x040fe20000000015 */
[----:B------:R-:W-:Y:S01]  /*85a0*/  FFMA R22, R45, R42, R22 ;  /* 0x0000002a2d167223 */ /* 0x000fe20000000016 */
[C---:B------:R-:W-:Y:S01]  /*85b0*/  FMUL R41, R43.reuse, R18 ;  /* 0x000000122b297220 */ /* 0x040fe20000400000 */
[----:B------:R-:W-:Y:S01]  /*85c0*/  FMUL R42, R43, R19 ;  /* 0x000000132b2a7220 */ /* 0x000fe20000400000 */
[----:B------:R-:W-:Y:S01]  /*85d0*/  F2FP.BF16.F32.PACK_AB R111, R2, R0 ;  /* 0x00000000026f723e */ /* 0x000fe200000010ff */
[C---:B------:R-:W-:Y:S01]  /*85e0*/  FFMA R23, R45.reuse, R44, R23 ;  /* 0x0000002c2d177223 */ /* 0x040fe20000000017 */
[C---:B------:R-:W-:Y:S01]  /*85f0*/  FFMA R40, R45.reuse, R46, R40 ;  /* 0x0000002e2d287223 */ /* 0x040fe20000000028 */
[C---:B------:R-:W-:Y:S01]  /*8600*/  FFMA R41, R45.reuse, R47, R41 ;  /* 0x0000002f2d297223 */ /* 0x040fe20000000029 */
[----:B------:R-:W-:Y:S01]  /*8610*/  FFMA R42, R45, R48, R42 ;  /* 0x000000302d2a7223 */ /* 0x000fe2000000002a */
[----:B------:R1:W-:Y:S01]  /*8620*/  @!P0 STS.128 [R50+0xa00], R108 ;  /* 0x000a006c32008388 */ /* 0x0003e20000000c00 */
[----:B------:R-:W-:Y:S02]  /*8630*/  F2FP.BF16.F32.PACK_AB R21, R22, R21 ;  /* 0x000000151615723e */ /* 0x000fe400000010ff */
[----:B------:R-:W-:Y:S02]  /*8640*/  F2FP.BF16.F32.PACK_AB R22, R40, R23 ;  /* 0x000000172816723e */ /* 0x000fe400000010ff */
[----:B------:R-:W-:Y:S02]  /*8650*/  F2FP.BF16.F32.PACK_AB R20, R20, R3 ;  /* 0x000000031414723e */ /* 0x000fe400000010ff */
[----:B------:R-:W-:Y:S05]  /*8660*/  F2FP.BF16.F32.PACK_AB R23, R42, R41 ;  /* 0x000000292a17723e */ /* 0x000fea00000010ff */
[----:B------:R1:W-:Y:S01]  /*8670*/  @!P0 STS.128 [R49+0xa00], R20 ;  /* 0x000a001431008388 */ /* 0x0003e20000000c00 */
[----:B------:R-:W-:Y:S01]  /*8680*/  @!PT LDS RZ, [RZ] ;  /* 0x00000000fffff984 */ /* 0x000fe20000000800 */
[----:B------:R-:W-:Y:S01]  /*8690*/  @!PT LDS RZ, [RZ] ;  /* 0x00000000fffff984 */ /* 0x000fe20000000800 */
[----:B------:R-:W-:Y:S01]  /*86a0*/  @!PT LDS RZ, [RZ] ;  /* 0x00000000fffff984 */ /* 0x000fe20000000800 */
[----:B------:R-:W-:Y:S01]  /*86b0*/  @!PT LDS RZ, [RZ] ;  /* 0x00000000fffff984 */ /* 0x000fe20000000800 */
[----:B------:R3:W-:Y:S07]  /*86c0*/  MEMBAR.ALL.CTA ;  /* 0x0000000000007992 */ /* 0x0007ee0000008000 */
[----:B---3--:R-:W3:Y:S01]  /*86d0*/  FENCE.VIEW.ASYNC.S ;  /* 0x00000000000073c6 */ /* 0x008ee20000000000 */
[----:B------:R-:W-:Y:S05]  /*86e0*/  WARPSYNC.ALL ;  /* 0x0000000000007948 */ /* 0x000fea0003800000 */
[----:B------:R-:W-:Y:S01]  /*86f0*/  BSSY.RECONVERGENT B0, `(.L_x_122) ;  /* 0x0000011000007945 */ /* 0x000fe20003800200 */
[----:B---3--:R-:W-:Y:S06]  /*8700*/  BAR.SYNC.DEFER_BLOCKING 0x1, 0x80 ;  /* 0x0042000000007b1d */ /* 0x008fec0000010000 */
[----:B------:R-:W-:Y:S05]  /*8710*/  @P1 BRA `(.L_x_123) ;  /* 0x0000000000381947 */ /* 0x000fea0003800000 */
[----:B------:R-:W3:Y:S01]  /*8720*/  LDCU.64 UR6, c[0x0][0x348] ;  /* 0x00006900ff0677ac */ /* 0x000ee20008000a00 */
[----:B------:R-:W-:Y:S01]  /*8730*/  R2UR UR5, R51 ;  /* 0x00000000330572ca */ /* 0x000fe200000e0000 */
[----:B------:R-:W-:Y:S01]  /*8740*/  UMOV UR51, UR44 ;  /* 0x0000002c00337c82 */ /* 0x000fe20008000000 */
[----:B------:R-:W-:Y:S01]  /*8750*/  UIADD3 UR9, UPT, UPT, UR49, 0x20, URZ ;  /* 0x0000002031097890 */ /* 0x000fe2000fffe0ff */
[----:B------:R-:W-:Y:S01]  /*8760*/  UMOV UR10, UR50 ;  /* 0x00000032000a7c82 */ /* 0x000fe20008000000 */
[----:B------:R-:W-:Y:S09]  /*8770*/  UMOV UR11, UR44 ;  /* 0x0000002c000b7c82 */ /* 0x000ff20008000000 */
[----:B------:R-:W-:Y:S02]  /*8780*/  UIADD3 UR5, UPT, UPT, UR43, UR5, URZ ;  /* 0x000000052b057290 */ /* 0x000fe4000fffe0ff */
[----:B---3--:R-:W-:Y:S02]  /*8790*/  UIADD3 UR4, UP0, UPT, UR6, 0xa80, URZ ;  /* 0x00000a8006047890 */ /* 0x008fe4000ff1e0ff */
[----:B------:R-:W-:Y:S02]  /*87a0*/  UIADD3 UR48, UPT, UPT, UR5, 0x200, URZ ;  /* 0x0000020005307890 */ /* 0x000fe4000fffe0ff */
[----:B------:R-:W-:Y:S02]  /*87b0*/  UIADD3 UR8, UPT, UPT, UR5, 0xa00, URZ ;  /* 0x00000a0005087890 */ /* 0x000fe4000fffe0ff */
[----:B------:R-:W-:Y:S09]  /*87c0*/  UIADD3.X UR5, UPT, UPT, URZ, UR7, URZ, UP0, !UPT ;  /* 0x00000007ff057290 */ /* 0x000ff200087fe4ff */
[----:B------:R3:W-:Y:S01]  /*87d0*/  UTMASTG.3D [UR48], [UR4] ;  /* 0x00000030040073b5 */ /* 0x0007e20008010000 */
[----:B------:R3:W-:Y:S02]  /*87e0*/  UTMASTG.3D [UR8], [UR4] ;  /* 0x00000008040073b5 */ /* 0x0007e40008010000 */
[----:B---3--:R0:W-:Y:S02]  /*87f0*/  UTMACMDFLUSH ;  /* 0x00000000000079b7 */ /* 0x0081e40000000000 */
.L_x_123:
[----:B------:R-:W-:Y:S05]  /*8800*/  BSYNC.RECONVERGENT B0 ;  /* 0x0000000000007941 */ /* 0x000fea0003800200 */
.L_x_122:
[----:B------:R-:W-:Y:S01]  /*8810*/  UIADD3 UR47, UPT, UPT, UR45, 0x1, URZ ;  /* 0x000000012d2f7890 */ /* 0x000fe2000fffe0ff */
[----:B------:R-:W-:Y:S03]  /*8820*/  BSSY.RECONVERGENT B0, `(.L_x_124) ;  /* 0x0000005000007945 */ /* 0x000fe60003800200 */
[----:B------:R-:W-:Y:S04]  /*8830*/  UISETP.NE.AND UP0, UPT, UR47, 0x3, UPT ;  /* 0x000000032f00788c */ /* 0x000fe8000bf05270 */
[----:B------:R-:W-:Y:S01]  /*8840*/  USEL UR46, UR47, URZ, UP0 ;  /* 0x000000ff2f2e7287 */ /* 0x000fe20008000000 */
[----:B------:R-:W-:Y:S11]  /*8850*/  @P1 BRA `(.L_x_125) ;  /* 0x0000000000041947 */ /* 0x000ff60003800000 */
[----:B------:R-:W-:Y:S04]  /*8860*/  DEPBAR.LE SB0, 0x1 ;  /* 0x000080400000791a */ /* 0x000fe80000000000 */
.L_x_125:
[----:B------:R-:W-:Y:S05]  /*8870*/  BSYNC.RECONVERGENT B0 ;  /* 0x0000000000007941 */ /* 0x000fea0003800200 */
.L_x_124:
[----:B------:R-:W-:Y:S01]  /*8880*/  BAR.SYNC.DEFER_BLOCKING 0x1, 0x80 ;  /* 0x0042000000007b1d */ /* 0x000fe20000010000 */
[----:B------:R-:W-:Y:S01]  /*8890*/  ISETP.NE.AND P1, PT, R103, RZ, PT ;  /* 0x000000ff6700720c */ /* 0x000fe20003f25270 */
[----:B------:R-:W-:Y:S01]  /*88a0*/  UISETP.NE.AND UP0, UPT, UR57, URZ, UPT ;  /* 0x000000ff3900728c */ /* 0x000fe2000bf05270 */
[----:B------:R-:W-:Y:S11]  /*88b0*/  LEA R2, R112, UR43, 0x3 ;  /* 0x0000002b70027c11 */ /* 0x000ff6000f8e18ff */
[----:B------:R-:W-:Y:S01]  /*88c0*/  @P1 SHF.L.U32 R3, R114, 0x1f, RZ ;  /* 0x0000001f72031819 */ /* 0x000fe200000006ff */
[----:B------:R-:W-:Y:S06]  /*88d0*/  BRA.U !UP0, `(.L_x_126) ;  /* 0x0000000108247547 */ /* 0x000fec000b800000 */
[----:B-1----:R-:W-:Y:S01]  /*88e0*/  IMAD.U32 R20, RZ, RZ, UR52 ;  /* 0x00000034ff147e24 */ /* 0x002fe2000f8e00ff */
[----:B------:R-:W-:Y:S01]  /*88f0*/  MOV R0, UR56 ;  /* 0x0000003800007c02 */ /* 0x000fe20008000f00 */
[----:B------:R-:W-:Y:S03]  /*8900*/  UIADD3 UR4, UPT, UPT, UR52, 0x1, URZ ;  /* 0x0000000134047890 */ /* 0x000fe6000fffe0ff */
[----:B------:R-:W-:Y:S01]  /*8910*/  @P1 LEA R20, R20, UR43, 0x3 ;  /* 0x0000002b14141c11 */ /* 0x000fe2000f8e18ff */
[----:B------:R-:W-:Y:S04]  /*8920*/  UISETP.NE.AND UP0, UPT, UR4, 0x3, UPT ;  /* 0x000000030400788c */ /* 0x000fe8000bf05270 */
[----:B------:R-:W-:Y:S01]  /*8930*/  @P1 VIADD R20, R20, 0x118 ;  /* 0x0000011814141836 */ /* 0x000fe20000000000 */
[----:B------:R-:W-:Y:S04]  /*8940*/  USEL UR52, UR4, URZ, UP0 ;  /* 0x000000ff04347287 */ /* 0x000fe80008000000 */
[----:B------:R-:W-:Y:S04]  /*8950*/  @P1 PRMT R0, R0, 0x654, R20 ;  /* 0x0000065400001816 */ /* 0x000fe80000000014 */
[----:B------:R3:W-:Y:S04]  /*8960*/  @P1 SYNCS.ARRIVE.TRANS64.RED.A1T0 RZ, [R0+URZ], RZ ;  /* 0x000000ff00ff19a7 */ /* 0x0007e800081004ff */
.L_x_126:
[----:B------:R-:W4:Y:S01]  /*8970*/  @P1 SYNCS.PHASECHK.TRANS64.TRYWAIT P0, [R2+URZ+0x100], R3 ;  /* 0x00010003020015a7 */ /* 0x000f2200080011ff */
[----:B------:R-:W-:Y:S01]  /*8980*/  BSSY B1, `(.L_x_127) ;  /* 0x0000019000017945 */ /* 0x000fe20003800000 */
[----:B----4-:R-:W-:Y:S03]  /*8990*/  @P1 SEL R113, RZ, 0x1, !P0 ;  /* 0x00000001ff711807 */ /* 0x010fe60004000000 */
[----:B------:R-:W-:Y:S05]  /*89a0*/  @!P1 BRA `(.L_x_128) ;  /* 0x0000000000589947 */ /* 0x000fea0003800000 */
[----:B------:R-:W-:Y:S01]  /*89b0*/  ISETP.NE.AND P1, PT, R115, RZ, PT ;  /* 0x000000ff7300720c */ /* 0x000fe20003f25270 */
[----:B------:R-:W-:Y:S01]  /*89c0*/  BSSY B0, `(.L_x_129) ;  /* 0x0000009000007945 */ /* 0x000fe20003800000 */
[----:B------:R-:W-:Y:S11]  /*89d0*/  ISETP.NE.AND P0, PT, R113, RZ, PT ;  /* 0x000000ff7100720c */ /* 0x000ff60003f05270 */
[----:B-1----:R-:W-:Y:S05]  /*89e0*/  @P1 IMAD R20, R112, 0x1000, R105 ;  /* 0x0000100070141824 */ /* 0x002fea00078e0269 */
[----:B------:R-:W-:Y:S05]  /*89f0*/  @P1 IADD3 R3, PT, PT, R20, UR43, RZ ;  /* 0x0000002b14031c10 */ /* 0x000fea000fffe0ff */
[----:B------:R-:W-:Y:S01]  /*8a00*/  @P1 IMAD.IADD R3, R104, 0x1, R3 ;  /* 0x0000000168031824 */ /* 0x000fe200078e0203 */
[----:B------:R-:W-:Y:S06]  /*8a10*/  @P0 BRA `(.L_x_130) ;  /* 0x00000000000c0947 */ /* 0x000fec0003800000 */
[----:B---3--:R-:W-:Y:S04]  /*8a20*/  SHF.L.U32 R0, R114, 0x1f, RZ ;  /* 0x0000001f72007819 */ /* 0x008fe800000006ff */
[----:B------:R-:W1:Y:S02]  /*8a30*/  SYNCS.PHASECHK.TRANS64.TRYWAIT P0, [R2+URZ+0x100], R0 ;  /* 0x00010000020075a7 */ /* 0x000e6400080011ff */
[----:B-1----:R-:W-:Y:S05]  /*8a40*/  @!P0 BRA `(.L_x_131) ;  /* 0x0000003c00c88947 */ /* 0x002fea0003800000 */
.L_x_130:
[----:B------:R-:W-:Y:S05]  /*8a50*/  BSYNC B0 ;  /* 0x0000000000007941 */ /* 0x000fea0003800000 */
.L_x_129:
[----:B------:R-:W-:Y:S01]  /*8a60*/  ISETP.NE.AND P0, PT, R115, RZ, PT ;  /* 0x000000ff7300720c */ /* 0x000fe20003f05270 */
[----:B------:R-:W-:Y:S11]  /*8a70*/  VIADD R112, R112, 0x1 ;  /* 0x0000000170707836 */ /* 0x000ff60000000000 */
[----:B------:R-:W-:Y:S01]  /*8a80*/  @!UPT UIADD3 URZ, UPT, UPT, URZ, URZ, URZ ;  /* 0x000000fffffff290 */ /* 0x000fe2000fffe0ff */
[----:B------:R4:W2:Y:S04]  /*8a90*/  @P0 LDS.128 R52, [R20+UR43+0x200] ;  /* 0x0002002b14340984 */ /* 0x0008a80008000c00 */
[----:B------:R4:W2:Y:S04]  /*8aa0*/  @P0 LDS.128 R64, [R20+UR43+0xa00] ;  /* 0x000a002b14400984 */ /* 0x0008a80008000c00 */
[----:B------:R4:W2:Y:S04]  /*8ab0*/  @P0 LDS.128 R56, [R3+0x200] ;  /* 0x0002000003380984 */ /* 0x0008a80000000c00 */
[----:B------:R4:W2:Y:S01]  /*8ac0*/  @P0 LDS.128 R68, [R3+0xa00] ;  /* 0x000a000003440984 */ /* 0x0008a20000000c00 */
[C---:B------:R-:W-:Y:S04]  /*8ad0*/  ISETP.NE.AND P0, PT, R112.reuse, 0x3, PT ;  /* 0x000000037000780c */ /* 0x040fe80003f05270 */
[----:B-1-3--:R-:W-:Y:S02]  /*8ae0*/  SEL R0, RZ, 0x1, P0 ;  /* 0x00000001ff007807 */ /* 0x00afe40000000000 */
[----:B------:R-:W-:Y:S02]  /*8af0*/  SEL R112, R112, RZ, P0 ;  /* 0x000000ff70707207 */ /* 0x000fe40000000000 */
[----:B------:R-:W-:Y:S02]  /*8b00*/  LOP3.LUT R114, R114, R0, RZ, 0x3c, !PT ;  /* 0x0000000072727212 */ /* 0x000fe400078e3cff */
.L_x_128:
[----:B------:R-:W-:Y:S05]  /*8b10*/  BSYNC B1 ;  /* 0x0000000000017941 */ /* 0x000fea0003800000 */
.L_x_127:
[----:B----4-:R-:W-:Y:S05]  /*8b20*/  VIADD R3, R107, 0x400000 ;  /* 0x004000006b037836 */ /* 0x010fea0000000000 */
[----:B---3--:R-:W-:Y:S04]  /*8b30*/  SHF.R.U32.HI R0, RZ, 0x15, R3 ;  /* 0x00000015ff007819 */ /* 0x008fe80000011603 */
[----:B------:R-:W-:Y:S04]  /*8b40*/  LOP3.LUT R2, R0, 0x3, RZ, 0xc0, !PT ;  /* 0x0000000300027812 */ /* 0x000fe800078ec0ff */
[----:B------:R-:W-:Y:S11]  /*8b50*/  ISETP.NE.AND P0, PT, R88, R2, PT ;  /* 0x000000025800720c */ /* 0x000ff60003f05270 */
[----:B------:R-:W-:Y:S02]  /*8b60*/  @!UPT UIADD3 URZ, UPT, UPT, URZ, URZ, URZ ;  /* 0x000000fffffff290 */ /* 0x000fe4000fffe0ff */
[----:B------:R-:W-:Y:S05]  /*8b70*/  @P0 BRA `(.L_x_132) ;  /* 0x0000000000bc0947 */ /* 0x000fea0003800000 */
[----:B------:R-:W-:Y:S02]  /*8b80*/  LOP3.LUT P0, RZ, R0, 0x3, R90, 0x48, !PT ;  /* 0x0000000300ff7812 */ /* 0x000fe4000780485a */
[----:B------:R-:W-:Y:S11]  /*8b90*/  MOV R16, R3 ;  /* 0x0000000300107202 */ /* 0x000ff60000000f00 */
[----:B------:R-:W-:Y:S05]  /*8ba0*/  @!P0 BRA `(.L_x_133) ;  /* 0x0000000000408947 */ /* 0x000fea0003800000 */
[----:B------:R-:W3:Y:S01]  /*8bb0*/  LDCU.64 UR8, c[0x4][0x70] ;  /* 0x01000e00ff0877ac */ /* 0x000ee20008000a00 */
[----:B------:R-:W-:Y:S01]  /*8bc0*/  MOV R15, 0x0 ;  /* 0x00000000000f7802 */ /* 0x000fe20000000f00 */
[----:B------:R-:W-:Y:S02]  /*8bd0*/  HFMA2 R12, -RZ, RZ, 0, 5.9604644775390625e-08 ;  /* 0x00000001ff0c7431 */ /* 0x000fe400000001ff */
[----:B------:R-:W-:Y:S02]  /*8be0*/  IMAD.MOV.U32 R8, RZ, RZ, 0x192 ;  /* 0x00000192ff087424 */ /* 0x000fe400078e00ff */
[----:B------:R-:W-:Y:S01]  /*8bf0*/  IMAD.MOV.U32 R13, RZ, RZ, RZ ;  /* 0x000000ffff0d7224 */ /* 0x000fe200078e00ff */
[----:B------:R-:W4:Y:S01]  /*8c00*/  LDCU.64 UR6, c[0x4][0x78] ;  /* 0x01000f00ff0677ac */ /* 0x000f220008000a00 */
[----:B------:R-:W1:Y:S01]  /*8c10*/  LDC.64 R14, c[0x4][R15] ;  /* 0x010000000f0e7b82 */ /* 0x000e620000000a00 */
[----:B------:R-:W5:Y:S01]  /*8c20*/  LDCU.64 UR4, c[0x4][0x10] ;  /* 0x01000200ff0477ac */ /* 0x000f620008000a00 */
[----:B---3--:R-:W-:Y:S01]  /*8c30*/  MOV R5, UR9 ;  /* 0x0000000900057c02 */ /* 0x008fe20008000f00 */
[----:B------:R-:W-:Y:S01]  /*8c40*/  IMAD.U32 R4, RZ, RZ, UR8 ;  /* 0x00000008ff047e24 */ /* 0x000fe2000f8e00ff */
[----:B----4-:R-:W-:Y:S01]  /*8c50*/  MOV R7, UR7 ;  /* 0x0000000700077c02 */ /* 0x010fe20008000f00 */
[----:B------:R-:W-:Y:S01]  /*8c60*/  IMAD.U32 R6, RZ, RZ, UR6 ;  /* 0x00000006ff067e24 */ /* 0x000fe2000f8e00ff */
[----:B-----5:R-:W-:Y:S01]  /*8c70*/  MOV R11, UR5 ;  /* 0x00000005000b7c02 */ /* 0x020fe20008000f00 */
[----:B------:R-:W-:Y:S02]  /*8c80*/  IMAD.U32 R10, RZ, RZ, UR4 ;  /* 0x00000004ff0a7e24 */ /* 0x000fe4000f8e00ff */
[----:B-1----:R-:W-:Y:S07]  /*8c90*/  LEPC R20, `(.L_x_133) ;  /* 0x000000001014794e */ /* 0x002fee0000000000 */
[----:B--2---:R-:W-:Y:S05]  /*8ca0*/  CALL.ABS.NOINC R14 ;  /* 0x000000000e007343 */ /* 0x004fea0003c00000 */
.L_x_133:
[----:B------:R-:W-:Y:S05]  /*8cb0*/  WARPSYNC.ALL ;  /* 0x0000000000007948 */ /* 0x000fea0003800000 */
[C---:B------:R-:W-:Y:S01]  /*8cc0*/  R2UR UR4, R16.reuse ;  /* 0x00000000100472ca */ /* 0x040fe200000e0000 */
[----:B------:R-:W-:Y:S05]  /*8cd0*/  VIADD R0, R16, 0x20 ;  /* 0x0000002010007836 */ /* 0x000fea0000000000 */
[----:B------:R-:W-:Y:S04]  /*8ce0*/  SHF.R.U32.HI R0, RZ, 0x15, R0 ;  /* 0x00000015ff007819 */ /* 0x000fe80000011600 */
[----:B------:R-:W-:Y:S03]  /*8cf0*/  LOP3.LUT P0, RZ, R0, 0x3, R90, 0x48, !PT ;  /* 0x0000000300ff7812 */ /* 0x000fe6000780485a */
[----:B------:R-:W3:Y:S10]  /*8d00*/  LDTM.x16 R24, tmem[UR4] ;  /* 0x00000004001879ee */ /* 0x000ef40008240000 */
[----:B---3--:R-:W-:Y:S05]  /*8d10*/  @!P0 BRA `(.L_x_134) ;  /* 0x0000000000408947 */ /* 0x008fea0003800000 */
        /* <DEDUP_REMOVED lines=16> */
.L_x_134:
[----:B------:R-:W-:Y:S05]  /*8e20*/  WARPSYNC.ALL ;  /* 0x0000000000007948 */ /* 0x000fea0003800000 */
[----:B------:R-:W-:Y:S11]  /*8e30*/  R2UR UR4, R16 ;  /* 0x00000000100472ca */ /* 0x000ff600000e0000 */
[----:B------:R-:W-:Y:S02]  /*8e40*/  @!UPT UIADD3 URZ, UPT, UPT, URZ, URZ, URZ ;  /* 0x000000fffffff290 */ /* 0x000fe4000fffe0ff */
[----:B------:R-:W3:Y:S02]  /*8e50*/  LDTM.x16 R4, tmem[UR4+0x20] ;  /* 0x00002004000479ee */ /* 0x000ee40008240000 */
[----:B---3--:R-:W-:Y:S01]  /*8e60*/  NOP ;  /* 0x0000000000007918 */ /* 0x008fe20000000000 */
.L_x_132:
[----:B--2---:R-:W-:Y:S01]  /*8e70*/  SHF.L.U32 R3, R52, 0x10, RZ ;  /* 0x0000001034037819 */ /* 0x004fe200000006ff */
[C---:B------:R-:W-:Y:S01]  /*8e80*/  FMUL R0, R43.reuse, R24 ;  /* 0x000000182b007220 */ /* 0x040fe20000400000 */
[----:B------:R-:W-:Y:S01]  /*8e90*/  ISETP.NE.AND P1, PT, R88, R2, PT ;  /* 0x000000025800720c */ /* 0x000fe20003f25270 */
[----:B------:R-:W-:Y:S01]  /*8ea0*/  FMUL R2, R43, R25 ;  /* 0x000000192b027220 */ /* 0x000fe20000400000 */
[----:B-1----:R-:W-:Y:S01]  /*8eb0*/  LOP3.LUT R21, R52, 0xffff0000, RZ, 0xc0, !PT ;  /* 0xffff000034157812 */ /* 0x002fe200078ec0ff */
[----:B------:R-:W-:Y:S01]  /*8ec0*/  FFMA R0, R45, R3, R0 ;  /* 0x000000032d007223 */ /* 0x000fe20000000000 */
[----:B------:R-:W-:Y:S01]  /*8ed0*/  SHF.L.U32 R22, R53, 0x10, RZ ;  /* 0x0000001035167819 */ /* 0x000fe200000006ff */
[----:B------:R-:W-:Y:S01]  /*8ee0*/  FMUL R3, R43, R26 ;  /* 0x0000001a2b037220 */ /* 0x000fe20000400000 */
[----:B------:R-:W-:Y:S01]  /*8ef0*/  LOP3.LUT R23, R53, 0xffff0000, RZ, 0xc0, !PT ;  /* 0xffff000035177812 */ /* 0x000fe200078ec0ff */
[----:B------:R-:W-:Y:S01]  /*8f00*/  FMUL R20, R43, R27 ;  /* 0x0000001b2b147220 */ /* 0x000fe20000400000 */
[C---:B------:R-:W-:Y:S01]  /*8f10*/  SHF.L.U32 R41, R54.reuse, 0x10, RZ ;  /* 0x0000001036297819 */ /* 0x040fe200000006ff */
[C---:B------:R-:W-:Y:S01]  /*8f20*/  FFMA R2, R45.reuse, R21, R2 ;  /* 0x000000152d027223 */ /* 0x040fe20000000002 */
[----:B------:R-:W-:Y:S01]  /*8f30*/  LOP3.LUT R42, R54, 0xffff0000, RZ, 0xc0, !PT ;  /* 0xffff0000362a7812 */ /* 0x000fe200078ec0ff */
[----:B------:R-:W-:Y:S01]  /*8f40*/  FFMA R3, R45, R22, R3 ;  /* 0x000000162d037223 */ /* 0x000fe20000000003 */
[----:B------:R-:W-:Y:S01]  /*8f50*/  SHF.L.U32 R44, R55, 0x10, RZ ;  /* 0x00000010372c7819 */ /* 0x000fe200000006ff */
[----:B------:R-:W-:Y:S01]  /*8f60*/  FMUL R21, R43, R28 ;  /* 0x0000001c2b157220 */ /* 0x000fe20000400000 */
[----:B------:R-:W-:Y:S01]  /*8f70*/  LOP3.LUT R46, R55, 0xffff0000, RZ, 0xc0, !PT ;  /* 0xffff0000372e7812 */ /* 0x000fe200078ec0ff */
[----:B------:R-:W-:Y:S01]  /*8f80*/  FFMA R20, R45, R23, R20 ;  /* 0x000000172d147223 */ /* 0x000fe20000000014 */
[----:B------:R-:W-:Y:S01]  /*8f90*/  MOV R47, UR46 ;  /* 0x0000002e002f7c02 */ /* 0x000fe20008000f00 */
[C---:B------:R-:W-:Y:S01]  /*8fa0*/  FMUL R22, R43.reuse, R29 ;  /* 0x0000001d2b167220 */ /* 0x040fe20000400000 */
[----:B------:R-:W-:Y:S01]  /*8fb0*/  F2FP.BF16.F32.PACK_AB R48, R2, R0 ;  /* 0x000000000230723e */ /* 0x000fe200000010ff */
[C---:B------:R-:W-:Y:S01]  /*8fc0*/  FMUL R23, R43.reuse, R30 ;  /* 0x0000001e2b177220 */ /* 0x040fe20000400000 */
[----:B------:R-:W-:Y:S01]  /*8fd0*/  F2FP.BF16.F32.PACK_AB R49, R20, R3 ;  /* 0x000000031431723e */ /* 0x000fe200000010ff */
[----:B------:R-:W-:Y:S01]  /*8fe0*/  FMUL R40, R43, R31 ;  /* 0x0000001f2b287220 */ /* 0x000fe20000400000 */
[----:B------:R-:W-:Y:S01]  /*8ff0*/  @!P1 LEA R47, R47, R105, 0xc ;  /* 0x000000692f2f9211 */ /* 0x000fe200078e60ff */
[C---:B------:R-:W-:Y:S01]  /*9000*/  FFMA R21, R45.reuse, R41, R21 ;  /* 0x000000292d157223 */ /* 0x040fe20000000015 */
[----:B------:R-:W-:Y:S01]  /*9010*/  SHF.L.U32 R2, R56, 0x10, RZ ;  /* 0x0000001038027819 */ /* 0x000fe200000006ff */
[----:B------:R-:W-:Y:S01]  /*9020*/  FFMA R22, R45, R42, R22 ;  /* 0x0000002a2d167223 */ /* 0x000fe20000000016 */
[----:B------:R-:W-:Y:S01]  /*9030*/  LOP3.LUT R41, R65, 0xffff0000, RZ, 0xc0, !PT ;  /* 0xffff000041297812 */ /* 0x000fe200078ec0ff */
[C---:B------:R-:W-:Y:S01]  /*9040*/  FFMA R23, R45.reuse, R44, R23 ;  /* 0x0000002c2d177223 */ /* 0x040fe20000000017 */
[----:B------:R-:W-:Y:S01]  /*9050*/  LOP3.LUT R42, R66, 0xffff0000, RZ, 0xc0, !PT ;  /* 0xffff0000422a7812 */ /* 0x000fe200078ec0ff */
[----:B------:R-:W-:Y:S01]  /*9060*/  FFMA R40, R45, R46, R40 ;  /* 0x0000002e2d287223 */ /* 0x000fe20000000028 */
[----:B------:R-:W-:Y:S01]  /*9070*/  F2FP.BF16.F32.PACK_AB R50, R22, R21 ;  /* 0x000000151632723e */ /* 0x000fe200000010ff */
[C---:B------:R-:W-:Y:S01]  /*9080*/  FMUL R0, R43.reuse, R32 ;  /* 0x000000202b007220 */ /* 0x040fe20000400000 */
[----:B------:R-:W-:Y:S01]  /*9090*/  LOP3.LUT R21, R56, 0xffff0000, RZ, 0xc0, !PT ;  /* 0xffff000038157812 */ /* 0x000fe200078ec0ff */
[----:B------:R-:W-:Y:S01]  /*90a0*/  FMUL R3, R43, R34 ;  /* 0x000000222b037220 */ /* 0x000fe20000400000 */
[----:B------:R-:W-:Y:S01]  /*90b0*/  F2FP.BF16.F32.PACK_AB R51, R40, R23 ;  /* 0x000000172833723e */ /* 0x000fe200000010ff */
[----:B------:R-:W-:Y:S01]  /*90c0*/  FFMA R0, R45, R2, R0 ;  /* 0x000000022d007223 */ /* 0x000fe20000000000 */
[----:B------:R-:W-:Y:S01]  /*90d0*/  SHF.L.U32 R22, R57, 0x10, RZ ;  /* 0x0000001039167819 */ /* 0x000fe200000006ff */
[----:B------:R-:W-:Y:S01]  /*90e0*/  FMUL R2, R43, R33 ;  /* 0x000000212b027220 */ /* 0x000fe20000400000 */
[----:B------:R-:W-:Y:S01]  /*90f0*/  LOP3.LUT R23, R57, 0xffff0000, RZ, 0xc0, !PT ;  /* 0xffff000039177812 */ /* 0x000fe200078ec0ff */
[----:B------:R1:W-:Y:S01]  /*9100*/  @!P1 STS.128 [R47+UR43+0x200], R48 ;  /* 0x000200302f009988 */ /* 0x0003e20008000c2b */
[----:B------:R-:W-:Y:S01]  /*9110*/  SHF.L.U32 R40, R58, 0x10, RZ ;  /* 0x000000103a287819 */ /* 0x000fe200000006ff */
[----:B------:R-:W-:Y:S01]  /*9120*/  FMUL R20, R43, R35 ;  /* 0x000000232b147220 */ /* 0x000fe20000400000 */
[----:B------:R-:W-:Y:S01]  /*9130*/  SHF.L.U32 R44, R67, 0x10, RZ ;  /* 0x00000010432c7819 */ /* 0x000fe200000006ff */
[----:B------:R-:W-:Y:S01]  /*9140*/  FFMA R2, R45, R21, R2 ;  /* 0x000000152d027223 */ /* 0x000fe20000000002 */
[----:B------:R-:W-:Y:S01]  /*9150*/  LOP3.LUT R46, R67, 0xffff0000, RZ, 0xc0, !PT ;  /* 0xffff0000432e7812 */ /* 0x000fe200078ec0ff */
[C---:B------:R-:W-:Y:S01]  /*9160*/  FFMA R3, R45.reuse, R22, R3 ;  /* 0x000000162d037223 */ /* 0x040fe20000000003 */
[----:B------:R-:W-:Y:S01]  /*9170*/  ISETP.NE.AND P0, PT, R88, RZ, PT ;  /* 0x000000ff5800720c */ /* 0x000fe20003f05270 */
[----:B------:R-:W-:Y:S01]  /*9180*/  FFMA R20, R45, R23, R20 ;  /* 0x000000172d147223 */ /* 0x000fe20000000014 */
[----:B------:R-:W-:Y:S01]  /*9190*/  LOP3.LUT R23, R58, 0xffff0000, RZ, 0xc0, !PT ;  /* 0xffff00003a177812 */ /* 0x000fe200078ec0ff */
[----:B------:R-:W-:Y:S01]  /*91a0*/  FMUL R21, R43, R36 ;  /* 0x000000242b157220 */ /* 0x000fe20000400000 */
[----:B------:R-:W-:Y:S01]  /*91b0*/  ISETP.NE.AND P2, PT, R103, RZ, PT ;  /* 0x000000ff6700720c */ /* 0x000fe20003f45270 */
[----:B------:R-:W-:Y:S02]  /*91c0*/  FMUL R22, R43, R37 ;  /* 0x000000252b167220 */ /* 0x000fe40000400000 */
[C---:B------:R-:W-:Y:S01]  /*91d0*/  FFMA R21, R45.reuse, R40, R21 ;  /* 0x000000282d157223 */ /* 0x040fe20000000015 */
[----:B------:R-:W-:Y:S01]  /*91e0*/  SHF.L.U32 R40, R64, 0x10, RZ ;  /* 0x0000001040287819 */ /* 0x000fe200000006ff */
[----:B------:R-:W-:Y:S01]  /*91f0*/  FFMA R22, R45, R23, R22 ;  /* 0x000000172d167223 */ /* 0x000fe20000000016 */
[----:B------:R-:W-:Y:S02]  /*9200*/  LOP3.LUT R23, R59, 0xffff0000, RZ, 0xc0, !PT ;  /* 0xffff00003b177812 */ /* 0x000fe400078ec0ff */
[----:B-1----:R-:W-:Y:S01]  /*9210*/  F2FP.BF16.F32.PACK_AB R49, R20, R3 ;  /* 0x000000031431723e */ /* 0x002fe200000010ff */
[C---:B------:R-:W-:Y:S01]  /*9220*/  FMUL R3, R43.reuse, R4 ;  /* 0x000000042b037220 */ /* 0x040fe20000400000 */
[----:B------:R-:W-:Y:S01]  /*9230*/  F2FP.BF16.F32.PACK_AB R48, R2, R0 ;  /* 0x000000000230723e */ /* 0x000fe200000010ff */
[----:B------:R-:W-:Y:S01]  /*9240*/  FMUL R0, R43, R38 ;  /* 0x000000262b007220 */ /* 0x000fe20000400000 */
[----:B------:R-:W-:Y:S01]  /*9250*/  SHF.L.U32 R20, R59, 0x10, RZ ;  /* 0x000000103b147819 */ /* 0x000fe200000006ff */
[C---:B------:R-:W-:Y:S01]  /*9260*/  FMUL R2, R43.reuse, R39 ;  /* 0x000000272b027220 */ /* 0x040fe20000400000 */
[----:B------:R-:W-:Y:S01]  /*9270*/  F2FP.BF16.F32.PACK_AB R50, R22, R21 ;  /* 0x000000151632723e */ /* 0x000fe200000010ff */
[C---:B------:R-:W-:Y:S01]  /*9280*/  FMUL R21, R43.reuse, R6 ;  /* 0x000000062b157220 */ /* 0x040fe20000400000 */
[----:B------:R-:W-:Y:S01]  /*9290*/  FMUL R22, R43, R7 ;  /* 0x000000072b167220 */ /* 0x000fe20000400000 */
[C---:B------:R-:W-:Y:S01]  /*92a0*/  FFMA R0, R45.reuse, R20, R0 ;  /* 0x000000142d007223 */ /* 0x040fe20000000000 */
[C---:B------:R-:W-:Y:S01]  /*92b0*/  FFMA R2, R45.reuse, R23, R2 ;  /* 0x000000172d027223 */ /* 0x040fe20000000002 */
[----:B------:R-:W-:Y:S01]  /*92c0*/  LOP3.LUT R23, R64, 0xffff0000, RZ, 0xc0, !PT ;  /* 0xffff000040177812 */ /* 0x000fe200078ec0ff */
[----:B------:R-:W-:Y:S01]  /*92d0*/  FFMA R3, R45, R40, R3 ;  /* 0x000000282d037223 */ /* 0x000fe20000000003 */
[----:B------:R-:W-:Y:S01]  /*92e0*/  SHF.L.U32 R40, R65, 0x10, RZ ;  /* 0x0000001041287819 */ /* 0x000fe200000006ff */
[C---:B------:R-:W-:Y:S01]  /*92f0*/  FMUL R20, R43.reuse, R5 ;  /* 0x000000052b147220 */ /* 0x040fe20000400000 */
[----:B------:R-:W-:Y:S01]  /*9300*/  F2FP.BF16.F32.PACK_AB R51, R2, R0 ;  /* 0x000000000233723e */ /* 0x000fe200000010ff */
[C---:B------:R-:W-:Y:S01]  /*9310*/  FMUL R0, R43.reuse, R8 ;  /* 0x000000082b007220 */ /* 0x040fe20000400000 */
[----:B------:R-:W-:Y:S01]  /*9320*/  FMUL R2, R43, R9 ;  /* 0x000000092b027220 */ /* 0x000fe20000400000 */
[C---:B------:R-:W-:Y:S01]  /*9330*/  FFMA R20, R45.reuse, R23, R20 ;  /* 0x000000172d147223 */ /* 0x040fe20000000014 */
[C---:B------:R-:W-:Y:S01]  /*9340*/  FFMA R21, R45.reuse, R40, R21 ;  /* 0x000000282d157223 */ /* 0x040fe20000000015 */
[----:B------:R-:W-:Y:S01]  /*9350*/  FFMA R22, R45, R41, R22 ;  /* 0x000000292d167223 */ /* 0x000fe20000000016 */
[----:B------:R-:W-:Y:S01]  /*9360*/  SHF.L.U32 R41, R66, 0x10, RZ ;  /* 0x0000001042297819 */ /* 0x000fe200000006ff */
[C---:B------:R-:W-:Y:S01]  /*9370*/  FMUL R23, R43.reuse, R10 ;  /* 0x0000000a2b177220 */ /* 0x040fe20000400000 */
[----:B------:R-:W-:Y:S01]  /*9380*/  F2FP.BF16.F32.PACK_AB R60, R20, R3 ;  /* 0x00000003143c723e */ /* 0x000fe200000010ff */
[----:B------:R-:W-:Y:S01]  /*9390*/  FMUL R40, R43, R11 ;  /* 0x0000000b2b287220 */ /* 0x000fe20000400000 */
[----:B------:R-:W-:Y:S01]  /*93a0*/  F2FP.BF16.F32.PACK_AB R61, R22, R21 ;  /* 0x00000015163d723e */ /* 0x000fe200000010ff */
[C---:B------:R-:W-:Y:S01]  /*93b0*/  FFMA R0, R45.reuse, R41, R0 ;  /* 0x000000292d007223 */ /* 0x040fe20000000000 */
[C---:B------:R-:W-:Y:S01]  /*93c0*/  FFMA R2, R45.reuse, R42, R2 ;  /* 0x0000002a2d027223 */ /* 0x040fe20000000002 */
[C---:B------:R-:W-:Y:S01]  /*93d0*/  FFMA R23, R45.reuse, R44, R23 ;  /* 0x0000002c2d177223 */ /* 0x040fe20000000017 */
[----:B------:R-:W-:Y:S01]  /*93e0*/  FFMA R40, R45, R46, R40 ;  /* 0x0000002e2d287223 */ /* 0x000fe20000000028 */
[----:B------:R-:W-:Y:S01]  /*93f0*/  SHF.L.U32 R42, R68, 0x10, RZ ;  /* 0x00000010442a7819 */ /* 0x000fe200000006ff */
[C---:B------:R-:W-:Y:S01]  /*9400*/  FMUL R41, R43.reuse, R12 ;  /* 0x0000000c2b297220 */ /* 0x040fe20000400000 */
[----:B------:R-:W-:Y:S01]  /*9410*/  F2FP.BF16.F32.PACK_AB R62, R2, R0 ;  /* 0x00000000023e723e */ /* 0x000fe200000010ff */
[C---:B------:R-:W-:Y:S01]  /*9420*/  FMUL R0, R43.reuse, R13 ;  /* 0x0000000d2b007220 */ /* 0x040fe20000400000 */
[----:B------:R-:W-:Y:S01]  /*9430*/  LOP3.LUT R21, R68, 0xffff0000, RZ, 0xc0, !PT ;  /* 0xffff000044157812 */ /* 0x000fe200078ec0ff */
[C---:B------:R-:W-:Y:S01]  /*9440*/  FMUL R2, R43.reuse, R14 ;  /* 0x0000000e2b027220 */ /* 0x040fe20000400000 */
[----:B------:R-:W-:Y:S01]  /*9450*/  F2FP.BF16.F32.PACK_AB R63, R40, R23 ;  /* 0x00000017283f723e */ /* 0x000fe200000010ff */
[----:B------:R-:W-:Y:S01]  /*9460*/  FMUL R3, R43, R15 ;  /* 0x0000000f2b037220 */ /* 0x000fe20000400000 */
[----:B------:R-:W-:Y:S01]  /*9470*/  SHF.L.U32 R22, R69, 0x10, RZ ;  /* 0x0000001045167819 */ /* 0x000fe200000006ff */
[----:B------:R-:W-:Y:S01]  /*9480*/  FFMA R41, R45, R42, R41 ;  /* 0x0000002a2d297223 */ /* 0x000fe20000000029 */
[----:B------:R-:W-:Y:S01]  /*9490*/  LOP3.LUT R23, R69, 0xffff0000, RZ, 0xc0, !PT ;  /* 0xffff000045177812 */ /* 0x000fe200078ec0ff */
[----:B------:R-:W-:Y:S01]  /*94a0*/  FMUL R20, R43, R16 ;  /* 0x000000102b147220 */ /* 0x000fe20000400000 */
[C---:B------:R-:W-:Y:S01]  /*94b0*/  SHF.L.U32 R40, R70.reuse, 0x10, RZ ;  /* 0x0000001046287819 */ /* 0x040fe200000006ff */
[C---:B------:R-:W-:Y:S01]  /*94c0*/  FFMA R0, R45.reuse, R21, R0 ;  /* 0x000000152d007223 */ /* 0x040fe20000000000 */
[C---:B------:R-:W-:Y:S01]  /*94d0*/  FFMA R2, R45.reuse, R22, R2 ;  /* 0x000000162d027223 */ /* 0x040fe20000000002 */
[----:B------:R-:W-:Y:S01]  /*94e0*/  FFMA R3, R45, R23, R3 ;  /* 0x000000172d037223 */ /* 0x000fe20000000003 */
[----:B------:R-:W-:Y:S01]  /*94f0*/  FMUL R21, R43, R17 ;  /* 0x000000112b157220 */ /* 0x000fe20000400000 */
[----:B------:R-:W-:Y:S01]  /*9500*/  FFMA R20, R45, R40, R20 ;  /* 0x000000282d147223 */ /* 0x000fe20000000014 */
[----:B------:R-:W-:Y:S01]  /*9510*/  LOP3.LUT R40, R70, 0xffff0000, RZ, 0xc0, !PT ;  /* 0xffff000046287812 */ /* 0x000fe200078ec0ff */
[----:B------:R-:W-:Y:S01]  /*9520*/  FMUL R22, R43, R18 ;  /* 0x000000122b167220 */ /* 0x000fe20000400000 */
[----:B------:R-:W-:Y:S01]  /*9530*/  SHF.L.U32 R42, R71, 0x10, RZ ;  /* 0x00000010472a7819 */ /* 0x000fe200000006ff */
[----:B------:R-:W-:Y:S01]  /*9540*/  FMUL R23, R43, R19 ;  /* 0x000000132b177220 */ /* 0x000fe20000400000 */
[----:B------:R-:W-:Y:S01]  /*9550*/  LOP3.LUT R44, R71, 0xffff0000, RZ, 0xc0, !PT ;  /* 0xffff0000472c7812 */ /* 0x000fe200078ec0ff */
[----:B------:R-:W-:Y:S01]  /*9560*/  FFMA R21, R45, R40, R21 ;  /* 0x000000282d157223 */ /* 0x000fe20000000015 */
[----:B------:R-:W-:Y:S01]  /*9570*/  @!P1 IADD3 R40, PT, PT, R47, UR43, RZ ;  /* 0x0000002b2f289c10 */ /* 0x000fe2000fffe0ff */
[C---:B------:R-:W-:Y:S01]  /*9580*/  FFMA R22, R45.reuse, R42, R22 ;  /* 0x0000002a2d167223 */ /* 0x040fe20000000016 */
[----:B------:R-:W-:Y:S01]  /*9590*/  F2FP.BF16.F32.PACK_AB R96, R0, R41 ;  /* 0x000000290060723e */ /* 0x000fe200000010ff */
[----:B------:R-:W-:Y:S01]  /*95a0*/  FFMA R23, R45, R44, R23 ;  /* 0x0000002c2d177223 */ /* 0x000fe20000000017 */
[----:B------:R-:W-:Y:S02]  /*95b0*/  @!P1 IADD3 R40, PT, PT, R104, R40, RZ ;  /* 0x0000002868289210 */ /* 0x000fe40007ffe0ff */
[----:B------:R-:W-:Y:S02]  /*95c0*/  F2FP.BF16.F32.PACK_AB R97, R3, R2 ;  /* 0x000000020361723e */ /* 0x000fe400000010ff */
[----:B------:R-:W-:Y:S01]  /*95d0*/  F2FP.BF16.F32.PACK_AB R98, R21, R20 ;  /* 0x000000141562723e */ /* 0x000fe200000010ff */
[----:B------:R1:W-:Y:S01]  /*95e0*/  @!P1 STS.128 [R40+0x200], R48 ;  /* 0x0002003028009388 */ /* 0x0003e20000000c00 */
[----:B------:R-:W-:Y:S02]  /*95f0*/  F2FP.BF16.F32.PACK_AB R99, R23, R22 ;  /* 0x000000161763723e */ /* 0x000fe400000010ff */
[----:B------:R-:W-:Y:S04]  /*9600*/  MOV R0, UR52 ;  /* 0x0000003400007c02 */ /* 0x000fe80008000f00 */
[----:B------:R-:W-:Y:S01]  /*9610*/  @P2 LEA R0, R0, UR43, 0x3 ;  /* 0x0000002b00002c11 */ /* 0x000fe2000f8e18ff */
[----:B------:R1:W-:Y:S08]  /*9620*/  @!P1 STS.128 [R47+UR43+0xa00], R60 ;  /* 0x000a003c2f009988 */ /* 0x0003f00008000c2b */
[----:B------:R1:W-:Y:S01]  /*9630*/  @!P1 STS.128 [R40+0xa00], R96 ;  /* 0x000a006028009388 */ /* 0x0003e20000000c00 */
[----:B------:R-:W-:Y:S01]  /*9640*/  @!PT LDS RZ, [RZ] ;  /* 0x00000000fffff984 */ /* 0x000fe20000000800 */
[----:B------:R-:W-:Y:S01]  /*9650*/  @!PT LDS RZ, [RZ] ;  /* 0x00000000fffff984 */ /* 0x000fe20000000800 */
[----:B------:R-:W-:Y:S01]  /*9660*/  @!PT LDS RZ, [RZ] ;  /* 0x00000000fffff984 */ /* 0x000fe20000000800 */
[----:B------:R-:W-:Y:S01]  /*9670*/  @!PT LDS RZ, [RZ] ;  /* 0x00000000fffff984 */ /* 0x000fe20000000800 */
[----:B------:R2:W-:Y:S07]  /*9680*/  MEMBAR.ALL.CTA ;  /* 0x0000000000007992 */ /* 0x0005ee0000008000 */
[----:B--2---:R-:W2:Y:S01]  /*9690*/  FENCE.VIEW.ASYNC.S ;  /* 0x00000000000073c6 */ /* 0x004ea20000000000 */
[----:B------:R-:W-:Y:S05]  /*96a0*/  WARPSYNC.ALL ;  /* 0x0000000000007948 */ /* 0x000fea0003800000 */
[----:B------:R-:W-:Y:S01]  /*96b0*/  BSSY.RECONVERGENT B0, `(.L_x_135) ;  /* 0x0000012000007945 */ /* 0x000fe20003800200 */
[----:B--2---:R-:W-:Y:S06]  /*96c0*/  BAR.SYNC.DEFER_BLOCKING 0x1, 0x80 ;  /* 0x0042000000007b1d */ /* 0x004fec0000010000 */
[----:B------:R-:W-:Y:S05]  /*96d0*/  @P0 BRA `(.L_x_136) ;  /* 0x00000000003c0947 */ /* 0x000fea0003800000 */
[----:B------:R-:W2:Y:S01]  /*96e0*/  LDCU.64 UR6, c[0x0][0x348] ;  /* 0x00006900ff0677ac */ /* 0x000ea20008000a00 */
[----:B------:R-:W-:Y:S02]  /*96f0*/  ULEA UR5, UR46, UR43, 0xc ;  /* 0x0000002b2e057291 */ /* 0x000fe4000f8e60ff */
[----:B------:R-:W-:Y:S02]  /*9700*/  UIADD3 UR10, UPT, UPT, UR50, 0x40, URZ ;  /* 0x00000040320a7890 */ /* 0x000fe4000fffe0ff */
[----:B------:R-:W-:Y:S02]  /*9710*/  UIADD3 UR8, UPT, UPT, UR5, 0x200, URZ ;  /* 0x0000020005087890 */ /* 0x000fe4000fffe0ff */
[----:B------:R-:W-:Y:S01]  /*9720*/  UIADD3 UR12, UPT, UPT, UR5, 0xa00, URZ ;  /* 0x00000a00050c7890 */ /* 0x000fe2000fffe0ff */
[----:B------:R-:W-:Y:S01]  /*9730*/  UMOV UR9, UR49 ;  /* 0x0000003100097c82 */ /* 0x000fe20008000000 */
[----:B------:R-:W-:Y:S01]  /*9740*/  UMOV UR11, UR44 ;  /* 0x0000002c000b7c82 */ /* 0x000fe20008000000 */
[----:B------:R-:W-:Y:S01]  /*9750*/  UIADD3 UR13, UPT, UPT, UR49, 0x20, URZ ;  /* 0x00000020310d7890 */ /* 0x000fe2000fffe0ff */
[----:B------:R-:W-:Y:S01]  /*9760*/  UMOV UR15, UR44 ;  /* 0x0000002c000f7c82 */ /* 0x000fe20008000000 */
[----:B------:R-:W-:Y:S01]  /*9770*/  UMOV UR14, UR10 ;  /* 0x0000000a000e7c82 */ /* 0x000fe20008000000 */
[----:B--2---:R-:W-:Y:S04]  /*9780*/  UIADD3 UR4, UP0, UPT, UR6, 0xa80, URZ ;  /* 0x00000a8006047890 */ /* 0x004fe8000ff1e0ff */
[----:B------:R-:W-:Y:S09]  /*9790*/  UIADD3.X UR5, UPT, UPT, URZ, UR7, URZ, UP0, !UPT ;  /* 0x00000007ff057290 */ /* 0x000ff200087fe4ff */
[----:B------:R2:W-:Y:S01]  /*97a0*/  UTMASTG.3D [UR8], [UR4] ;  /* 0x00000008040073b5 */ /* 0x0005e20008010000 */
[----:B------:R2:W-:Y:S02]  /*97b0*/  UTMASTG.3D [UR12], [UR4] ;  /* 0x0000000c040073b5 */ /* 0x0005e40008010000 */
[----:B--2---:R0:W-:Y:S02]  /*97c0*/  UTMACMDFLUSH ;  /* 0x00000000000079b7 */ /* 0x0041e40000000000 */
.L_x_136:
[----:B------:R-:W-:Y:S05]  /*97d0*/  BSYNC.RECONVERGENT B0 ;  /* 0x0000000000007941 */ /* 0x000fea0003800200 */
.L_x_135:
[----:B------:R-:W-:Y:S01]  /*97e0*/  UIADD3 UR4, UPT, UPT, UR46, 0x1, URZ ;  /* 0x000000012e047890 */ /* 0x000fe2000fffe0ff */
[----:B------:R-:W-:Y:S01]  /*97f0*/  IMAD.U32 R2, RZ, RZ, UR56 ;  /* 0x00000038ff027e24 */ /* 0x000fe2000f8e00ff */
[----:B------:R-:W-:Y:S01]  /*9800*/  BSSY.RECONVERGENT B0, `(.L_x_137) ;  /* 0x000000b000007945 */ /* 0x000fe20003800200 */
[----:B------:R-:W-:Y:S01]  /*9810*/  @P2 VIADD R0, R0, 0x118 ;  /* 0x0000011800002836 */ /* 0x000fe20000000000 */
[----:B------:R-:W-:Y:S01]  /*9820*/  UISETP.NE.AND UP0, UPT, UR4, 0x3, UPT ;  /* 0x000000030400788c */ /* 0x000fe2000bf05270 */
[----:B------:R-:W-:Y:S03]  /*9830*/  LEA R21, R112, UR43, 0x3 ;  /* 0x0000002b70157c11 */ /* 0x000fe6000f8e18ff */
[----:B------:R-:W-:Y:S01]  /*9840*/  USEL UR45, UR4, URZ, UP0 ;  /* 0x000000ff042d7287 */ /* 0x000fe20008000000 */
[----:B------:R-:W-:Y:S01]  /*9850*/  @P2 PRMT R2, R2, 0x654, R0 ;  /* 0x0000065402022816 */ /* 0x000fe20000000000 */
[----:B------:R-:W-:Y:S01]  /*9860*/  UISETP.EQ.XOR UP0, UPT, UR47, 0x3, !UP0 ;  /* 0x000000032f00788c */ /* 0x000fe2000c702a70 */
[----:B------:R-:W-:Y:S03]  /*9870*/  @P2 SHF.L.U32 R0, R114, 0x1f, RZ ;  /* 0x0000001f72002819 */ /* 0x000fe600000006ff */
[----:B------:R-:W-:Y:S01]  /*9880*/  UP2UR UR51, UPR, URZ, 0x1 ;  /* 0x00000001ff337883 */ /* 0x000fe20008000000 */
[----:B------:R-:W-:Y:S11]  /*9890*/  @P0 BRA `(.L_x_138) ;  /* 0x0000000000040947 */ /* 0x000ff60003800000 */
[----:B------:R-:W-:Y:S04]  /*98a0*/  DEPBAR.LE SB0, 0x1 ;  /* 0x000080400000791a */ /* 0x000fe80000000000 */
.L_x_138:
[----:B------:R-:W-:Y:S05]  /*98b0*/  BSYNC.RECONVERGENT B0 ;  /* 0x0000000000007941 */ /* 0x000fea0003800200 */
.L_x_137:
[----:B------:R-:W-:Y:S01]  /*98c0*/  BAR.SYNC.DEFER_BLOCKING 0x1, 0x80 ;  /* 0x0042000000007b1d */ /* 0x000fe20000010000 */
[----:B------:R-:W-:Y:S02]  /*98d0*/  UIADD3 UR4, UPT, UPT, UR52, 0x1, URZ ;  /* 0x0000000134047890 */ /* 0x000fe4000fffe0ff */
[----:B------:R-:W-:Y:S02]  /*98e0*/  UIADD3 UR53, UPT, UPT, UR49, 0x10, URZ ;  /* 0x0000001031357890 */ /* 0x000fe4000fffe0ff */
[----:B------:R-:W-:Y:S04]  /*98f0*/  UISETP.NE.AND UP0, UPT, UR4, 0x3, UPT ;  /* 0x000000030400788c */ /* 0x000fe8000bf05270 */
[----:B------:R-:W-:Y:S01]  /*9900*/  USEL UR48, UR4, URZ, UP0 ;  /* 0x000000ff04307287 */ /* 0x000fe20008000000 */
[----:B------:R-:W-:Y:S01]  /*9910*/  @P2 SYNCS.ARRIVE.TRANS64.RED.A1T0 RZ, [R2+URZ], RZ ;  /* 0x000000ff02ff29a7 */ /* 0x000fe200081004ff */
[----:B------:R-:W-:Y:S01]  /*9920*/  BSSY B1, `(.L_x_139) ;  /* 0x000001b000017945 */ /* 0x000fe20003800000 */
[----:B------:R2:W3:Y:S02]  /*9930*/  @P2 SYNCS.PHASECHK.TRANS64.TRYWAIT P0, [R21+URZ+0x100], R0 ;  /* 0x00010000150025a7 */ /* 0x0004e400080011ff */
[----:B--2---:R-:W-:Y:S02]  /*9940*/  IADD3 R0, PT, PT, R107, 0x10, RZ ;  /* 0x000000106b007810 */ /* 0x004fe40007ffe0ff */
[----:B---3--:R-:W-:Y:S01]  /*9950*/  @P2 SEL R113, RZ, 0x1, !P0 ;  /* 0x00000001ff712807 */ /* 0x008fe20004000000 */
[----:B------:R-:W-:Y:S06]  /*9960*/  @!P2 BRA `(.L_x_140) ;  /* 0x000000000058a947 */ /* 0x000fec0003800000 */
[----:B------:R-:W-:Y:S01]  /*9970*/  ISETP.NE.AND P1, PT, R115, RZ, PT ;  /* 0x000000ff7300720c */ /* 0x000fe20003f25270 */
[----:B------:R-:W-:Y:S01]  /*9980*/  BSSY B0, `(.L_x_141) ;  /* 0x0000009000007945 */ /* 0x000fe20003800000 */
[----:B------:R-:W-:Y:S11]  /*9990*/  ISETP.NE.AND P0, PT, R113, RZ, PT ;  /* 0x000000ff7100720c */ /* 0x000ff60003f05270 */
[----:B------:R-:W-:Y:S05]  /*99a0*/  @P1 IMAD R3, R112, 0x1000, R105 ;  /* 0x0000100070031824 */ /* 0x000fea00078e0269 */
[----:B------:R-:W-:Y:S05]  /*99b0*/  @P1 IADD3 R2, PT, PT, R3, UR43, RZ ;  /* 0x0000002b03021c10 */ /* 0x000fea000fffe0ff */
[----:B------:R-:W-:Y:S01]  /*99c0*/  @P1 IMAD.IADD R2, R104, 0x1, R2 ;  /* 0x0000000168021824 */ /* 0x000fe200078e0202 */
[----:B------:R-:W-:Y:S06]  /*99d0*/  @P0 BRA `(.L_x_142) ;  /* 0x00000000000c0947 */ /* 0x000fec0003800000 */
[----:B------:R-:W-:Y:S04]  /*99e0*/  SHF.L.U32 R20, R114, 0x1f, RZ ;  /* 0x0000001f72147819 */ /* 0x000fe800000006ff */
[----:B------:R-:W2:Y:S02]  /*99f0*/  SYNCS.PHASECHK.TRANS64.TRYWAIT P0, [R21+URZ+0x100], R20 ;  /* 0x00010014150075a7 */ /* 0x000ea400080011ff */
[----:B--2---:R-:W-:Y:S05]  /*9a00*/  @!P0 BRA `(.L_x_143) ;  /* 0x0000002c00ec8947 */ /* 0x004fea0003800000 */
.L_x_142:
[----:B------:R-:W-:Y:S05]  /*9a10*/  BSYNC B0 ;  /* 0x0000000000007941 */ /* 0x000fea0003800000 */
.L_x_141:
[----:B------:R-:W-:Y:S01]  /*9a20*/  ISETP.NE.AND P0, PT, R115, RZ, PT ;  /* 0x000000ff7300720c */ /* 0x000fe20003f05270 */
[----:B------:R-:W-:Y:S11]  /*9a30*/  VIADD R112, R112, 0x1 ;  /* 0x0000000170707836 */ /* 0x000ff60000000000 */
[----:B------:R-:W-:Y:S01]  /*9a40*/  @!UPT UIADD3 URZ, UPT, UPT, URZ, URZ, URZ ;  /* 0x000000fffffff290 */ /* 0x000fe2000fffe0ff */
[----:B------:R-:W3:Y:S04]  /*9a50*/  @P0 LDS.128 R52, [R3+UR43+0x200] ;  /* 0x0002002b03340984 */ /* 0x000ee80008000c00 */
[----:B------:R-:W4:Y:S04]  /*9a60*/  @P0 LDS.128 R64, [R3+UR43+0xa00] ;  /* 0x000a002b03400984 */ /* 0x000f280008000c00 */
[----:B------:R-:W1:Y:S04]  /*9a70*/  @P0 LDS.128 R56, [R2+0x200] ;  /* 0x0002000002380984 */ /* 0x000e680000000c00 */
[----:B------:R5:W1:Y:S01]  /*9a80*/  @P0 LDS.128 R68, [R2+0xa00] ;  /* 0x000a000002440984 */ /* 0x000a620000000c00 */
[C---:B------:R-:W-:Y:S04]  /*9a90*/  ISETP.NE.AND P0, PT, R112.reuse, 0x3, PT ;  /* 0x000000037000780c */ /* 0x040fe80003f05270 */
[----:B------:R-:W-:Y:S02]  /*9aa0*/  SEL R112, R112, RZ, P0 ;  /* 0x000000ff70707207 */ /* 0x000fe40000000000 */
[----:B-----5:R-:W-:Y:S04]  /*9ab0*/  SEL R2, RZ, 0x1, P0 ;  /* 0x00000001ff027807 */ /* 0x020fe80000000000 */
[----:B------:R-:W-:Y:S02]  /*9ac0*/  LOP3.LUT R114, R114, R2, RZ, 0x3c, !PT ;  /* 0x0000000272727212 */ /* 0x000fe400078e3cff */
.L_x_140:
[----:B------:R-:W-:Y:S05]  /*9ad0*/  BSYNC B1 ;  /* 0x0000000000017941 */ /* 0x000fea0003800000 */
.L_x_139:
[----:B------:R-:W-:Y:S04]  /*9ae0*/  SHF.R.U32.HI R3, RZ, 0x15, R0 ;  /* 0x00000015ff037819 */ /* 0x000fe80000011600 */
[----:B------:R-:W-:Y:S04]  /*9af0*/  LOP3.LUT R2, R3, 0x3, RZ, 0xc0, !PT ;  /* 0x0000000303027812 */ /* 0x000fe800078ec0ff */
[----:B------:R-:W-:Y:S11]  /*9b00*/  ISETP.NE.AND P0, PT, R88, R2, PT ;  /* 0x000000025800720c */ /* 0x000ff60003f05270 */
[----:B------:R-:W-:Y:S02]  /*9b10*/  @!UPT UIADD3 URZ, UPT, UPT, URZ, URZ, URZ ;  /* 0x000000fffffff290 */ /* 0x000fe4000fffe0ff */
[----:B------:R-:W-:Y:S05]  /*9b20*/  @P0 BRA `(.L_x_144) ;  /* 0x0000000000bc0947 */ /* 0x000fea0003800000 */
[----:B------:R-:W-:Y:S02]  /*9b30*/  LOP3.LUT P0, RZ, R3, 0x3, R90, 0x48, !PT ;  /* 0x0000000303ff7812 */ /* 0x000fe4000780485a */
[----:B------:R-:W-:Y:S11]  /*9b40*/  MOV R16, R0 ;  /* 0x0000000000107202 */ /* 0x000ff60000000f00 */
[----:B------:R-:W-:Y:S05]  /*9b50*/  @!P0 BRA `(.L_x_145) ;  /* 0x0000000000408947 */ /* 0x000fea0003800000 */
[----:B------:R-:W5:Y:S01]  /*9b60*/  LDCU.64 UR8, c[0x4][0x70] ;  /* 0x01000e00ff0877ac */ /* 0x000f620008000a00 */
[----:B------:R-:W-:Y:S01]  /*9b70*/  MOV R15, 0x0 ;  /* 0x00000000000f7802 */ /* 0x000fe20000000f00 */
[----:B------:R-:W-:Y:S02]  /*9b80*/  HFMA2 R12, -RZ, RZ, 0, 5.9604644775390625e-08 ;  /* 0x00000001ff0c7431 */ /* 0x000fe400000001ff */
[----:B------:R-:W-:Y:S02]  /*9b90*/  IMAD.MOV.U32 R8, RZ, RZ, 0x192 ;  /* 0x00000192ff087424 */ /* 0x000fe400078e00ff */
[----:B------:R-:W-:Y:S01]  /*9ba0*/  IMAD.MOV.U32 R13, RZ, RZ, RZ ;  /* 0x000000ffff0d7224 */ /* 0x000fe200078e00ff */
[----:B------:R-:W1:Y:S01]  /*9bb0*/  LDCU.64 UR6, c[0x4][0x78] ;  /* 0x01000f00ff0677ac */ /* 0x000e620008000a00 */
[----:B------:R-:W2:Y:S01]  /*9bc0*/  LDC.64 R14, c[0x4][R15] ;  /* 0x010000000f0e7b82 */ /* 0x000ea20000000a00 */
[----:B------:R-:W3:Y:S01]  /*9bd0*/  LDCU.64 UR4, c[0x4][0x10] ;  /* 0x01000200ff0477ac */ /* 0x000ee20008000a00 */
[----:B-----5:R-:W-:Y:S01]  /*9be0*/  MOV R5, UR9 ;  /* 0x0000000900057c02 */ /* 0x020fe20008000f00 */
[----:B------:R-:W-:Y:S01]  /*9bf0*/  IMAD.U32 R4, RZ, RZ, UR8 ;  /* 0x00000008ff047e24 */ /* 0x000fe2000f8e00ff */
[----:B-1----:R-:W-:Y:S01]  /*9c00*/  MOV R7, UR7 ;  /* 0x0000000700077c02 */ /* 0x002fe20008000f00 */
[----:B------:R-:W-:Y:S01]  /*9c10*/  IMAD.U32 R6, RZ, RZ, UR6 ;  /* 0x00000006ff067e24 */ /* 0x000fe2000f8e00ff */
[----:B---3--:R-:W-:Y:S01]  /*9c20*/  MOV R11, UR5 ;  /* 0x00000005000b7c02 */ /* 0x008fe20008000f00 */
[----:B------:R-:W-:Y:S02]  /*9c30*/  IMAD.U32 R10, RZ, RZ, UR4 ;  /* 0x00000004ff0a7e24 */ /* 0x000fe4000f8e00ff */
[----:B--2---:R-:W-:Y:S07]  /*9c40*/  LEPC R20, `(.L_x_145) ;  /* 0x000000001014794e */ /* 0x004fee0000000000 */
[----:B----4-:R-:W-:Y:S05]  /*9c50*/  CALL.ABS.NOINC R14 ;  /* 0x000000000e007343 */ /* 0x010fea0003c00000 */
.L_x_145:
        /* <DEDUP_REMOVED lines=12> */
[----:B------:R-:W5:Y:S01]  /*9d20*/  LDCU.64 UR6, c[0x4][0x78] ;  /* 0x01000f00ff0677ac */ /* 0x000f620008000a00 */
[----:B------:R-:W2:Y:S01]  /*9d30*/  LDC.64 R14, c[0x4][R15] ;  /* 0x010000000f0e7b82 */ /* 0x000ea20000000a00 */
[----:B------:R-:W3:Y:S01]  /*9d40*/  LDCU.64 UR4, c[0x4][0x10] ;  /* 0x01000200ff0477ac */ /* 0x000ee20008000a00 */
[----:B-1----:R-:W-:Y:S01]  /*9d50*/  MOV R5, UR9 ;  /* 0x0000000900057c02 */ /* 0x002fe20008000f00 */
[----:B------:R-:W-:Y:S01]  /*9d60*/  IMAD.U32 R4, RZ, RZ, UR8 ;  /* 0x00000008ff047e24 */ /* 0x000fe2000f8e00ff */
[----:B-----5:R-:W-:Y:S01]  /*9d70*/  MOV R7, UR7 ;  /* 0x0000000700077c02 */ /* 0x020fe20008000f00 */
[----:B------:R-:W-:Y:S01]  /*9d80*/  IMAD.U32 R6, RZ, RZ, UR6 ;  /* 0x00000006ff067e24 */ /* 0x000fe2000f8e00ff */
[----:B---3--:R-:W-:Y:S01]  /*9d90*/  MOV R11, UR5 ;  /* 0x00000005000b7c02 */ /* 0x008fe20008000f00 */
[----:B------:R-:W-:Y:S02]  /*9da0*/  IMAD.U32 R10, RZ, RZ, UR4 ;  /* 0x00000004ff0a7e24 */ /* 0x000fe4000f8e00ff */
[----:B--2---:R-:W-:Y:S07]  /*9db0*/  LEPC R20, `(.L_x_146) ;  /* 0x000000001014794e */ /* 0x004fee0000000000 */
[----:B----4-:R-:W-:Y:S05]  /*9dc0*/  CALL.ABS.NOINC R14 ;  /* 0x000000000e007343 */ /* 0x010fea0003c00000 */
.L_x_146:
[----:B------:R-:W-:Y:S05]  /*9dd0*/  WARPSYNC.ALL ;  /* 0x0000000000007948 */ /* 0x000fea0003800000 */
[----:B------:R-:W-:Y:S11]  /*9de0*/  R2UR UR4, R16 ;  /* 0x00000000100472ca */ /* 0x000ff600000e0000 */
[----:B------:R-:W-:Y:S02]  /*9df0*/  @!UPT UIADD3 URZ, UPT, UPT, URZ, URZ, URZ ;  /* 0x000000fffffff290 */ /* 0x000fe4000fffe0ff */
[----:B------:R-:W1:Y:S02]  /*9e00*/  LDTM.x16 R4, tmem[UR4+0x20] ;  /* 0x00002004000479ee */ /* 0x000e640008240000 */
[----:B-1----:R-:W-:Y:S01]  /*9e10*/  NOP ;  /* 0x0000000000007918 */ /* 0x002fe20000000000 */
.L_x_144:
[----:B---3--:R-:W-:Y:S01]  /*9e20*/  SHF.L.U32 R3, R52, 0x10, RZ ;  /* 0x0000001034037819 */ /* 0x008fe200000006ff */
[C---:B------:R-:W-:Y:S01]  /*9e30*/  FMUL R0, R43.reuse, R24 ;  /* 0x000000182b007220 */ /* 0x040fe20000400000 */
[----:B------:R-:W-:Y:S01]  /*9e40*/  ISETP.NE.AND P1, PT, R88, R2, PT ;  /* 0x000000025800720c */ /* 0x000fe20003f25270 */
[----:B------:R-:W-:Y:S01]  /*9e50*/  FMUL R2, R43, R25 ;  /* 0x000000192b027220 */ /* 0x000fe20000400000 */
[----:B--2---:R-:W-:Y:S01]  /*9e60*/  LOP3.LUT R21, R52, 0xffff0000, RZ, 0xc0, !PT ;  /* 0xffff000034157812 */ /* 0x004fe200078ec0ff */
        /* <DEDUP_REMOVED lines=13> */
[----:B-1----:R-:W-:Y:S01]  /*9f40*/  MOV R47, UR45 ;  /* 0x0000002d002f7c02 */ /* 0x002fe20008000f00 */
        /* <DEDUP_REMOVED lines=9> */
[----:B----4-:R-:W-:Y:S01]  /*9fe0*/  LOP3.LUT R41, R65, 0xffff0000, RZ, 0xc0, !PT ;  /* 0xffff000041297812 */ /* 0x010fe200078ec0ff */
        /* <DEDUP_REMOVED lines=56> */
[C---:B------:R-:W-:Y:S01]  /*a370*/  LOP3.LUT R21, R68.reuse, 0xffff0000, RZ, 0xc0, !PT ;  /* 0xffff000044157812 */ /* 0x040fe200078ec0ff */
[C---:B------:R-:W-:Y:S01]  /*a380*/  FFMA R2, R45.reuse, R42, R2 ;  /* 0x0000002a2d027223 */ /* 0x040fe20000000002 */
[C---:B------:R-:W-:Y:S01]  /*a390*/  FFMA R23, R45.reuse, R44, R23 ;  /* 0x0000002c2d177223 */ /* 0x040fe20000000017 */
[----:B------:R-:W-:Y:S01]  /*a3a0*/  FFMA R40, R45, R46, R40 ;  /* 0x0000002e2d287223 */ /* 0x000fe20000000028 */
[----:B------:R-:W-:Y:S01]  /*a3b0*/  SHF.L.U32 R42, R68, 0x10, RZ ;  /* 0x00000010442a7819 */ /* 0x000fe200000006ff */
[C---:B------:R-:W-:Y:S01]  /*a3c0*/  FMUL R41, R43.reuse, R12 ;  /* 0x0000000c2b297220 */ /* 0x040fe20000400000 */
[----:B------:R-:W-:Y:S01]  /*a3d0*/  F2FP.BF16.F32.PACK_AB R62, R2, R0 ;  /* 0x00000000023e723e */ /* 0x000fe200000010ff */
[C---:B------:R-:W-:Y:S01]  /*a3e0*/  FMUL R0, R43.reuse, R13 ;  /* 0x0000000d2b007220 */ /* 0x040fe20000400000 */
[----:B------:R-:W-:Y:S01]  /*a3f0*/  F2FP.BF16.F32.PACK_AB R63, R40, R23 ;  /* 0x00000017283f723e */ /* 0x000fe200000010ff */
[----:B------:R-:W-:Y:S01]  /*a400*/  FMUL R2, R43, R14 ;  /* 0x0000000e2b027220 */ /* 0x000fe20000400000 */
[----:B------:R-:W-:Y:S01]  /*a410*/  @!P1 IADD3 R46, PT, PT, R47, UR43, RZ ;  /* 0x0000002b2f2e9c10 */ /* 0x000fe2000fffe0ff */
[----:B------:R-:W-:Y:S01]  /*a420*/  FMUL R3, R43, R15 ;  /* 0x0000000f2b037220 */ /* 0x000fe20000400000 */
[----:B------:R-:W-:Y:S01]  /*a430*/  SHF.L.U32 R22, R69, 0x10, RZ ;  /* 0x0000001045167819 */ /* 0x000fe200000006ff */
[----:B------:R-:W-:Y:S01]  /*a440*/  FFMA R41, R45, R42, R41 ;  /* 0x0000002a2d297223 */ /* 0x000fe20000000029 */
[----:B------:R-:W-:Y:S01]  /*a450*/  LOP3.LUT R23, R69, 0xffff0000, RZ, 0xc0, !PT ;  /* 0xffff000045177812 */ /* 0x000fe200078ec0ff */
[----:B------:R-:W-:Y:S01]  /*a460*/  FMUL R20, R43, R16 ;  /* 0x000000102b147220 */ /* 0x000fe20000400000 */
[----:B------:R-:W-:Y:S01]  /*a470*/  SHF.L.U32 R40, R70, 0x10, RZ ;  /* 0x0000001046287819 */ /* 0x000fe200000006ff */
[C---:B------:R-:W-:Y:S01]  /*a480*/  FFMA R0, R45.reuse, R21, R0 ;  /* 0x000000152d007223 */ /* 0x040fe20000000000 */
[----:B------:R-:W-:Y:S01]  /*a490*/  @!P1 IADD3 R46, PT, PT, R104, R46, RZ ;  /* 0x0000002e682e9210 */ /* 0x000fe20007ffe0ff */
[C---:B------:R-:W-:Y:S01]  /*a4a0*/  FFMA R2, R45.reuse, R22, R2 ;  /* 0x000000162d027223 */ /* 0x040fe20000000002 */
[C---:B------:R-:W-:Y:S01]  /*a4b0*/  FFMA R3, R45.reuse, R23, R3 ;  /* 0x000000172d037223 */ /* 0x040fe20000000003 */
[----:B------:R-:W-:Y:S01]  /*a4c0*/  FFMA R20, R45, R40, R20 ;  /* 0x000000282d147223 */ /* 0x000fe20000000014 */
[----:B------:R-:W-:Y:S01]  /*a4d0*/  LOP3.LUT R40, R70, 0xffff0000, RZ, 0xc0, !PT ;  /* 0xffff000046287812 */ /* 0x000fe200078ec0ff */
[----:B------:R1:W-:Y:S01]  /*a4e0*/  @!P1 STS.128 [R46+0x200], R48 ;  /* 0x000200302e009388 */ /* 0x0003e20000000c00 */
[----:B------:R-:W-:Y:S01]  /*a4f0*/  FMUL R21, R43, R17 ;  /* 0x000000112b157220 */ /* 0x000fe20000400000 */
[----:B------:R-:W-:Y:S01]  /*a500*/  SHF.L.U32 R42, R71, 0x10, RZ ;  /* 0x00000010472a7819 */ /* 0x000fe200000006ff */
[----:B------:R-:W-:Y:S01]  /*a510*/  FMUL R22, R43, R18 ;  /* 0x000000122b167220 */ /* 0x000fe20000400000 */
[----:B------:R-:W-:Y:S01]  /*a520*/  LOP3.LUT R44, R71, 0xffff0000, RZ, 0xc0, !PT ;  /* 0xffff0000472c7812 */ /* 0x000fe200078ec0ff */
[----:B------:R-:W-:Y:S01]  /*a530*/  FMUL R23, R43, R19 ;  /* 0x000000132b177220 */ /* 0x000fe20000400000 */
[C---:B------:R-:W-:Y:S01]  /*a540*/  FFMA R21, R45.reuse, R40, R21 ;  /* 0x000000282d157223 */ /* 0x040fe20000000015 */
[C---:B------:R-:W-:Y:S01]  /*a550*/  FFMA R22, R45.reuse, R42, R22 ;  /* 0x0000002a2d167223 */ /* 0x040fe20000000016 */
[----:B------:R1:W-:Y:S01]  /*a560*/  @!P1 STS.128 [R47+UR43+0xa00], R60 ;  /* 0x000a003c2f009988 */ /* 0x0003e20008000c2b */
[----:B------:R-:W-:Y:S01]  /*a570*/  FFMA R23, R45, R44, R23 ;  /* 0x0000002c2d177223 */ /* 0x000fe20000000017 */
[----:B------:R-:W-:Y:S02]  /*a580*/  F2FP.BF16.F32.PACK_AB R96, R0, R41 ;  /* 0x000000290060723e */ /* 0x000fe400000010ff */
[----:B------:R-:W-:Y:S02]  /*a590*/  F2FP.BF16.F32.PACK_AB R97, R3, R2 ;  /* 0x000000020361723e */ /* 0x000fe400000010ff */
[----:B------:R-:W-:Y:S02]  /*a5a0*/  F2FP.BF16.F32.PACK_AB R98, R21, R20 ;  /* 0x000000141562723e */ /* 0x000fe400000010ff */
[----:B------:R-:W-:Y:S02]  /*a5b0*/  F2FP.BF16.F32.PACK_AB R99, R23, R22 ;  /* 0x000000161763723e */ /* 0x000fe400000010ff */
[----:B------:R-:W-:Y:S02]  /*a5c0*/  MOV R0, UR48 ;  /* 0x0000003000007c02 */ /* 0x000fe40008000f00 */
[----:B------:R-:W-:Y:S01]  /*a5d0*/  MOV R2, UR56 ;  /* 0x0000003800027c02 */ /* 0x000fe20008000f00 */
[----:B------:R1:W-:Y:S01]  /*a5e0*/  @!P1 STS.128 [R46+0xa00], R96 ;  /* 0x000a00602e009388 */ /* 0x0003e20000000c00 */
[----:B------:R-:W-:Y:S01]  /*a5f0*/  @P2 LEA R0, R0, UR43, 0x3 ;  /* 0x0000002b00002c11 */ /* 0x000fe2000f8e18ff */
[----:B------:R-:W-:Y:S01]  /*a600*/  @!PT LDS RZ, [RZ] ;  /* 0x00000000fffff984 */ /* 0x000fe20000000800 */
[----:B------:R-:W-:Y:S01]  /*a610*/  @!PT LDS RZ, [RZ] ;  /* 0x00000000fffff984 */ /* 0x000fe20000000800 */
[----:B------:R-:W-:Y:S01]  /*a620*/  @!PT LDS RZ, [RZ] ;  /* 0x00000000fffff984 */ /* 0x000fe20000000800 */
[----:B------:R-:W-:Y:S01]  /*a630*/  @!PT LDS RZ, [RZ] ;  /* 0x00000000fffff984 */ /* 0x000fe20000000800 */
[----:B------:R2:W-:Y:S06]  /*a640*/  MEMBAR.ALL.CTA ;  /* 0x0000000000007992 */ /* 0x0005ec0000008000 */
[----:B--2---:R-:W2:Y:S01]  /*a650*/  FENCE.VIEW.ASYNC.S ;  /* 0x00000000000073c6 */ /* 0x004ea20000000000 */
[----:B------:R-:W-:Y:S05]  /*a660*/  WARPSYNC.ALL ;  /* 0x0000000000007948 */ /* 0x000fea0003800000 */
[----:B------:R-:W-:Y:S01]  /*a670*/  BSSY.RECONVERGENT B0, `(.L_x_147) ;  /* 0x0000011000007945 */ /* 0x000fe20003800200 */
[----:B--2---:R-:W-:Y:S06]  /*a680*/  BAR.SYNC.DEFER_BLOCKING 0x1, 0x80 ;  /* 0x0042000000007b1d */ /* 0x004fec0000010000 */
[----:B------:R-:W-:Y:S05]  /*a690*/  @P0 BRA `(.L_x_148) ;  /* 0x0000000000380947 */ /* 0x000fea0003800000 */
[----:B------:R-:W2:Y:S01]  /*a6a0*/  LDCU.64 UR6, c[0x0][0x348] ;  /* 0x00006900ff0677ac */ /* 0x000ea20008000a00 */
[----:B------:R-:W-:Y:S01]  /*a6b0*/  ULEA UR5, UR45, UR43, 0xc ;  /* 0x0000002b2d057291 */ /* 0x000fe2000f8e60ff */
[----:B------:R-:W-:Y:S01]  /*a6c0*/  UMOV UR54, UR50 ;  /* 0x0000003200367c82 */ /* 0x000fe20008000000 */
[----:B------:R-:W-:Y:S02]  /*a6d0*/  UMOV UR55, UR44 ;  /* 0x0000002c00377c82 */ /* 0x000fe40008000000 */
[----:B------:R-:W-:Y:S02]  /*a6e0*/  UIADD3 UR52, UPT, UPT, UR5, 0x200, URZ ;  /* 0x0000020005347890 */ /* 0x000fe4000fffe0ff */
[----:B------:R-:W-:Y:S02]  /*a6f0*/  UIADD3 UR8, UPT, UPT, UR5, 0xa00, URZ ;  /* 0x00000a0005087890 */ /* 0x000fe4000fffe0ff */
        /* <DEDUP_REMOVED lines=8> */
.L_x_148:
[----:B------:R-:W-:Y:S05]  /*a780*/  BSYNC.RECONVERGENT B0 ;  /* 0x0000000000007941 */ /* 0x000fea0003800200 */
.L_x_147:
[----:B------:R-:W-:Y:S01]  /*a790*/  UISETP.NE.AND UP1, UPT, UR51, URZ, UPT ;  /* 0x000000ff3300728c */ /* 0x000fe2000bf25270 */
[----:B------:R-:W-:Y:S01]  /*a7a0*/  @P2 VIADD R3, R0, 0x118 ;  /* 0x0000011800032836 */ /* 0x000fe20000000000 */
[----:B------:R-:W-:Y:S01]  /*a7b0*/  UIADD3 UR4, UPT, UPT, UR45, 0x1, URZ ;  /* 0x000000012d047890 */ /* 0x000fe2000fffe0ff */
[----:B------:R-:W-:Y:S01]  /*a7c0*/  BSSY.RECONVERGENT B0, `(.L_x_149) ;  /* 0x000000a000007945 */ /* 0x000fe20003800200 */
[----:B------:R-:W-:Y:S02]  /*a7d0*/  LEA R0, R112, UR43, 0x3 ;  /* 0x0000002b70007c11 */ /* 0x000fe4000f8e18ff */
[----:B------:R-:W-:Y:S01]  /*a7e0*/  UISETP.NE.AND UP0, UPT, UR4, 0x3, UPT ;  /* 0x000000030400788c */ /* 0x000fe2000bf05270 */
[----:B------:R-:W-:Y:S01]  /*a7f0*/  @P2 PRMT R3, R2, 0x654, R3 ;  /* 0x0000065402032816 */ /* 0x000fe20000000003 */
[----:B------:R-:W-:Y:S01]  /*a800*/  UISETP.EQ.XOR UP1, UPT, UR4, 0x3, UP1 ;  /* 0x000000030400788c */ /* 0x000fe20008f22a70 */
[----:B------:R-:W-:Y:S01]  /*a810*/  @P2 SHF.L.U32 R2, R114, 0x1f, RZ ;  /* 0x0000001f72022819 */ /* 0x000fe200000006ff */
[----:B------:R-:W-:Y:S02]  /*a820*/  USEL UR46, UR4, URZ, UP0 ;  /* 0x000000ff042e7287 */ /* 0x000fe40008000000 */
[----:B------:R-:W-:Y:S01]  /*a830*/  UP2UR UR47, UPR, URZ, 0x2 ;  /* 0x00000002ff2f7883 */ /* 0x000fe20008000000 */
[----:B------:R-:W-:Y:S11]  /*a840*/  @P0 BRA `(.L_x_150) ;  /* 0x0000000000040947 */ /* 0x000ff60003800000 */
[----:B------:R-:W-:Y:S04]  /*a850*/  DEPBAR.LE SB0, 0x1 ;  /* 0x000080400000791a */ /* 0x000fe80000000000 */
.L_x_150:
[----:B------:R-:W-:Y:S05]  /*a860*/  BSYNC.RECONVERGENT B0 ;  /* 0x0000000000007941 */ /* 0x000fea0003800200 */
.L_x_149:
[----:B------:R-:W-:Y:S01]  /*a870*/  BAR.SYNC.DEFER_BLOCKING 0x1, 0x80 ;  /* 0x0042000000007b1d */ /* 0x000fe20000010000 */
[----:B------:R-:W-:Y:S04]  /*a880*/  UIADD3 UR4, UPT, UPT, UR48, 0x1, URZ ;  /* 0x0000000130047890 */ /* 0x000fe8000fffe0ff */
[----:B------:R-:W-:Y:S04]  /*a890*/  UISETP.NE.AND UP0, UPT, UR4, 0x3, UPT ;  /* 0x000000030400788c */ /* 0x000fe8000bf05270 */
[----:B------:R-:W-:Y:S01]  /*a8a0*/  USEL UR52, UR4, URZ, UP0 ;  /* 0x000000ff04347287 */ /* 0x000fe20008000000 */
[----:B------:R2:W-:Y:S01]  /*a8b0*/  @P2 SYNCS.ARRIVE.TRANS64.RED.A1T0 RZ, [R3+URZ], RZ ;  /* 0x000000ff03ff29a7 */ /* 0x0005e200081004ff */
[----:B------:R-:W-:Y:S01]  /*a8c0*/  BSSY B1, `(.L_x_151) ;  /* 0x0000015000017945 */ /* 0x000fe20003800000 */
[----:B------:R-:W3:Y:S02]  /*a8d0*/  @P2 SYNCS.PHASECHK.TRANS64.TRYWAIT P0, [R0+URZ+0x100], R2 ;  /* 0x00010002000025a7 */ /* 0x000ee400080011ff */
[----:B---3--:R-:W-:Y:S01]  /*a8e0*/  @P2 SEL R113, RZ, 0x1, !P0 ;  /* 0x00000001ff712807 */ /* 0x008fe20004000000 */
[----:B--2---:R-:W-:Y:S06]  /*a8f0*/  @!P2 BRA `(.L_x_152) ;  /* 0x000000000044a947 */ /* 0x004fec0003800000 */
        /* <DEDUP_REMOVED lines=10> */
.L_x_154:
[----:B------:R-:W-:Y:S05]  /*a9a0*/  BSYNC B0 ;  /* 0x0000000000007941 */ /* 0x000fea0003800000 */
.L_x_153:
[----:B------:R-:W-:Y:S11]  /*a9b0*/  ISETP.NE.AND P0, PT, R115, RZ, PT ;  /* 0x000000ff7300720c */ /* 0x000ff60003f05270 */
[----:B------:R-:W-:Y:S02]  /*a9c0*/  @!UPT UIADD3 URZ, UPT, UPT, URZ, URZ, URZ ;  /* 0x000000fffffff290 */ /* 0x000fe4000fffe0ff */
[----:B------:R3:W4:Y:S04]  /*a9d0*/  @P0 LDS.128 R52, [R112+UR43+0x200] ;  /* 0x0002002b70340984 */ /* 0x0007280008000c00 */
[----:B------:R3:W1:Y:S04]  /*a9e0*/  @P0 LDS.128 R64, [R112+UR43+0xa00] ;  /* 0x000a002b70400984 */ /* 0x0006680008000c00 */
[----:B------:R3:W1:Y:S04]  /*a9f0*/  @P0 LDS.128 R56, [R2+0x200] ;  /* 0x0002000002380984 */ /* 0x0006680000000c00 */
[----:B------:R3:W1:Y:S02]  /*aa00*/  @P0 LDS.128 R68, [R2+0xa00] ;  /* 0x000a000002440984 */ /* 0x0006640000000c00 */
.L_x_152:
[----:B------:R-:W-:Y:S05]  /*aa10*/  BSYNC B1 ;  /* 0x0000000000017941 */ /* 0x000fea0003800000 */
.L_x_151:
[----:B------:R-:W-:Y:S05]  /*aa20*/  VIADD R107, R107, 0x400010 ;  /* 0x004000106b6b7836 */ /* 0x000fea0000000000 */
[----:B--2---:R-:W-:Y:S04]  /*aa30*/  SHF.R.U32.HI R0, RZ, 0x15, R107 ;  /* 0x00000015ff007819 */ /* 0x004fe8000001166b */
[----:B---3--:R-:W-:Y:S04]  /*aa40*/  LOP3.LUT R2, R0, 0x3, RZ, 0xc0, !PT ;  /* 0x0000000300027812 */ /* 0x008fe800078ec0ff */
[----:B------:R-:W-:Y:S11]  /*aa50*/  ISETP.NE.AND P0, PT, R88, R2, PT ;  /* 0x000000025800720c */ /* 0x000ff60003f05270 */
[----:B------:R-:W-:Y:S02]  /*aa60*/  @!UPT UIADD3 URZ, UPT, UPT, URZ, URZ, URZ ;  /* 0x000000fffffff290 */ /* 0x000fe4000fffe0ff */
[----:B------:R-:W-:Y:S05]  /*aa70*/  @P0 BRA `(.L_x_156) ;  /* 0x0000000000bc0947 */ /* 0x000fea0003800000 */
[----:B------:R-:W-:Y:S02]  /*aa80*/  LOP3.LUT P0, RZ, R0, 0x3, R90, 0x48, !PT ;  /* 0x0000000300ff7812 */ /* 0x000fe4000780485a */
[----:B------:R-:W-:Y:S11]  /*aa90*/  MOV R16, R107 ;  /* 0x0000006b00107202 */ /* 0x000ff60000000f00 */
[----:B------:R-:W-:Y:S05]  /*aaa0*/  @!P0 BRA `(.L_x_157) ;  /* 0x0000000000408947 */ /* 0x000fea0003800000 */
[----:B------:R-:W2:Y:S01]  /*aab0*/  LDCU.64 UR8, c[0x4][0x70] ;  /* 0x01000e00ff0877ac */ /* 0x000ea20008000a00 */
[----:B------:R-:W-:Y:S01]  /*aac0*/  MOV R15, 0x0 ;  /* 0x00000000000f7802 */ /* 0x000fe20000000f00 */
[----:B------:R-:W-:Y:S02]  /*aad0*/  HFMA2 R12, -RZ, RZ, 0, 5.9604644775390625e-08 ;  /* 0x00000001ff0c7431 */ /* 0x000fe400000001ff */
[----:B------:R-:W-:Y:S02]  /*aae0*/  IMAD.MOV.U32 R8, RZ, RZ, 0x192 ;  /* 0x00000192ff087424 */ /* 0x000fe400078e00ff */
[----:B------:R-:W-:Y:S01]  /*aaf0*/  IMAD.MOV.U32 R13, RZ, RZ, RZ ;  /* 0x000000ffff0d7224 */ /* 0x000fe200078e00ff */
[----:B------:R-:W3:Y:S01]  /*ab00*/  LDCU.64 UR6, c[0x4][0x78] ;  /* 0x01000f00ff0677ac */ /* 0x000ee20008000a00 */
[----:B------:R-:W1:Y:S01]  /*ab10*/  LDC.64 R14, c[0x4][R15] ;  /* 0x010000000f0e7b82 */ /* 0x000e620000000a00 */
[----:B------:R-:W5:Y:S01]  /*ab20*/  LDCU.64 UR4, c[0x4][0x10] ;  /* 0x01000200ff0477ac */ /* 0x000f620008000a00 */
[----:B--2---:R-:W-:Y:S01]  /*ab30*/  MOV R5, UR9 ;  /* 0x0000000900057c02 */ /* 0x004fe20008000f00 */
[----:B------:R-:W-:Y:S01]  /*ab40*/  IMAD.U32 R4, RZ, RZ, UR8 ;  /* 0x00000008ff047e24 */ /* 0x000fe2000f8e00ff */
[----:B---3--:R-:W-:Y:S01]  /*ab50*/  MOV R7, UR7 ;  /* 0x0000000700077c02 */ /* 0x008fe20008000f00 */
[----:B------:R-:W-:Y:S01]  /*ab60*/  IMAD.U32 R6, RZ, RZ, UR6 ;  /* 0x00000006ff067e24 */ /* 0x000fe2000f8e00ff */
[----:B-----5:R-:W-:Y:S01]  /*ab70*/  MOV R11, UR5 ;  /* 0x00000005000b7c02 */ /* 0x020fe20008000f00 */
[----:B------:R-:W-:Y:S02]  /*ab80*/  IMAD.U32 R10, RZ, RZ, UR4 ;  /* 0x00000004ff0a7e24 */ /* 0x000fe4000f8e00ff */
[----:B------:R-:W-:Y:S07]  /*ab90*/  LEPC R20, `(.L_x_157) ;  /* 0x000000001014794e */ /* 0x000fee0000000000 */
[----:B-1--4-:R-:W-:Y:S05]  /*aba0*/  CALL.ABS.NOINC R14 ;  /* 0x000000000e007343 */ /* 0x012fea0003c00000 */
.L_x_157:
[----:B------:R-:W-:Y:S05]  /*abb0*/  WARPSYNC.ALL ;  /* 0x0000000000007948 */ /* 0x000fea0003800000 */
[C---:B------:R-:W-:Y:S01]  /*abc0*/  R2UR UR4, R16.reuse ;  /* 0x00000000100472ca */ /* 0x040fe200000e0000 */
[----:B------:R-:W-:Y:S05]  /*abd0*/  VIADD R0, R16, 0x20 ;  /* 0x0000002010007836 */ /* 0x000fea0000000000 */
[----:B------:R-:W-:Y:S04]  /*abe0*/  SHF.R.U32.HI R0, RZ, 0x15, R0 ;  /* 0x00000015ff007819 */ /* 0x000fe80000011600 */
[----:B------:R-:W-:Y:S03]  /*abf0*/  LOP3.LUT P0, RZ, R0, 0x3, R90, 0x48, !PT ;  /* 0x0000000300ff7812 */ /* 0x000fe6000780485a */
[----:B------:R-:W2:Y:S10]  /*ac00*/  LDTM.x16 R24, tmem[UR4] ;  /* 0x00000004001879ee */ /* 0x000eb40008240000 */
[----:B--2---:R-:W-:Y:S05]  /*ac10*/  @!P0 BRA `(.L_x_158) ;  /* 0x0000000000408947 */ /* 0x004fea0003800000 */
        /* <DEDUP_REMOVED lines=16> */
.L_x_158:
[----:B------:R-:W-:Y:S05]  /*ad20*/  WARPSYNC.ALL ;  /* 0x0000000000007948 */ /* 0x000fea0003800000 */
[----:B------:R-:W-:Y:S11]  /*ad30*/  R2UR UR4, R16 ;  /* 0x00000000100472ca */ /* 0x000ff600000e0000 */
[----:B------:R-:W-:Y:S02]  /*ad40*/  @!UPT UIADD3 URZ, UPT, UPT, URZ, URZ, URZ ;  /* 0x000000fffffff290 */ /* 0x000fe4000fffe0ff */
[----:B------:R-:W2:Y:S02]  /*ad50*/  LDTM.x16 R4, tmem[UR4+0x20] ;  /* 0x00002004000479ee */ /* 0x000ea40008240000 */
[----:B--2---:R-:W-:Y:S01]  /*ad60*/  NOP ;  /* 0x0000000000007918 */ /* 0x004fe20000000000 */
.L_x_156:
[----:B------:R-:W-:Y:S01]  /*ad70*/  ISETP.NE.AND P1, PT, R88, R2, PT ;  /* 0x000000025800720c */ /* 0x000fe20003f25270 */
[----:B------:R-:W-:Y:S05]  /*ad80*/  WARPSYNC.ALL ;  /* 0x0000000000007948 */ /* 0x000fea0003800000 */
[C---:B----4-:R-:W-:Y:S01]  /*ad90*/  SHF.L.U32 R3, R52.reuse, 0x10, RZ ;  /* 0x0000001034037819 */ /* 0x050fe200000006ff */
[----:B------:R-:W-:Y:S01]  /*ada0*/  NOP ;  /* 0x0000000000007918 */ /* 0x000fe20000000000 */
[----:B------:R-:W-:Y:S01]  /*adb0*/  LOP3.LUT R40, R52, 0xffff0000, RZ, 0xc0, !PT ;  /* 0xffff000034287812 */ /* 0x000fe200078ec0ff */
[----:B------:R-:W-:Y:S01]  /*adc0*/  FMUL R0, R43, R24 ;  /* 0x000000182b007220 */ /* 0x000fe20000400000 */
[----:B------:R-:W-:Y:S01]  /*add0*/  SHF.L.U32 R41, R53, 0x10, RZ ;  /* 0x0000001035297819 */ /* 0x000fe200000006ff */
[C---:B------:R-:W-:Y:S01]  /*ade0*/  FMUL R20, R43.reuse, R4 ;  /* 0x000000042b147220 */ /* 0x040fe20000400000 */
[----:B------:R-:W-:Y:S01]  /*adf0*/  MOV R4, UR46 ;  /* 0x0000002e00047c02 */ /* 0x000fe20008000f00 */
[----:B------:R-:W-:Y:S01]  /*ae00*/  FMUL R2, R43, R25 ;  /* 0x000000192b027220 */ /* 0x000fe20000400000 */
[----:B------:R-:W-:Y:S01]  /*ae10*/  LOP3.LUT R42, R53, 0xffff0000, RZ, 0xc0, !PT ;  /* 0xffff0000352a7812 */ /* 0x000fe200078ec0ff */
[C---:B------:R-:W-:Y:S01]  /*ae20*/  FFMA R0, R45.reuse, R3, R0 ;  /* 0x000000032d007223 */ /* 0x040fe20000000000 */
[----:B------:R-:W-:Y:S01]  /*ae30*/  @!P1 LEA R105, R4, R105, 0xc ;  /* 0x0000006904699211 */ /* 0x000fe200078e60ff */
[----:B------:R-:W-:Y:S01]  /*ae40*/  FFMA R2, R45, R40, R2 ;  /* 0x000000282d027223 */ /* 0x000fe20000000002 */
[----:B------:R-:W-:Y:S01]  /*ae50*/  R2UR UR4, R106 ;  /* 0x000000006a0472ca */ /* 0x000fe200000e0000 */
[C---:B------:R-:W-:Y:S01]  /*ae60*/  FMUL R3, R43.reuse, R26 ;  /* 0x0000001a2b037220 */ /* 0x040fe20000400000 */
[----:B------:R-:W-:Y:S01]  /*ae70*/  SHF.L.U32 R44, R54, 0x10, RZ ;  /* 0x00000010362c7819 */ /* 0x000fe200000006ff */
[C---:B------:R-:W-:Y:S01]  /*ae80*/  FMUL R4, R43.reuse, R27 ;  /* 0x0000001b2b047220 */ /* 0x040fe20000400000 */
[----:B-1----:R-:W-:Y:S01]  /*ae90*/  F2FP.BF16.F32.PACK_AB R96, R2, R0 ;  /* 0x000000000260723e */ /* 0x002fe200000010ff */
[----:B------:R-:W-:Y:S01]  /*aea0*/  FMUL R21, R43, R5 ;  /* 0x000000052b157220 */ /* 0x000fe20000400000 */
[----:B------:R-:W-:Y:S01]  /*aeb0*/  @!P1 IADD3 R5, PT, PT, R105, UR43, RZ ;  /* 0x0000002b69059c10 */ /* 0x000fe2000fffe0ff */
[C---:B------:R-:W-:Y:S01]  /*aec0*/  FFMA R3, R45.reuse, R41, R3 ;  /* 0x000000292d037223 */ /* 0x040fe20000000003 */
[----:B------:R-:W-:Y:S01]  /*aed0*/  LOP3.LUT R46, R54, 0xffff0000, RZ, 0xc0, !PT ;  /* 0xffff0000362e7812 */ /* 0x000fe200078ec0ff */
[----:B------:R-:W-:Y:S01]  /*aee0*/  FFMA R4, R45, R42, R4 ;  /* 0x0000002a2d047223 */ /* 0x000fe20000000004 */
[----:B------:R-:W-:Y:S01]  /*aef0*/  SHF.L.U32 R47, R55, 0x10, RZ ;  /* 0x00000010372f7819 */ /* 0x000fe200000006ff */
[C---:B------:R-:W-:Y:S01]  /*af00*/  FMUL R0, R43.reuse, R28 ;  /* 0x0000001c2b007220 */ /* 0x040fe20000400000 */
[----:B------:R-:W-:Y:S01]  /*af10*/  @!P1 IADD3 R104, PT, PT, R104, R5, RZ ;  /* 0x0000000568689210 */ /* 0x000fe20007ffe0ff */
[----:B------:R-:W-:Y:S01]  /*af20*/  FMUL R2, R43, R29 ;  /* 0x0000001d2b027220 */ /* 0x000fe20000400000 */
[----:B------:R-:W-:Y:S01]  /*af30*/  LOP3.LUT R48, R55, 0xffff0000, RZ, 0xc0, !PT ;  /* 0xffff000037307812 */ /* 0x000fe200078ec0ff */
[C---:B------:R-:W-:Y:S01]  /*af40*/  FMUL R5, R43.reuse, R30 ;  /* 0x0000001e2b057220 */ /* 0x040fe20000400000 */
[C---:B------:R-:W-:Y:S01]  /*af50*/  SHF.L.U32 R49, R56.reuse, 0x10, RZ ;  /* 0x0000001038317819 */ /* 0x040fe200000006ff */
        /* <DEDUP_REMOVED lines=8> */
[----:B------:R-:W-:Y:S01]  /*afe0*/  FFMA R2, R45, R46, R2 ;  /* 0x0000002e2d027223 */ /* 0x000fe20000000002 */
[C---:B------:R-:W-:Y:S01]  /*aff0*/  SHF.L.U32 R53, R58.reuse, 0x10, RZ ;  /* 0x000000103a357819 */ /* 0x040fe200000006ff */
[C---:B------:R-:W-:Y:S01]  /*b000*/  FMUL R7, R43.reuse, R32 ;  /* 0x000000202b077220 */ /* 0x040fe20000400000 */
[----:B------:R-:W-:Y:S01]  /*b010*/  LOP3.LUT R54, R58, 0xffff0000, RZ, 0xc0, !PT ;  /* 0xffff00003a367812 */ /* 0x000fe200078ec0ff */
[----:B------:R-:W-:Y:S01]  /*b020*/  FMUL R3, R43, R33 ;  /* 0x000000212b037220 */ /* 0x000fe20000400000 */
[----:B------:R-:W-:Y:S01]  /*b030*/  F2FP.BF16.F32.PACK_AB R98, R2, R0 ;  /* 0x000000000262723e */ /* 0x000fe200000010ff */
[----:B------:R-:W-:Y:S01]  /*b040*/  FFMA R5, R45, R47, R5 ;  /* 0x0000002f2d057223 */ /* 0x000fe20000000005 */
[----:B------:R-:W-:Y:S01]  /*b050*/  SHF.L.U32 R55, R59, 0x10, RZ ;  /* 0x000000103b377819 */ /* 0x000fe200000006ff */
[----:B------:R-:W-:Y:S01]  /*b060*/  FFMA R6, R45, R48, R6 ;  /* 0x000000302d067223 */ /* 0x000fe20000000006 */
[----:B------:R-:W-:Y:S01]  /*b070*/  LOP3.LUT R56, R59, 0xffff0000, RZ, 0xc0, !PT ;  /* 0xffff00003b387812 */ /* 0x000fe200078ec0ff */
[C---:B------:R-:W-:Y:S01]  /*b080*/  FFMA R7, R45.reuse, R49, R7 ;  /* 0x000000312d077223 */ /* 0x040fe20000000007 */
[----:B------:R-:W-:Y:S01]  /*b090*/  SHF.L.U32 R57, R64, 0x10, RZ ;  /* 0x0000001040397819 */ /* 0x000fe200000006ff */
[----:B------:R-:W-:Y:S01]  /*b0a0*/  UIADD3 UR4, UPT, UPT, UR4, 0x170, URZ ;  /* 0x0000017004047890 */ /* 0x000fe2000fffe0ff */
[----:B------:R-:W-:Y:S01]  /*b0b0*/  F2FP.BF16.F32.PACK_AB R99, R6, R5 ;  /* 0x000000050663723e */ /* 0x000fe200000010ff */
[----:B------:R-:W-:Y:S01]  /*b0c0*/  FFMA R3, R45, R50, R3 ;  /* 0x000000322d037223 */ /* 0x000fe20000000003 */
[----:B------:R-:W-:Y:S01]  /*b0d0*/  LOP3.LUT R58, R64, 0xffff0000, RZ, 0xc0, !PT ;  /* 0xffff0000403a7812 */ /* 0x000fe200078ec0ff */
[----:B------:R-:W-:Y:S01]  /*b0e0*/  FMUL R0, R43, R34 ;  /* 0x000000222b007220 */ /* 0x000fe20000400000 */
[----:B------:R-:W-:Y:S01]  /*b0f0*/  SHF.L.U32 R59, R65, 0x10, RZ ;  /* 0x00000010413b7819 */ /* 0x000fe200000006ff */
[----:B------:R-:W-:Y:S01]  /*b100*/  FMUL R2, R43, R35 ;  /* 0x000000232b027220 */ /* 0x000fe20000400000 */
[----:B------:R-:W-:Y:S01]  /*b110*/  F2FP.BF16.F32.PACK_AB R28, R3, R7 ;  /* 0x00000007031c723e */ /* 0x000fe200000010ff */
[----:B------:R-:W-:Y:S01]  /*b120*/  UPRMT UR4, UR56, 0x654, UR4 ;  /* 0x0000065438047896 */ /* 0x000fe20008000004 */
[----:B------:R-:W-:Y:S01]  /*b130*/  LOP3.LUT R60, R65, 0xffff0000, RZ, 0xc0, !PT ;  /* 0xffff0000413c7812 */ /* 0x000fe200078ec0ff */
[C---:B------:R-:W-:Y:S01]  /*b140*/  FMUL R4, R43.reuse, R36 ;  /* 0x000000242b047220 */ /* 0x040fe20000400000 */
[C---:B------:R-:W-:Y:S01]  /*b150*/  SHF.L.U32 R61, R66.reuse, 0x10, RZ ;  /* 0x00000010423d7819 */ /* 0x040fe200000006ff */
[----:B------:R-:W-:Y:S01]  /*b160*/  FMUL R5, R43, R37 ;  /* 0x000000252b057220 */ /* 0x000fe20000400000 */
[----:B------:R-:W-:Y:S01]  /*b170*/  LOP3.LUT R62, R66, 0xffff0000, RZ, 0xc0, !PT ;  /* 0xffff0000423e7812 */ /* 0x000fe200078ec0ff */
[----:B------:R-:W-:Y:S01]  /*b180*/  FFMA R0, R45, R51, R0 ;  /* 0x000000332d007223 */ /* 0x000fe20000000000 */
[----:B------:R-:W-:Y:S01]  /*b190*/  FMUL R6, R43, R38 ;  /* 0x000000262b067220 */ /* 0x000fe20000400000 */
[----:B------:R-:W-:Y:S01]  /*b1a0*/  FFMA R2, R45, R52, R2 ;  /* 0x000000342d027223 */ /* 0x000fe20000000002 */
[----:B------:R-:W-:Y:S01]  /*b1b0*/  FMUL R3, R43, R39 ;  /* 0x000000272b037220 */ /* 0x000fe20000400000 */
[C---:B------:R-:W-:Y:S01]  /*b1c0*/  FFMA R4, R45.reuse, R53, R4 ;  /* 0x000000352d047223 */ /* 0x040fe20000000004 */
[C---:B------:R-:W-:Y:S01]  /*b1d0*/  FFMA R5, R45.reuse, R54, R5 ;  /* 0x000000362d057223 */ /* 0x040fe20000000005 */
[C---:B------:R-:W-:Y:S01]  /*b1e0*/  FFMA R6, R45.reuse, R55, R6 ;  /* 0x000000372d067223 */ /* 0x040fe20000000006 */
[C---:B------:R-:W-:Y:S01]  /*b1f0*/  FFMA R3, R45.reuse, R56, R3 ;  /* 0x000000382d037223 */ /* 0x040fe20000000003 */
[----:B------:R-:W-:Y:S01]  /*b200*/  FFMA R20, R45, R57, R20 ;  /* 0x000000392d147223 */ /* 0x000fe20000000014 */
[----:B------:R-:W-:Y:S01]  /*b210*/  FMUL R8, R43, R8 ;  /* 0x000000082b087220 */ /* 0x000fe20000400000 */
[----:B------:R-:W-:Y:S01]  /*b220*/  SYNCS.ARRIVE.TRANS64.RED.A1T0 RZ, [UR4], RZ ;  /* 0x000000ffffff79a7 */ /* 0x000fe20008100404 */
[----:B------:R1:W-:Y:S01]  /*b230*/  @!P1 STS.128 [R105+UR43+0x200], R96 ;  /* 0x0002006069009988 */ /* 0x0003e20008000c2b */
[----:B------:R-:W-:Y:S01]  /*b240*/  SHF.L.U32 R63, R67, 0x10, RZ ;  /* 0x00000010433f7819 */ /* 0x000fe200000006ff */
[----:B------:R-:W-:Y:S01]  /*b250*/  FFMA R21, R45, R58, R21 ;  /* 0x0000003a2d157223 */ /* 0x000fe20000000015 */
[----:B------:R-:W-:Y:S01]  /*b260*/  LOP3.LUT R64, R67, 0xffff0000, RZ, 0xc0, !PT ;  /* 0xffff000043407812 */ /* 0x000fe200078ec0ff */
[----:B------:R-:W-:Y:S01]  /*b270*/  FMUL R9, R43, R9 ;  /* 0x000000092b097220 */ /* 0x000fe20000400000 */
[C---:B------:R-:W-:Y:S01]  /*b280*/  SHF.L.U32 R24, R68.reuse, 0x10, RZ ;  /* 0x0000001044187819 */ /* 0x040fe200000006ff */
[----:B------:R-:W-:Y:S01]  /*b290*/  FFMA R22, R45, R59, R22 ;  /* 0x0000003b2d167223 */ /* 0x000fe20000000016 */
[----:B------:R-:W-:Y:S01]  /*b2a0*/  LOP3.LUT R25, R68, 0xffff0000, RZ, 0xc0, !PT ;  /* 0xffff000044197812 */ /* 0x000fe200078ec0ff */
[----:B------:R-:W-:Y:S01]  /*b2b0*/  FMUL R10, R43, R10 ;  /* 0x0000000a2b0a7220 */ /* 0x000fe20000400000 */
[----:B------:R-:W-:Y:S01]  /*b2c0*/  FFMA R23, R45, R60, R23 ;  /* 0x0000003c2d177223 */ /* 0x000fe20000000017 */
[----:B------:R-:W-:Y:S01]  /*b2d0*/  FMUL R11, R43, R11 ;  /* 0x0000000b2b0b7220 */ /* 0x000fe20000400000 */
[----:B------:R-:W-:Y:S01]  /*b2e0*/  F2FP.BF16.F32.PACK_AB R29, R2, R0 ;  /* 0x00000000021d723e */ /* 0x000fe200000010ff */
[----:B------:R-:W-:Y:S01]  /*b2f0*/  FFMA R8, R45, R61, R8 ;  /* 0x0000003d2d087223 */ /* 0x000fe20000000008 */
[----:B------:R-:W-:Y:S01]  /*b300*/  F2FP.BF16.F32.PACK_AB R30, R5, R4 ;  /* 0x00000004051e723e */ /* 0x000fe200000010ff */
[----:B------:R-:W-:Y:S01]  /*b310*/  FMUL R12, R43, R12 ;  /* 0x0000000c2b0c7220 */ /* 0x000fe20000400000 */
[----:B------:R-:W-:Y:S01]  /*b320*/  F2FP.BF16.F32.PACK_AB R31, R3, R6 ;  /* 0x00000006031f723e */ /* 0x000fe200000010ff */
[----:B------:R-:W-:Y:S01]  /*b330*/  FFMA R9, R45, R62, R9 ;  /* 0x0000003e2d097223 */ /* 0x000fe20000000009 */
[----:B------:R-:W-:Y:S01]  /*b340*/  FMUL R13, R43, R13 ;  /* 0x0000000d2b0d7220 */ /* 0x000fe20000400000 */
[----:B------:R-:W-:Y:S01]  /*b350*/  SHF.L.U32 R26, R69, 0x10, RZ ;  /* 0x00000010451a7819 */ /* 0x000fe200000006ff */
[----:B------:R-:W-:Y:S01]  /*b360*/  FFMA R10, R45, R63, R10 ;  /* 0x0000003f2d0a7223 */ /* 0x000fe2000000000a */
[----:B------:R1:W-:Y:S01]  /*b370*/  @!P1 STS.128 [R104+0x200], R28 ;  /* 0x0002001c68009388 */ /* 0x0003e20000000c00 */
[----:B------:R-:W-:Y:S01]  /*b380*/  FMUL R14, R43, R14 ;  /* 0x0000000e2b0e7220 */ /* 0x000fe20000400000 */
[----:B------:R-:W-:Y:S01]  /*b390*/  LOP3.LUT R40, R69, 0xffff0000, RZ, 0xc0, !PT ;  /* 0xffff000045287812 */ /* 0x000fe200078ec0ff */
[----:B------:R-:W-:Y:S01]  /*b3a0*/  FFMA R11, R45, R64, R11 ;  /* 0x000000402d0b7223 */ /* 0x000fe2000000000b */
[----:B------:R-:W-:Y:S01]  /*b3b0*/  FMUL R15, R43, R15 ;  /* 0x0000000f2b0f7220 */ /* 0x000fe20000400000 */
[C---:B------:R-:W-:Y:S01]  /*b3c0*/  SHF.L.U32 R65, R70.reuse, 0x10, RZ ;  /* 0x0000001046417819 */ /* 0x040fe200000006ff */
[----:B------:R-:W-:Y:S01]  /*b3d0*/  FFMA R12, R45, R24, R12 ;  /* 0x000000182d0c7223 */ /* 0x000fe2000000000c */
[----:B------:R-:W-:Y:S01]  /*b3e0*/  FMUL R16, R43, R16 ;  /* 0x000000102b107220 */ /* 0x000fe20000400000 */
[----:B------:R-:W-:Y:S01]  /*b3f0*/  LOP3.LUT R66, R70, 0xffff0000, RZ, 0xc0, !PT ;  /* 0xffff000046427812 */ /* 0x000fe200078ec0ff */
[----:B------:R-:W-:Y:S01]  /*b400*/  FFMA R13, R45, R25, R13 ;  /* 0x000000192d0d7223 */ /* 0x000fe2000000000d */
[----:B------:R-:W-:Y:S01]  /*b410*/  FMUL R17, R43, R17 ;  /* 0x000000112b117220 */ /* 0x000fe20000400000 */
[----:B------:R-:W-:Y:S01]  /*b420*/  SHF.L.U32 R67, R71, 0x10, RZ ;  /* 0x0000001047437819 */ /* 0x000fe200000006ff */
[----:B------:R-:W-:Y:S01]  /*b430*/  FFMA R14, R45, R26, R14 ;  /* 0x0000001a2d0e7223 */ /* 0x000fe2000000000e */
[----:B------:R-:W-:Y:S01]  /*b440*/  F2FP.BF16.F32.PACK_AB R20, R21, R20 ;  /* 0x000000141514723e */ /* 0x000fe200000010ff */
[----:B------:R-:W-:Y:S01]  /*b450*/  FMUL R18, R43, R18 ;  /* 0x000000122b127220 */ /* 0x000fe20000400000 */
[----:B------:R-:W-:Y:S01]  /*b460*/  LOP3.LUT R68, R71, 0xffff0000, RZ, 0xc0, !PT ;  /* 0xffff000047447812 */ /* 0x000fe200078ec0ff */
[----:B------:R-:W-:Y:S01]  /*b470*/  FFMA R15, R45, R40, R15 ;  /* 0x000000282d0f7223 */ /* 0x000fe2000000000f */
[----:B------:R-:W-:Y:S01]  /*b480*/  F2FP.BF16.F32.PACK_AB R21, R23, R22 ;  /* 0x000000161715723e */ /* 0x000fe200000010ff */
[----:B------:R-:W-:Y:S01]  /*b490*/  FMUL R19, R43, R19 ;  /* 0x000000132b137220 */ /* 0x000fe20000400000 */
[----:B------:R-:W-:Y:S01]  /*b4a0*/  F2FP.BF16.F32.PACK_AB R22, R9, R8 ;  /* 0x000000080916723e */ /* 0x000fe200000010ff */
[----:B------:R-:W-:Y:S01]  /*b4b0*/  FFMA R16, R45, R65, R16 ;  /* 0x000000412d107223 */ /* 0x000fe20000000010 */
[----:B------:R-:W-:Y:S01]  /*b4c0*/  F2FP.BF16.F32.PACK_AB R23, R11, R10 ;  /* 0x0000000a0b17723e */ /* 0x000fe200000010ff */
[C---:B------:R-:W-:Y:S01]  /*b4d0*/  FFMA R17, R45.reuse, R66, R17 ;  /* 0x000000422d117223 */ /* 0x040fe20000000011 */
[C---:B------:R-:W-:Y:S01]  /*b4e0*/  FFMA R18, R45.reuse, R67, R18 ;  /* 0x000000432d127223 */ /* 0x040fe20000000012 */
[----:B------:R-:W-:Y:S01]  /*b4f0*/  FFMA R19, R45, R68, R19 ;  /* 0x000000442d137223 */ /* 0x000fe20000000013 */
[----:B------:R-:W-:Y:S01]  /*b500*/  F2FP.BF16.F32.PACK_AB R12, R13, R12 ;  /* 0x0000000c0d0c723e */ /* 0x000fe200000010ff */
[----:B------:R1:W-:Y:S01]  /*b510*/  @!P1 STS.128 [R105+UR43+0xa00], R20 ;  /* 0x000a001469009988 */ /* 0x0003e20008000c2b */
[----:B------:R-:W-:Y:S01]  /*b520*/  F2FP.BF16.F32.PACK_AB R13, R15, R14 ;  /* 0x0000000e0f0d723e */ /* 0x000fe200000010ff */
[----:B------:R-:W-:Y:S01]  /*b530*/  BSSY.RECONVERGENT B0, `(.L_x_159) ;  /* 0x000001c000007945 */ /* 0x000fe20003800200 */
[----:B------:R-:W-:Y:S02]  /*b540*/  F2FP.BF16.F32.PACK_AB R14, R17, R16 ;  /* 0x00000010110e723e */ /* 0x000fe400000010ff */
[----:B------:R-:W-:Y:S02]  /*b550*/  F2FP.BF16.F32.PACK_AB R15, R19, R18 ;  /* 0x00000012130f723e */ /* 0x000fe400000010ff */
[----:B------:R-:W-:Y:S03]  /*b560*/  ISETP.NE.AND P0, PT, R88, RZ, PT ;  /* 0x000000ff5800720c */ /* 0x000fe60003f05270 */
[----:B------:R1:W-:Y:S01]  /*b570*/  @!P1 STS.128 [R104+0xa00], R12 ;  /* 0x000a000c68009388 */ /* 0x0003e20000000c00 */
[----:B------:R-:W-:Y:S01]  /*b580*/  @!PT LDS RZ, [RZ] ;  /* 0x00000000fffff984 */ /* 0x000fe20000000800 */
[----:B------:R-:W-:Y:S01]  /*b590*/  @!PT LDS RZ, [RZ] ;  /* 0x00000000fffff984 */ /* 0x000fe20000000800 */
[----:B------:R-:W-:Y:S01]  /*b5a0*/  @!PT LDS RZ, [RZ] ;  /* 0x00000000fffff984 */ /* 0x000fe20000000800 */
[----:B------:R-:W-:Y:S01]  /*b5b0*/  @!PT LDS RZ, [RZ] ;  /* 0x00000000fffff984 */ /* 0x000fe20000000800 */
[----:B------:R2:W-:Y:S07]  /*b5c0*/  MEMBAR.ALL.CTA ;  /* 0x0000000000007992 */ /* 0x0005ee0000008000 */
[----:B--2---:R-:W2:Y:S02]  /*b5d0*/  FENCE.VIEW.ASYNC.S ;  /* 0x00000000000073c6 */ /* 0x004ea40000000000 */
        /* <DEDUP_REMOVED lines=17> */
.L_x_160:
[----:B------:R-:W-:Y:S05]  /*b6f0*/  BSYNC.RECONVERGENT B0 ;  /* 0x0000000000007941 */ /* 0x000fea0003800200 */
.L_x_159:
[----:B------:R-:W-:Y:S01]  /*b700*/  UISETP.NE.AND UP0, UPT, UR47, URZ, UPT ;  /* 0x000000ff2f00728c */ /* 0x000fe2000bf05270 */
[----:B------:R-:W-:Y:S01]  /*b710*/  BSSY.RECONVERGENT B0, `(.L_x_161) ;  /* 0x0000009000007945 */ /* 0x000fe20003800200 */
[----:B------:R-:W-:Y:S04]  /*b720*/  UIADD3 UR4, UPT, UPT, UR46, 0x1, URZ ;  /* 0x000000012e047890 */ /* 0x000fe8000fffe0ff */
[----:B------:R-:W-:Y:S02]  /*b730*/  UISETP.EQ.XOR UP1, UPT, UR4, 0x3, UP0 ;  /* 0x000000030400788c */ /* 0x000fe40008722a70 */
[----:B------:R-:W-:Y:S02]  /*b740*/  UISETP.NE.AND UP0, UPT, UR4, 0x3, UPT ;  /* 0x000000030400788c */ /* 0x000fe4000bf05270 */
[----:B------:R-:W-:Y:S02]  /*b750*/  USEL UR5, URZ, 0x1, !UP1 ;  /* 0x00000001ff057887 */ /* 0x000fe4000c800000 */
[----:B------:R-:W-:Y:S02]  /*b760*/  USEL UR45, UR4, URZ, UP0 ;  /* 0x000000ff042d7287 */ /* 0x000fe40008000000 */
[----:B------:R-:W-:Y:S01]  /*b770*/  ULOP3.LUT UR58, UR58, UR5, URZ, 0x3c, !UPT ;  /* 0x000000053a3a7292 */ /* 0x000fe2000f8e3cff */
[----:B------:R-:W-:Y:S11]  /*b780*/  @P0 BRA `(.L_x_162) ;  /* 0x0000000000040947 */ /* 0x000ff60003800000 */
[----:B------:R-:W-:Y:S04]  /*b790*/  DEPBAR.LE SB0, 0x1 ;  /* 0x000080400000791a */ /* 0x000fe80000000000 */
.L_x_162:
[----:B------:R-:W-:Y:S05]  /*b7a0*/  BSYNC.RECONVERGENT B0 ;  /* 0x0000000000007941 */ /* 0x000fea0003800200 */
.L_x_161:
[----:B------:R-:W-:Y:S01]  /*b7b0*/  BAR.SYNC.DEFER_BLOCKING 0x1, 0x80 ;  /* 0x0042000000007b1d */ /* 0x000fe20000010000 */
[----:B------:R-:W-:Y:S01]  /*b7c0*/  UISETP.NE.AND UP0, UPT, UR57, -0x4, UPT ;  /* 0xfffffffc3900788c */ /* 0x000fe2000bf05270 */
[----:B------:R-:W-:Y:S08]  /*b7d0*/  IADD3 R84, PT, PT, R84, 0x1, RZ ;  /* 0x0000000154547810 */ /* 0x000ff00007ffe0ff */
[----:B------:R-:W-:Y:S05]  /*b7e0*/  BRA.U !UP0, `(.L_x_163) ;  /* 0x0000000108287547 */ /* 0x000fea000b800000 */
[----:B------:R-:W-:Y:S01]  /*b7f0*/  ISETP.NE.AND P0, PT, R103, RZ, PT ;  /* 0x000000ff6700720c */ /* 0x000fe20003f05270 */
[----:B------:R-:W-:Y:S01]  /*b800*/  IMAD.U32 R2, RZ, RZ, UR52 ;  /* 0x00000034ff027e24 */ /* 0x000fe2000f8e00ff */
[----:B------:R-:W-:Y:S01]  /*b810*/  UIADD3 UR4, UPT, UPT, UR52, 0x1, URZ ;  /* 0x0000000134047890 */ /* 0x000fe2000fffe0ff */
[----:B------:R-:W-:Y:S03]  /*b820*/  IMAD.U32 R0, RZ, RZ, UR56 ;  /* 0x00000038ff007e24 */ /* 0x000fe6000f8e00ff */
[----:B------:R-:W-:Y:S04]  /*b830*/  UISETP.NE.AND UP0, UPT, UR4, 0x3, UPT ;  /* 0x000000030400788c */ /* 0x000fe8000bf05270 */
[----:B------:R-:W-:Y:S03]  /*b840*/  USEL UR52, UR4, URZ, UP0 ;  /* 0x000000ff04347287 */ /* 0x000fe60008000000 */
[----:B------:R-:W-:Y:S05]  /*b850*/  @P0 LEA R2, R2, UR43, 0x3 ;  /* 0x0000002b02020c11 */ /* 0x000fea000f8e18ff */
[----:B------:R-:W-:Y:S05]  /*b860*/  @P0 VIADD R2, R2, 0x118 ;  /* 0x0000011802020836 */ /* 0x000fea0000000000 */
[----:B------:R-:W-:Y:S04]  /*b870*/  @P0 PRMT R0, R0, 0x654, R2 ;  /* 0x0000065400000816 */ /* 0x000fe80000000002 */
[----:B------:R2:W-:Y:S03]  /*b880*/  @P0 SYNCS.ARRIVE.TRANS64.RED.A1T0 RZ, [R0+URZ], RZ ;  /* 0x000000ff00ff09a7 */ /* 0x0005e600081004ff */
.L_x_163:
[----:B------:R-:W-:Y:S01]  /*b890*/  R2UR UR6, R102 ;  /* 0x00000000660672ca */ /* 0x000fe200000e0000 */
[----:B------:R-:W-:Y:S01]  /*b8a0*/  UIADD3 UR57, UPT, UPT, UR57, 0x4, URZ ;  /* 0x0000000439397890 */ /* 0x000fe2000fffe0ff */
[----:B------:R-:W-:Y:S02]  /*b8b0*/  R2UR UR5, R94 ;  /* 0x000000005e0572ca */ /* 0x000fe400000e0000 */
[----:B------:R-:W-:Y:S02]  /*b8c0*/  R2UR UR4, R95 ;  /* 0x000000005f0472ca */ /* 0x000fe400000e0000 */
[----:B------:R-:W-:Y:S02]  /*b8d0*/  R2UR UR44, R100 ;  /* 0x00000000642c72ca */ /* 0x000fe400000e0000 */
[----:B------:R-:W-:Y:S02]  /*b8e0*/  ISETP.NE.AND P0, PT, R81, 0x2, PT ;  /* 0x000000025100780c */ /* 0x000fe40003f05270 */
[----:B------:R-:W-:Y:S02]  /*b8f0*/  ISETP.NE.AND P1, PT, R84, 0x2, PT ;  /* 0x000000025400780c */ /* 0x000fe40003f25270 */
[----:B------:R-:W-:Y:S01]  /*b900*/  SEL R2, RZ, 0x1, P0 ;  /* 0x00000001ff027807 */ /* 0x000fe20000000000 */
[----:B------:R-:W-:Y:S01]  /*b910*/  UISETP.NE.AND UP0, UPT, UR6, URZ, UPT ;  /* 0x000000ff0600728c */ /* 0x000fe2000bf05270 */
[----:B--2---:R-:W-:Y:S01]  /*b920*/  SEL R0, RZ, 0x1, P1 ;  /* 0x00000001ff007807 */ /* 0x004fe20000800000 */
[----:B------:R-:W-:Y:S01]  /*b930*/  UIADD3 UR21, UPT, UPT, UR36, UR5, URZ ;  /* 0x0000000524157290 */ /* 0x000fe2000fffe0ff */
[----:B------:R-:W-:Y:S01]  /*b940*/  LOP3.LUT R82, R82, R2, RZ, 0x3c, !PT ;  /* 0x0000000252527212 */ /* 0x000fe200078e3cff */
[----:B------:R-:W-:Y:S01]  /*b950*/  UIADD3 UR27, UPT, UPT, UR37, UR4, URZ ;  /* 0x00000004251b7290 */ /* 0x000fe2000fffe0ff */
[----:B------:R-:W-:Y:S02]  /*b960*/  LOP3.LUT R83, R83, R0, RZ, 0x3c, !PT ;  /* 0x0000000053537212 */ /* 0x000fe400078e3cff */
[----:B------:R-:W-:Y:S02]  /*b970*/  SEL R81, R81, RZ, P0 ;  /* 0x000000ff51517207 */ /* 0x000fe40000000000 */
[----:B------:R-:W-:Y:S01]  /*b980*/  SEL R84, R84, RZ, P1 ;  /* 0x000000ff54547207 */ /* 0x000fe20000800000 */
[----:B------:R-:W-:Y:S06]  /*b990*/  BRA.U UP0, `(.L_x_164) ;  /* 0xffffffb100587547 */ /* 0x000fec000b83ffff */
[----:B------:R-:W2:Y:S01]  /*b9a0*/  LDCU.64 UR4, c[0x0][0xc88] ;  /* 0x00019100ff0477ac */ /* 0x000ea20008000a00 */
[----:B------:R-:W3:Y:S01]  /*b9b0*/  LDCU.64 UR6, c[0x0][0xc90] ;  /* 0x00019200ff0677ac */ /* 0x000ee20008000a00 */
[----:B--2---:R-:W-:Y:S02]  /*b9c0*/  ISETP.NE.U32.AND P2, PT, RZ, UR4, PT ;  /* 0x00000004ff007c0c */ /* 0x004fe4000bf45070 */
[----:B---3--:R-:W-:Y:S02]  /*b9d0*/  ISETP.NE.U32.AND P1, PT, RZ, UR6, PT ;  /* 0x00000006ff007c0c */ /* 0x008fe4000bf25070 */
[----:B------:R-:W-:Y:S02]  /*b9e0*/  ISETP.NE.AND.EX P2, PT, RZ, UR5, PT, P2 ;  /* 0x00000005ff007c0c */ /* 0x000fe4000bf45320 */
[----:B------:R-:W-:-:S13]  /*b9f0*/  ISETP.NE.AND.EX P0, PT, RZ, UR7, PT, P1 ;  /* 0x00000007ff007c0c */ /* 0x000fda000bf05310 */
[----:B------:R-:W-:Y:S05]  /*ba00*/  @P2 BRA P0, `(.L_x_165) ;  /* 0x00000000003c2947 */ /* 0x000fea0000000000 */
[----:B------:R-:W-:-:S13]  /*ba10*/  ISETP.NE.AND.EX P1, PT, RZ, UR7, PT, P1 ;  /* 0x00000007ff007c0c */ /* 0x000fda000bf25310 */
[----:B------:R-:W-:Y:S05]  /*ba20*/  @P1 BRA `(.L_x_166) ;  /* 0x00000000000c1947 */ /* 0x000fea0003800000 */
[----:B------:R-:W-:-:S13]  /*ba30*/  FSETP.NEU.AND P0, PT, R45, RZ, PT ;  /* 0x000000ff2d00720b */ /* 0x000fda0003f0d000 */
[----:B------:R-:W-:Y:S05]  /*ba40*/  @!P0 EXIT ;  /* 0x000000000000894d */ /* 0x000fea0003800000 */
[----:B------:R-:W-:Y:S05]  /*ba50*/  BRA `(.L_x_165) ;  /* 0x0000000000287947 */ /* 0x000fea0003800000 */
.L_x_166:
[----:B------:R-:W-:Y:S01]  /*ba60*/  ISETP.NE.AND P0, PT, R80, RZ, PT ;  /* 0x000000ff5000720c */ /* 0x000fe20003f05270 */
[----:B------:R-:W-:-:S12]  /*ba70*/  BSSY.RECONVERGENT B0, `(.L_x_165) ;  /* 0x0000008000007945 */ /* 0x000fd80003800200 */
[----:B------:R-:W-:Y:S05]  /*ba80*/  @P0 BRA `(.L_x_167) ;  /* 0x0000000000100947 */ /* 0x000fea0003800000 */
[----:B------:R-:W-:-:S04]  /*ba90*/  ISETP.NE.U32.AND P0, PT, RZ, UR4, PT ;  /* 0x00000004ff007c0c */ /* 0x000fc8000bf05070 */
[----:B------:R-:W-:-:S13]  /*baa0*/  ISETP.NE.AND.EX P0, PT, RZ, UR5, PT, P0 ;  /* 0x00000005ff007c0c */ /* 0x000fda000bf05300 */
[----:B------:R-:W-:Y:S05]  /*bab0*/  @!P0 EXIT ;  /* 0x000000000000894d */ /* 0x000fea0003800000 */
[----:B------:R-:W-:Y:S05]  /*bac0*/  BRA `(.L_x_168) ;  /* 0x0000000000087947 */ /* 0x000fea0003800000 */
.L_x_167:
[----:B------:R-:W-:-:S13]  /*bad0*/  FSETP.NEU.AND P0, PT, R45, RZ, PT ;  /* 0x000000ff2d00720b */ /* 0x000fda0003f0d000 */
[----:B------:R-:W-:Y:S05]  /*bae0*/  @!P0 EXIT ;  /* 0x000000000000894d */ /* 0x000fea0003800000 */
.L_x_168:
[----:B------:R-:W-:Y:S05]  /*baf0*/  BSYNC.RECONVERGENT B0 ;  /* 0x0000000000007941 */ /* 0x000fea0003800200 */
.L_x_165:
[----:B------:R-:W-:Y:S01]  /*bb00*/  ULEA UR6, UR52, UR43, 0x3 ;  /* 0x0000002b34067291 */ /* 0x000fe2000f8e18ff */
[----:B------:R-:W-:-:S04]  /*bb10*/  DEPBAR.LE SB0, 0x0 ;  /* 0x000080000000791a */ /* 0x000fc80000000000 */
[----:B------:R-:W-:-:S04]  /*bb20*/  UIADD3 UR6, UPT, UPT, UR6, 0x118, URZ ;  /* 0x0000011806067890 */ /* 0x000fc8000fffe0ff */
[----:B------:R-:W-:-:S09]  /*bb30*/  UPRMT UR6, UR56, 0x654, UR6 ;  /* 0x0000065438067896 */ /* 0x000fd20008000006 */
[----:B------:R-:W-:Y:S01]  /*bb40*/  SYNCS.ARRIVE.TRANS64.RED.A1T0 RZ, [UR6], RZ ;  /* 0x000000ffffff79a7 */ /* 0x000fe20008100406 */
[----:B------:R-:W-:Y:S05]  /*bb50*/  EXIT ;  /* 0x000000000000794d */ /* 0x000fea0003800000 */
.L_x_25:
[----:B--2---:R2:W3:Y:S02]  /*bb60*/  SYNCS.PHASECHK.TRANS64.TRYWAIT P0, [R0+URZ+0x190], R2 ;  /* 0x00019002000075a7 */ /* 0x0044e400080011ff */
[----:B---3--:R-:W-:Y:S05]  /*bb70*/  @!P0 NANOSLEEP.SYNCS 0x989680 ;  /* 0x009896800000895d */ /* 0x008fea0003900000 */
[----:B------:R-:W3:Y:S02]  /*bb80*/  @!P0 SYNCS.PHASECHK.TRANS64 P0, [R0+URZ+0x190], R2 ;  /* 0x00019002000085a7 */ /* 0x000ee400080010ff */
[----:B---3--:R-:W-:Y:S05]  /*bb90*/  @!P0 BRA `(.L_x_25) ;  /* 0xfffffffc00f08947 */ /* 0x008fea000383ffff */
[----:B------:R-:W-:Y:S05]  /*bba0*/  BRA `(.L_x_169) ;  /* 0xffffff6000b07947 */ /* 0x000fea000383ffff */
.L_x_28:
[----:B-1----:R-:W-:-:S07]  /*bbb0*/  MOV R0, UR41 ;  /* 0x0000002900007c02 */ /* 0x002fce0008000f00 */
.L_x_170:
[----:B-1----:R1:W2:Y:S02]  /*bbc0*/  SYNCS.PHASECHK.TRANS64.TRYWAIT P0, [R0+URZ+0x80], R3 ;  /* 0x00008003000075a7 */ /* 0x0022a400080011ff */
[----:B--2---:R-:W-:Y:S05]  /*bbd0*/  @!P0 NANOSLEEP.SYNCS 0x989680 ;  /* 0x009896800000895d */ /* 0x004fea0003900000 */
[----:B------:R-:W2:Y:S02]  /*bbe0*/  @!P0 SYNCS.PHASECHK.TRANS64 P0, [R0+URZ+0x80], R3 ;  /* 0x00008003000085a7 */ /* 0x000ea400080010ff */
[----:B--2---:R-:W-:Y:S05]  /*bbf0*/  @!P0 BRA `(.L_x_170) ;  /* 0xfffffffc00f08947 */ /* 0x004fea000383ffff */
[----:B------:R-:W-:Y:S05]  /*bc00*/  BRA `(.L_x_27) ;  /* 0xffffff6400047947 */ /* 0x000fea000383ffff */
.L_x_37:
[----:B-1----:R-:W-:-:S07]  /*bc10*/  MOV R0, UR41 ;  /* 0x0000002900007c02 */ /* 0x002fce0008000f00 */
.L_x_171:
[----:B-1----:R1:W2:Y:S02]  /*bc20*/  SYNCS.PHASECHK.TRANS64.TRYWAIT P0, [R0+URZ+0x80], R3 ;  /* 0x00008003000075a7 */ /* 0x0022a400080011ff */
[----:B--2---:R-:W-:Y:S05]  /*bc30*/  @!P0 NANOSLEEP.SYNCS 0x989680 ;  /* 0x009896800000895d */ /* 0x004fea0003900000 */
[----:B------:R-:W2:Y:S02]  /*bc40*/  @!P0 SYNCS.PHASECHK.TRANS64 P0, [R0+URZ+0x80], R3 ;  /* 0x00008003000085a7 */ /* 0x000ea400080010ff */
[----:B--2---:R-:W-:Y:S05]  /*bc50*/  @!P0 BRA `(.L_x_171) ;  /* 0xfffffffc00f08947 */ /* 0x004fea000383ffff */
[----:B------:R-:W-:Y:S05]  /*bc60*/  BRA `(.L_x_36) ;  /* 0xffffff6800187947 */ /* 0x000fea000383ffff */
.L_x_44:
[----:B-1----:R1:W4:Y:S02]  /*bc70*/  SYNCS.PHASECHK.TRANS64.TRYWAIT P0, [R3+URZ+0x140], R0 ;  /* 0x00014000030075a7 */ /* 0x00232400080011ff */
[----:B----4-:R-:W-:Y:S05]  /*bc80*/  @!P0 NANOSLEEP.SYNCS 0x989680 ;  /* 0x009896800000895d */ /* 0x010fea0003900000 */
[----:B------:R-:W4:Y:S02]  /*bc90*/  @!P0 SYNCS.PHASECHK.TRANS64 P0, [R3+URZ+0x140], R0 ;  /* 0x00014000030085a7 */ /* 0x000f2400080010ff */
[----:B----4-:R-:W-:Y:S05]  /*bca0*/  @!P0 BRA `(.L_x_44) ;  /* 0xfffffffc00f08947 */ /* 0x010fea000383ffff */
[----:B------:R-:W-:Y:S05]  /*bcb0*/  BRA `(.L_x_172) ;  /* 0xffffff6c00147947 */ /* 0x000fea000383ffff */
.L_x_48:
[----:B------:R-:W-:-:S07]  /*bcc0*/  MOV R0, UR4 ;  /* 0x0000000400007c02 */ /* 0x000fce0008000f00 */
.L_x_173:
[----:B-1----:R1:W2:Y:S02]  /*bcd0*/  SYNCS.PHASECHK.TRANS64.TRYWAIT P0, [R0+URZ], R2 ;  /* 0x00000002000075a7 */ /* 0x0022a400080011ff */
[----:B--2---:R-:W-:Y:S05]  /*bce0*/  @!P0 NANOSLEEP.SYNCS 0x989680 ;  /* 0x009896800000895d */ /* 0x004fea0003900000 */
[----:B------:R-:W2:Y:S02]  /*bcf0*/  @!P0 SYNCS.PHASECHK.TRANS64 P0, [R0+URZ], R2 ;  /* 0x00000002000085a7 */ /* 0x000ea400080010ff */
[----:B--2---:R-:W-:Y:S05]  /*bd00*/  @!P0 BRA `(.L_x_173) ;  /* 0xfffffffc00f08947 */ /* 0x004fea000383ffff */
[----:B------:R-:W-:Y:S05]  /*bd10*/  BRA `(.L_x_174) ;  /* 0xffffff7000c07947 */ /* 0x000fea000383ffff */
.L_x_49:
[----:B------:R-:W-:-:S07]  /*bd20*/  MOV R0, UR5 ;  /* 0x0000000500007c02 */ /* 0x000fce0008000f00 */
.L_x_175:
[----:B-1----:R1:W2:Y:S02]  /*bd30*/  SYNCS.PHASECHK.TRANS64.TRYWAIT P0, [R0+URZ], R3 ;  /* 0x00000003000075a7 */ /* 0x0022a400080011ff */
[----:B--2---:R-:W-:Y:S05]  /*bd40*/  @!P0 NANOSLEEP.SYNCS 0x989680 ;  /* 0x009896800000895d */ /* 0x004fea0003900000 */
[----:B------:R-:W2:Y:S02]  /*bd50*/  @!P0 SYNCS.PHASECHK.TRANS64 P0, [R0+URZ], R3 ;  /* 0x00000003000085a7 */ /* 0x000ea400080010ff */
[----:B--2---:R-:W-:Y:S05]  /*bd60*/  @!P0 BRA `(.L_x_175) ;  /* 0xfffffffc00f08947 */ /* 0x004fea000383ffff */
[----:B------:R-:W-:Y:S05]  /*bd70*/  BRA `(.L_x_176) ;  /* 0xffffff7000cc7947 */ /* 0x000fea000383ffff */
.L_x_50:
[----:B------:R-:W-:-:S07]  /*bd80*/  MOV R0, UR5 ;  /* 0x0000000500007c02 */ /* 0x000fce0008000f00 */
.L_x_177:
[----:B-1----:R1:W2:Y:S02]  /*bd90*/  SYNCS.PHASECHK.TRANS64.TRYWAIT P0, [R0+URZ], R3 ;  /* 0x00000003000075a7 */ /* 0x0022a400080011ff */
[----:B--2---:R-:W-:Y:S05]  /*bda0*/  @!P0 NANOSLEEP.SYNCS 0x989680 ;  /* 0x009896800000895d */ /* 0x004fea0003900000 */
[----:B------:R-:W2:Y:S02]  /*bdb0*/  @!P0 SYNCS.PHASECHK.TRANS64 P0, [R0+URZ], R3 ;  /* 0x00000003000085a7 */ /* 0x000ea400080010ff */
[----:B--2---:R-:W-:Y:S05]  /*bdc0*/  @!P0 BRA `(.L_x_177) ;  /* 0xfffffffc00f08947 */ /* 0x004fea000383ffff */
[----:B------:R-:W-:Y:S05]  /*bdd0*/  BRA `(.L_x_178) ;  /* 0xffffff7000d87947 */ /* 0x000fea000383ffff */
.L_x_51:
[----:B------:R-:W-:-:S07]  /*bde0*/  MOV R0, UR5 ;  /* 0x0000000500007c02 */ /* 0x000fce0008000f00 */
.L_x_179:
[----:B-1----:R1:W2:Y:S02]  /*bdf0*/  SYNCS.PHASECHK.TRANS64.TRYWAIT P0, [R0+URZ], R3 ;  /* 0x00000003000075a7 */ /* 0x0022a400080011ff */
[----:B--2---:R-:W-:Y:S05]  /*be00*/  @!P0 NANOSLEEP.SYNCS 0x989680 ;  /* 0x009896800000895d */ /* 0x004fea0003900000 */
[----:B------:R-:W2:Y:S02]  /*be10*/  @!P0 SYNCS.PHASECHK.TRANS64 P0, [R0+URZ], R3 ;  /* 0x00000003000085a7 */ /* 0x000ea400080010ff */
[----:B--2---:R-:W-:Y:S05]  /*be20*/  @!P0 BRA `(.L_x_179) ;  /* 0xfffffffc00f08947 */ /* 0x004fea000383ffff */
[----:B------:R-:W-:Y:S05]  /*be30*/  BRA `(.L_x_180) ;  /* 0xffffff7000e47947 */ /* 0x000fea000383ffff */
.L_x_52:
[----:B------:R-:W-:-:S07]  /*be40*/  MOV R0, UR5 ;  /* 0x0000000500007c02 */ /* 0x000fce0008000f00 */
.L_x_181:
[----:B-1----:R1:W2:Y:S02]  /*be50*/  SYNCS.PHASECHK.TRANS64.TRYWAIT P0, [R0+URZ], R3 ;  /* 0x00000003000075a7 */ /* 0x0022a400080011ff */
[----:B--2---:R-:W-:Y:S05]  /*be60*/  @!P0 NANOSLEEP.SYNCS 0x989680 ;  /* 0x009896800000895d */ /* 0x004fea0003900000 */
[----:B------:R-:W2:Y:S02]  /*be70*/  @!P0 SYNCS.PHASECHK.TRANS64 P0, [R0+URZ], R3 ;  /* 0x00000003000085a7 */ /* 0x000ea400080010ff */
[----:B--2---:R-:W-:Y:S05]  /*be80*/  @!P0 BRA `(.L_x_181) ;  /* 0xfffffffc00f08947 */ /* 0x004fea000383ffff */
[----:B------:R-:W-:Y:S05]  /*be90*/  BRA `(.L_x_182) ;  /* 0xffffff7000f07947 */ /* 0x000fea000383ffff */
.L_x_53:
[----:B------:R-:W-:-:S07]  /*bea0*/  MOV R0, UR5 ;  /* 0x0000000500007c02 */ /* 0x000fce0008000f00 */
.L_x_183:
[----:B-1----:R1:W2:Y:S02]  /*beb0*/  SYNCS.PHASECHK.TRANS64.TRYWAIT P0, [R0+URZ], R3 ;  /* 0x00000003000075a7 */ /* 0x0022a400080011ff */
[----:B--2---:R-:W-:Y:S05]  /*bec0*/  @!P0 NANOSLEEP.SYNCS 0x989680 ;  /* 0x009896800000895d */ /* 0x004fea0003900000 */
[----:B------:R-:W2:Y:S02]  /*bed0*/  @!P0 SYNCS.PHASECHK.TRANS64 P0, [R0+URZ], R3 ;  /* 0x00000003000085a7 */ /* 0x000ea400080010ff */
[----:B--2---:R-:W-:Y:S05]  /*bee0*/  @!P0 BRA `(.L_x_183) ;  /* 0xfffffffc00f08947 */ /* 0x004fea000383ffff */
[----:B------:R-:W-:Y:S05]  /*bef0*/  BRA `(.L_x_184) ;  /* 0xffffff7000fc7947 */ /* 0x000fea000383ffff */
.L_x_54:
[----:B------:R-:W-:-:S07]  /*bf00*/  MOV R0, UR5 ;  /* 0x0000000500007c02 */ /* 0x000fce0008000f00 */
.L_x_185:
[----:B-1----:R1:W2:Y:S02]  /*bf10*/  SYNCS.PHASECHK.TRANS64.TRYWAIT P0, [R0+URZ], R3 ;  /* 0x00000003000075a7 */ /* 0x0022a400080011ff */
[----:B--2---:R-:W-:Y:S05]  /*bf20*/  @!P0 NANOSLEEP.SYNCS 0x989680 ;  /* 0x009896800000895d */ /* 0x004fea0003900000 */
[----:B------:R-:W2:Y:S02]  /*bf30*/  @!P0 SYNCS.PHASECHK.TRANS64 P0, [R0+URZ], R3 ;  /* 0x00000003000085a7 */ /* 0x000ea400080010ff */
[----:B--2---:R-:W-:Y:S05]  /*bf40*/  @!P0 BRA `(.L_x_185) ;  /* 0xfffffffc00f08947 */ /* 0x004fea000383ffff */
[----:B------:R-:W-:Y:S05]  /*bf50*/  BRA `(.L_x_186) ;  /* 0xffffff7400087947 */ /* 0x000fea000383ffff */
.L_x_55:
[----:B------:R-:W-:-:S07]  /*bf60*/  MOV R0, UR5 ;  /* 0x0000000500007c02 */ /* 0x000fce0008000f00 */
.L_x_187:
[----:B-1----:R1:W2:Y:S02]  /*bf70*/  SYNCS.PHASECHK.TRANS64.TRYWAIT P0, [R0+URZ], R3 ;  /* 0x00000003000075a7 */ /* 0x0022a400080011ff */
[----:B--2---:R-:W-:Y:S05]  /*bf80*/  @!P0 NANOSLEEP.SYNCS 0x989680 ;  /* 0x009896800000895d */ /* 0x004fea0003900000 */
[----:B------:R-:W2:Y:S02]  /*bf90*/  @!P0 SYNCS.PHASECHK.TRANS64 P0, [R0+URZ], R3 ;  /* 0x00000003000085a7 */ /* 0x000ea400080010ff */
[----:B--2---:R-:W-:Y:S05]  /*bfa0*/  @!P0 BRA `(.L_x_187) ;  /* 0xfffffffc00f08947 */ /* 0x004fea000383ffff */
[----:B------:R-:W-:Y:S05]  /*bfb0*/  BRA `(.L_x_188) ;  /* 0xffffff7400147947 */ /* 0x000fea000383ffff */
.L_x_56:
[----:B------:R-:W-:-:S07]  /*bfc0*/  MOV R0, UR5 ;  /* 0x0000000500007c02 */ /* 0x000fce0008000f00 */
.L_x_189:
[----:B-1----:R1:W2:Y:S02]  /*bfd0*/  SYNCS.PHASECHK.TRANS64.TRYWAIT P0, [R0+URZ], R3 ;  /* 0x00000003000075a7 */ /* 0x0022a400080011ff */
[----:B--2---:R-:W-:Y:S05]  /*bfe0*/  @!P0 NANOSLEEP.SYNCS 0x989680 ;  /* 0x009896800000895d */ /* 0x004fea0003900000 */
[----:B------:R-:W2:Y:S02]  /*bff0*/  @!P0 SYNCS.PHASECHK.TRANS64 P0, [R0+URZ], R3 ;  /* 0x00000003000085a7 */ /* 0x000ea400080010ff */
[----:B--2---:R-:W-:Y:S05]  /*c000*/  @!P0 BRA `(.L_x_189) ;  /* 0xfffffffc00f08947 */ /* 0x004fea000383ffff */
[----:B------:R-:W-:Y:S05]  /*c010*/  BRA `(.L_x_190) ;  /* 0xffffff7400207947 */ /* 0x000fea000383ffff */
.L_x_57:
[----:B------:R-:W-:-:S07]  /*c020*/  MOV R0, UR5 ;  /* 0x0000000500007c02 */ /* 0x000fce0008000f00 */
.L_x_191:
[----:B-1----:R1:W2:Y:S02]  /*c030*/  SYNCS.PHASECHK.TRANS64.TRYWAIT P0, [R0+URZ], R3 ;  /* 0x00000003000075a7 */ /* 0x0022a400080011ff */
[----:B--2---:R-:W-:Y:S05]  /*c040*/  @!P0 NANOSLEEP.SYNCS 0x989680 ;  /* 0x009896800000895d */ /* 0x004fea0003900000 */
[----:B------:R-:W2:Y:S02]  /*c050*/  @!P0 SYNCS.PHASECHK.TRANS64 P0, [R0+URZ], R3 ;  /* 0x00000003000085a7 */ /* 0x000ea400080010ff */
[----:B--2---:R-:W-:Y:S05]  /*c060*/  @!P0 BRA `(.L_x_191) ;  /* 0xfffffffc00f08947 */ /* 0x004fea000383ffff */
[----:B------:R-:W-:Y:S05]  /*c070*/  BRA `(.L_x_192) ;  /* 0xffffff74002c7947 */ /* 0x000fea000383ffff */
.L_x_58:
[----:B------:R-:W-:-:S07]  /*c080*/  MOV R0, UR5 ;  /* 0x0000000500007c02 */ /* 0x000fce0008000f00 */
.L_x_193:
[----:B-1----:R1:W2:Y:S02]  /*c090*/  SYNCS.PHASECHK.TRANS64.TRYWAIT P0, [R0+URZ], R3 ;  /* 0x00000003000075a7 */ /* 0x0022a400080011ff */
[----:B--2---:R-:W-:Y:S05]  /*c0a0*/  @!P0 NANOSLEEP.SYNCS 0x989680 ;  /* 0x009896800000895d */ /* 0x004fea0003900000 */
[----:B------:R-:W2:Y:S02]  /*c0b0*/  @!P0 SYNCS.PHASECHK.TRANS64 P0, [R0+URZ], R3 ;  /* 0x00000003000085a7 */ /* 0x000ea400080010ff */
[----:B--2---:R-:W-:Y:S05]  /*c0c0*/  @!P0 BRA `(.L_x_193) ;  /* 0xfffffffc00f08947 */ /* 0x004fea000383ffff */
[----:B------:R-:W-:Y:S05]  /*c0d0*/  BRA `(.L_x_194) ;  /* 0xffffff7400387947 */ /* 0x000fea000383ffff */
.L_x_59:
[----:B------:R-:W-:-:S07]  /*c0e0*/  MOV R0, UR5 ;  /* 0x0000000500007c02 */ /* 0x000fce0008000f00 */
.L_x_195:
[----:B-1----:R1:W2:Y:S02]  /*c0f0*/  SYNCS.PHASECHK.TRANS64.TRYWAIT P0, [R0+URZ], R3 ;  /* 0x00000003000075a7 */ /* 0x0022a400080011ff */
[----:B--2---:R-:W-:Y:S05]  /*c100*/  @!P0 NANOSLEEP.SYNCS 0x989680 ;  /* 0x009896800000895d */ /* 0x004fea0003900000 */
[----:B------:R-:W2:Y:S02]  /*c110*/  @!P0 SYNCS.PHASECHK.TRANS64 P0, [R0+URZ], R3 ;  /* 0x00000003000085a7 */ /* 0x000ea400080010ff */
[----:B--2---:R-:W-:Y:S05]  /*c120*/  @!P0 BRA `(.L_x_195) ;  /* 0xfffffffc00f08947 */ /* 0x004fea000383ffff */
[----:B------:R-:W-:Y:S05]  /*c130*/  BRA `(.L_x_196) ;  /* 0xffffff7400447947 */ /* 0x000fea000383ffff */
.L_x_60:
[----:B------:R-:W-:-:S07]  /*c140*/  MOV R0, UR5 ;  /* 0x0000000500007c02 */ /* 0x000fce0008000f00 */
.L_x_197:
[----:B-1----:R1:W2:Y:S02]  /*c150*/  SYNCS.PHASECHK.TRANS64.TRYWAIT P0, [R0+URZ], R3 ;  /* 0x00000003000075a7 */ /* 0x0022a400080011ff */
[----:B--2---:R-:W-:Y:S05]  /*c160*/  @!P0 NANOSLEEP.SYNCS 0x989680 ;  /* 0x009896800000895d */ /* 0x004fea0003900000 */
[----:B------:R-:W2:Y:S02]  /*c170*/  @!P0 SYNCS.PHASECHK.TRANS64 P0, [R0+URZ], R3 ;  /* 0x00000003000085a7 */ /* 0x000ea400080010ff */
[----:B--2---:R-:W-:Y:S05]  /*c180*/  @!P0 BRA `(.L_x_197) ;  /* 0xfffffffc00f08947 */ /* 0x004fea000383ffff */
[----:B------:R-:W-:Y:S05]  /*c190*/  BRA `(.L_x_198) ;  /* 0xffffff7400507947 */ /* 0x000fea000383ffff */
.L_x_61:
[----:B------:R-:W-:-:S07]  /*c1a0*/  MOV R0, UR5 ;  /* 0x0000000500007c02 */ /* 0x000fce0008000f00 */
.L_x_199:
[----:B-1----:R1:W2:Y:S02]  /*c1b0*/  SYNCS.PHASECHK.TRANS64.TRYWAIT P0, [R0+URZ], R3 ;  /* 0x00000003000075a7 */ /* 0x0022a400080011ff */
[----:B--2---:R-:W-:Y:S05]  /*c1c0*/  @!P0 NANOSLEEP.SYNCS 0x989680 ;  /* 0x009896800000895d */ /* 0x004fea0003900000 */
[----:B------:R-:W2:Y:S02]  /*c1d0*/  @!P0 SYNCS.PHASECHK.TRANS64 P0, [R0+URZ], R3 ;  /* 0x00000003000085a7 */ /* 0x000ea400080010ff */
[----:B--2---:R-:W-:Y:S05]  /*c1e0*/  @!P0 BRA `(.L_x_199) ;  /* 0xfffffffc00f08947 */ /* 0x004fea000383ffff */
[----:B------:R-:W-:Y:S05]  /*c1f0*/  BRA `(.L_x_200) ;  /* 0xffffff74005c7947 */ /* 0x000fea000383ffff */
.L_x_62:
[----:B------:R-:W-:-:S07]  /*c200*/  MOV R0, UR5 ;  /* 0x0000000500007c02 */ /* 0x000fce0008000f00 */
.L_x_201:
[----:B-1----:R1:W2:Y:S02]  /*c210*/  SYNCS.PHASECHK.TRANS64.TRYWAIT P0, [R0+URZ], R3 ;  /* 0x00000003000075a7 */ /* 0x0022a400080011ff */
[----:B--2---:R-:W-:Y:S05]  /*c220*/  @!P0 NANOSLEEP.SYNCS 0x989680 ;  /* 0x009896800000895d */ /* 0x004fea0003900000 */
[----:B------:R-:W2:Y:S02]  /*c230*/  @!P0 SYNCS.PHASECHK.TRANS64 P0, [R0+URZ], R3 ;  /* 0x00000003000085a7 */ /* 0x000ea400080010ff */
[----:B--2---:R-:W-:Y:S05]  /*c240*/  @!P0 BRA `(.L_x_201) ;  /* 0xfffffffc00f08947 */ /* 0x004fea000383ffff */
[----:B------:R-:W-:Y:S05]  /*c250*/  BRA `(.L_x_202) ;  /* 0xffffff7400687947 */ /* 0x000fea000383ffff */
.L_x_65:
[----:B-1----:R1:W2:Y:S02]  /*c260*/  SYNCS.PHASECHK.TRANS64.TRYWAIT P0, [R2+URZ+0x180], R4 ;  /* 0x00018004020075a7 */ /* 0x0022a400080011ff */
[----:B--2---:R-:W-:Y:S05]  /*c270*/  @!P0 NANOSLEEP.SYNCS 0x989680 ;  /* 0x009896800000895d */ /* 0x004fea0003900000 */
[----:B------:R-:W2:Y:S02]  /*c280*/  @!P0 SYNCS.PHASECHK.TRANS64 P0, [R2+URZ+0x180], R4 ;  /* 0x00018004020085a7 */ /* 0x000ea400080010ff */
[----:B--2---:R-:W-:Y:S05]  /*c290*/  @!P0 BRA `(.L_x_65) ;  /* 0xfffffffc00f08947 */ /* 0x004fea000383ffff */
[----:B------:R-:W-:Y:S05]  /*c2a0*/  BRA `(.L_x_203) ;  /* 0xffffff7400c47947 */ /* 0x000fea000383ffff */
.L_x_66:
[----:B------:R-:W-:-:S07]  /*c2b0*/  MOV R2, UR4 ;  /* 0x0000000400027c02 */ /* 0x000fce0008000f00 */
.L_x_204:
[----:B-1----:R1:W2:Y:S02]  /*c2c0*/  SYNCS.PHASECHK.TRANS64.TRYWAIT P0, [R2+URZ+0x150], R5 ;  /* 0x00015005020075a7 */ /* 0x0022a400080011ff */
[----:B--2---:R-:W-:Y:S05]  /*c2d0*/  @!P0 NANOSLEEP.SYNCS 0x989680 ;  /* 0x009896800000895d */ /* 0x004fea0003900000 */
[----:B------:R-:W2:Y:S02]  /*c2e0*/  @!P0 SYNCS.PHASECHK.TRANS64 P0, [R2+URZ+0x150], R5 ;  /* 0x00015005020085a7 */ /* 0x000ea400080010ff */
[----:B--2---:R-:W-:Y:S05]  /*c2f0*/  @!P0 BRA `(.L_x_204) ;  /* 0xfffffffc00f08947 */ /* 0x004fea000383ffff */
[----:B------:R-:W-:Y:S05]  /*c300*/  BRA `(.L_x_205) ;  /* 0xffffff7400d47947 */ /* 0x000fea000383ffff */
.L_x_67:
[----:B-1----:R1:W2:Y:S02]  /*c310*/  SYNCS.PHASECHK.TRANS64.TRYWAIT P1, [R2+URZ+0x140], R4 ;  /* 0x00014004020075a7 */ /* 0x0022a400080211ff */
[----:B--2---:R-:W-:Y:S05]  /*c320*/  @!P1 NANOSLEEP.SYNCS 0x989680 ;  /* 0x009896800000995d */ /* 0x004fea0003900000 */
[----:B------:R-:W2:Y:S02]  /*c330*/  @!P1 SYNCS.PHASECHK.TRANS64 P1, [R2+URZ+0x140], R4 ;  /* 0x00014004020095a7 */ /* 0x000ea400080210ff */
[----:B--2---:R-:W-:Y:S05]  /*c340*/  @!P1 BRA `(.L_x_67) ;  /* 0xfffffffc00f09947 */ /* 0x004fea000383ffff */
[----:B------:R-:W-:Y:S05]  /*c350*/  BRA `(.L_x_206) ;  /* 0xffffff7800047947 */ /* 0x000fea000383ffff */
.L_x_70:
[----:B------:R-:W-:-:S07]  /*c360*/  MOV R0, UR4 ;  /* 0x0000000400007c02 */ /* 0x000fce0008000f00 */
.L_x_207:
[----:B-1----:R1:W2:Y:S02]  /*c370*/  SYNCS.PHASECHK.TRANS64.TRYWAIT P0, [R0+URZ+0x150], R2 ;  /* 0x00015002000075a7 */ /* 0x0022a400080011ff */
[----:B--2---:R-:W-:Y:S05]  /*c380*/  @!P0 NANOSLEEP.SYNCS 0x989680 ;  /* 0x009896800000895d */ /* 0x004fea0003900000 */
[----:B------:R-:W2:Y:S02]  /*c390*/  @!P0 SYNCS.PHASECHK.TRANS64 P0, [R0+URZ+0x150], R2 ;  /* 0x00015002000085a7 */ /* 0x000ea400080010ff */
[----:B--2---:R-:W-:Y:S05]  /*c3a0*/  @!P0 BRA `(.L_x_207) ;  /* 0xfffffffc00f08947 */ /* 0x004fea000383ffff */
[----:B------:R-:W-:Y:S05]  /*c3b0*/  BRA `(.L_x_69) ;  /* 0xffffff7800587947 */ /* 0x000fea000383ffff */
.L_x_77:
[----:B-1----:R1:W2:Y:S02]  /*c3c0*/  SYNCS.PHASECHK.TRANS64.TRYWAIT P0, [R2+URZ+0x140], R0 ;  /* 0x00014000020075a7 */ /* 0x0022a400080011ff */
[----:B--2---:R-:W-:Y:S05]  /*c3d0*/  @!P0 NANOSLEEP.SYNCS 0x989680 ;  /* 0x009896800000895d */ /* 0x004fea0003900000 */
[----:B------:R-:W2:Y:S02]  /*c3e0*/  @!P0 SYNCS.PHASECHK.TRANS64 P0, [R2+URZ+0x140], R0 ;  /* 0x00014000020085a7 */ /* 0x000ea400080010ff */
[----:B--2---:R-:W-:Y:S05]  /*c3f0*/  @!P0 BRA `(.L_x_77) ;  /* 0xfffffffc00f08947 */ /* 0x004fea000383ffff */
[----:B------:R-:W-:Y:S05]  /*c400*/  BRA `(.L_x_208) ;  /* 0xffffff7c00f47947 */ /* 0x000fea000383ffff */
.L_x_80:
[----:B------:R-:W-:-:S07]  /*c410*/  MOV R0, UR40 ;  /* 0x0000002800007c02 */ /* 0x000fce0008000f00 */
.L_x_209:
[----:B-1----:R1:W2:Y:S02]  /*c420*/  SYNCS.PHASECHK.TRANS64.TRYWAIT P0, [R0+URZ+0x170], R2 ;  /* 0x00017002000075a7 */ /* 0x0022a400080011ff */
[----:B--2---:R-:W-:Y:S05]  /*c430*/  @!P0 NANOSLEEP.SYNCS 0x989680 ;  /* 0x009896800000895d */ /* 0x004fea0003900000 */
[----:B------:R-:W2:Y:S02]  /*c440*/  @!P0 SYNCS.PHASECHK.TRANS64 P0, [R0+URZ+0x170], R2 ;  /* 0x00017002000085a7 */ /* 0x000ea400080010ff */
[----:B--2---:R-:W-:Y:S05]  /*c450*/  @!P0 BRA `(.L_x_209) ;  /* 0xfffffffc00f08947 */ /* 0x004fea000383ffff */
[----:B------:R-:W-:Y:S05]  /*c460*/  BRA `(.L_x_210) ;  /* 0xffffff8400847947 */ /* 0x000fea000383ffff */
.L_x_83:
[----:B------:R-:W-:Y:S07]  /*c470*/  MOV R0, UR7 ;  /* 0x0000000700007c02 */ /* 0x000fee0008000f00 */
.L_x_211:
[----:B-1----:R1:W2:Y:S02]  /*c480*/  SYNCS.PHASECHK.TRANS64.TRYWAIT P0, [R0+URZ], R2 ;  /* 0x00000002000075a7 */ /* 0x0022a400080011ff */
[----:B--2---:R-:W-:Y:S05]  /*c490*/  @!P0 NANOSLEEP.SYNCS 0x989680 ;  /* 0x009896800000895d */ /* 0x004fea0003900000 */
[----:B------:R-:W2:Y:S02]  /*c4a0*/  @!P0 SYNCS.PHASECHK.TRANS64 P0, [R0+URZ], R2 ;  /* 0x00000002000085a7 */ /* 0x000ea400080010ff */
[----:B--2---:R-:W-:Y:S05]  /*c4b0*/  @!P0 BRA `(.L_x_211) ;  /* 0xfffffffc00f08947 */ /* 0x004fea000383ffff */
[----:B------:R-:W-:Y:S05]  /*c4c0*/  BRA `(.L_x_82) ;  /* 0xffffff8400cc7947 */ /* 0x000fea000383ffff */
.L_x_86:
[----:B------:R-:W-:-:S07]  /*c4d0*/  MOV R0, UR4 ;  /* 0x0000000400007c02 */ /* 0x000fce0008000f00 */
.L_x_212:
[----:B--2---:R2:W4:Y:S02]  /*c4e0*/  SYNCS.PHASECHK.TRANS64.TRYWAIT P0, [R0+URZ], R2 ;  /* 0x00000002000075a7 */ /* 0x00452400080011ff */
[----:B----4-:R-:W-:Y:S05]  /*c4f0*/  @!P0 NANOSLEEP.SYNCS 0x989680 ;  /* 0x009896800000895d */ /* 0x010fea0003900000 */
[----:B------:R-:W4:Y:S02]  /*c500*/  @!P0 SYNCS.PHASECHK.TRANS64 P0, [R0+URZ], R2 ;  /* 0x00000002000085a7 */ /* 0x000f2400080010ff */
[----:B----4-:R-:W-:Y:S05]  /*c510*/  @!P0 BRA `(.L_x_212) ;  /* 0xfffffffc00f08947 */ /* 0x010fea000383ffff */
[----:B------:R-:W-:Y:S05]  /*c520*/  BRA `(.L_x_213) ;  /* 0xffffff8800a47947 */ /* 0x000fea000383ffff */
.L_x_87:
[----:B------:R-:W-:-:S07]  /*c530*/  MOV R0, UR4 ;  /* 0x0000000400007c02 */ /* 0x000fce0008000f00 */
.L_x_214:
[----:B-1----:R1:W2:Y:S02]  /*c540*/  SYNCS.PHASECHK.TRANS64.TRYWAIT P0, [R0+URZ], R2 ;  /* 0x00000002000075a7 */ /* 0x0022a400080011ff */
[----:B--2---:R-:W-:Y:S05]  /*c550*/  @!P0 NANOSLEEP.SYNCS 0x989680 ;  /* 0x009896800000895d */ /* 0x004fea0003900000 */
[----:B------:R-:W2:Y:S02]  /*c560*/  @!P0 SYNCS.PHASECHK.TRANS64 P0, [R0+URZ], R2 ;  /* 0x00000002000085a7 */ /* 0x000ea400080010ff */
[----:B--2---:R-:W-:Y:S05]  /*c570*/  @!P0 BRA `(.L_x_214) ;  /* 0xfffffffc00f08947 */ /* 0x004fea000383ffff */
[----:B------:R-:W-:Y:S05]  /*c580*/  BRA `(.L_x_215) ;  /* 0xffffff8800b07947 */ /* 0x000fea000383ffff */
.L_x_92:
[----:B---3--:R3:W1:Y:S02]  /*c590*/  SYNCS.PHASECHK.TRANS64.TRYWAIT P0, [R12+URZ+0x140], R0 ;  /* 0x000140000c0075a7 */ /* 0x00866400080011ff */
[----:B-1----:R-:W-:Y:S05]  /*c5a0*/  @!P0 NANOSLEEP.SYNCS 0x989680 ;  /* 0x009896800000895d */ /* 0x002fea0003900000 */
[----:B------:R-:W1:Y:S02]  /*c5b0*/  @!P0 SYNCS.PHASECHK.TRANS64 P0, [R12+URZ+0x140], R0 ;  /* 0x000140000c0085a7 */ /* 0x000e6400080010ff */
[----:B-1----:R-:W-:Y:S05]  /*c5c0*/  @!P0 BRA `(.L_x_92) ;  /* 0xfffffffc00f08947 */ /* 0x002fea000383ffff */
[----:B------:R-:W-:Y:S05]  /*c5d0*/  BRA `(.L_x_216) ;  /* 0xffffff8c00c07947 */ /* 0x000fea000383ffff */
.L_x_95:
[----:B-1----:R-:W-:Y:S07]  /*c5e0*/  MOV R0, UR29 ;  /* 0x0000001d00007c02 */ /* 0x002fee0008000f00 */
.L_x_217:
[----:B-1----:R1:W2:Y:S02]  /*c5f0*/  SYNCS.PHASECHK.TRANS64.TRYWAIT P2, [R0+URZ+0x138], R6 ;  /* 0x00013806000075a7 */ /* 0x0022a400080411ff */
[----:B--2---:R-:W-:Y:S05]  /*c600*/  @!P2 NANOSLEEP.SYNCS 0x989680 ;  /* 0x009896800000a95d */ /* 0x004fea0003900000 */
[----:B------:R-:W2:Y:S02]  /*c610*/  @!P2 SYNCS.PHASECHK.TRANS64 P2, [R0+URZ+0x138], R6 ;  /* 0x000138060000a5a7 */ /* 0x000ea400080410ff */
[----:B--2---:R-:W-:Y:S05]  /*c620*/  @!P2 BRA `(.L_x_217) ;  /* 0xfffffffc00f0a947 */ /* 0x004fea000383ffff */
[----:B------:R-:W-:Y:S05]  /*c630*/  BRA `(.L_x_94) ;  /* 0xffffff9400247947 */ /* 0x000fea000383ffff */
.L_x_98:
[----:B------:R-:W-:Y:S07]  /*c640*/  MOV R0, UR4 ;  /* 0x0000000400007c02 */ /* 0x000fee0008000f00 */
.L_x_218:
[----:B-1----:R1:W2:Y:S02]  /*c650*/  SYNCS.PHASECHK.TRANS64.TRYWAIT P0, [R0+URZ+0x118], R9 ;  /* 0x00011809000075a7 */ /* 0x0022a400080011ff */
[----:B--2---:R-:W-:Y:S05]  /*c660*/  @!P0 NANOSLEEP.SYNCS 0x989680 ;  /* 0x009896800000895d */ /* 0x004fea0003900000 */
[----:B------:R-:W2:Y:S02]  /*c670*/  @!P0 SYNCS.PHASECHK.TRANS64 P0, [R0+URZ+0x118], R9 ;  /* 0x00011809000085a7 */ /* 0x000ea400080010ff */
[----:B--2---:R-:W-:Y:S05]  /*c680*/  @!P0 BRA `(.L_x_218) ;  /* 0xfffffffc00f08947 */ /* 0x004fea000383ffff */
[----:B------:R-:W-:Y:S05]  /*c690*/  BRA `(.L_x_219) ;  /* 0xffffff9400847947 */ /* 0x000fea000383ffff */
.L_x_99:
[----:B------:R-:W-:Y:S07]  /*c6a0*/  MOV R0, UR7 ;  /* 0x0000000700007c02 */ /* 0x000fee0008000f00 */
.L_x_220:
[----:B-1----:R1:W2:Y:S02]  /*c6b0*/  SYNCS.PHASECHK.TRANS64.TRYWAIT P0, [R0+URZ+0x118], R10 ;  /* 0x0001180a000075a7 */ /* 0x0022a400080011ff */
[----:B--2---:R-:W-:Y:S05]  /*c6c0*/  @!P0 NANOSLEEP.SYNCS 0x989680 ;  /* 0x009896800000895d */ /* 0x004fea0003900000 */
[----:B------:R-:W2:Y:S02]  /*c6d0*/  @!P0 SYNCS.PHASECHK.TRANS64 P0, [R0+URZ+0x118], R10 ;  /* 0x0001180a000085a7 */ /* 0x000ea400080010ff */
[----:B--2---:R-:W-:Y:S05]  /*c6e0*/  @!P0 BRA `(.L_x_220) ;  /* 0xfffffffc00f08947 */ /* 0x004fea000383ffff */
[----:B------:R-:W-:Y:S05]  /*c6f0*/  BRA `(.L_x_221) ;  /* 0xffffff9800007947 */ /* 0x000fea000383ffff */
.L_x_100:
[----:B------:R-:W-:Y:S07]  /*c700*/  MOV R0, UR5 ;  /* 0x0000000500007c02 */ /* 0x000fee0008000f00 */
.L_x_222:
[----:B-1----:R1:W2:Y:S02]  /*c710*/  SYNCS.PHASECHK.TRANS64.TRYWAIT P0, [R0+URZ+0x118], R10 ;  /* 0x0001180a000075a7 */ /* 0x0022a400080011ff */
[----:B--2---:R-:W-:Y:S05]  /*c720*/  @!P0 NANOSLEEP.SYNCS 0x989680 ;  /* 0x009896800000895d */ /* 0x004fea0003900000 */
[----:B------:R-:W2:Y:S02]  /*c730*/  @!P0 SYNCS.PHASECHK.TRANS64 P0, [R0+URZ+0x118], R10 ;  /* 0x0001180a000085a7 */ /* 0x000ea400080010ff */
[----:B--2---:R-:W-:Y:S05]  /*c740*/  @!P0 BRA `(.L_x_222) ;  /* 0xfffffffc00f08947 */ /* 0x004fea000383ffff */
[----:B------:R-:W-:Y:S05]  /*c750*/  BRA `(.L_x_223) ;  /* 0xffffff9800847947 */ /* 0x000fea000383ffff */
.L_x_101:
[----:B------:R-:W-:Y:S07]  /*c760*/  MOV R0, UR4 ;  /* 0x0000000400007c02 */ /* 0x000fee0008000f00 */
.L_x_224:
[----:B-1----:R1:W2:Y:S02]  /*c770*/  SYNCS.PHASECHK.TRANS64.TRYWAIT P0, [R0+URZ+0x118], R6 ;  /* 0x00011806000075a7 */ /* 0x0022a400080011ff */
[----:B--2---:R-:W-:Y:S05]  /*c780*/  @!P0 NANOSLEEP.SYNCS 0x989680 ;  /* 0x009896800000895d */ /* 0x004fea0003900000 */
[----:B------:R-:W2:Y:S02]  /*c790*/  @!P0 SYNCS.PHASECHK.TRANS64 P0, [R0+URZ+0x118], R6 ;  /* 0x00011806000085a7 */ /* 0x000ea400080010ff */
[----:B--2---:R-:W-:Y:S05]  /*c7a0*/  @!P0 BRA `(.L_x_224) ;  /* 0xfffffffc00f08947 */ /* 0x004fea000383ffff */
[----:B------:R-:W-:Y:S05]  /*c7b0*/  BRA `(.L_x_225) ;  /* 0xffffff9c00047947 */ /* 0x000fea000383ffff */
.L_x_103:
[----:B------:R-:W-:-:S07]  /*c7c0*/  MOV R0, UR4 ;  /* 0x0000000400007c02 */ /* 0x000fce0008000f00 */
.L_x_226:
[----:B-1----:R1:W2:Y:S02]  /*c7d0*/  SYNCS.PHASECHK.TRANS64.TRYWAIT P0, [R0+URZ], R2 ;  /* 0x00000002000075a7 */ /* 0x0022a400080011ff */
[----:B--2---:R-:W-:Y:S05]  /*c7e0*/  @!P0 NANOSLEEP.SYNCS 0x989680 ;  /* 0x009896800000895d */ /* 0x004fea0003900000 */
[----:B------:R-:W2:Y:S02]  /*c7f0*/  @!P0 SYNCS.PHASECHK.TRANS64 P0, [R0+URZ], R2 ;  /* 0x00000002000085a7 */ /* 0x000ea400080010ff */
[----:B--2---:R-:W-:Y:S05]  /*c800*/  @!P0 BRA `(.L_x_226) ;  /* 0xfffffffc00f08947 */ /* 0x004fea000383ffff */
[----:B------:R-:W-:Y:S05]  /*c810*/  BRA `(.L_x_227) ;  /* 0xffffff9c00b07947 */ /* 0x000fea000383ffff */
.L_x_104:
[----:B------:R-:W-:-:S07]  /*c820*/  MOV R0, UR5 ;  /* 0x0000000500007c02 */ /* 0x000fce0008000f00 */
.L_x_228:
[----:B-1----:R1:W2:Y:S02]  /*c830*/  SYNCS.PHASECHK.TRANS64.TRYWAIT P0, [R0+URZ], R2 ;  /* 0x00000002000075a7 */ /* 0x0022a400080011ff */
[----:B--2---:R-:W-:Y:S05]  /*c840*/  @!P0 NANOSLEEP.SYNCS 0x989680 ;  /* 0x009896800000895d */ /* 0x004fea0003900000 */
[----:B------:R-:W2:Y:S02]  /*c850*/  @!P0 SYNCS.PHASECHK.TRANS64 P0, [R0+URZ], R2 ;  /* 0x00000002000085a7 */ /* 0x000ea400080010ff */
[----:B--2---:R-:W-:Y:S05]  /*c860*/  @!P0 BRA `(.L_x_228) ;  /* 0xfffffffc00f08947 */ /* 0x004fea000383ffff */
[----:B------:R-:W-:Y:S05]  /*c870*/  BRA `(.L_x_229) ;  /* 0xffffff9c00bc7947 */ /* 0x000fea000383ffff */
.L_x_106:
[----:B-1----:R1:W3:Y:S02]  /*c880*/  SYNCS.PHASECHK.TRANS64.TRYWAIT P0, [R0+URZ+0x140], R2 ;  /* 0x00014002000075a7 */ /* 0x0022e400080011ff */
[----:B---3--:R-:W-:Y:S05]  /*c890*/  @!P0 NANOSLEEP.SYNCS 0x989680 ;  /* 0x009896800000895d */ /* 0x008fea0003900000 */
[----:B------:R-:W3:Y:S02]  /*c8a0*/  @!P0 SYNCS.PHASECHK.TRANS64 P0, [R0+URZ+0x140], R2 ;  /* 0x00014002000085a7 */ /* 0x000ee400080010ff */
[----:B---3--:R-:W-:Y:S05]  /*c8b0*/  @!P0 BRA `(.L_x_106) ;  /* 0xfffffffc00f08947 */ /* 0x008fea000383ffff */
[----:B------:R-:W-:Y:S05]  /*c8c0*/  BRA `(.L_x_230) ;  /* 0xffffffa000a07947 */ /* 0x000fea000383ffff */
.L_x_116:
[----:B-1----:R1:W2:Y:S02]  /*c8d0*/  SYNCS.PHASECHK.TRANS64.TRYWAIT P0, [R0+URZ+0x100], R3 ;  /* 0x00010003000075a7 */ /* 0x0022a400080011ff */
[----:B--2---:R-:W-:Y:S05]  /*c8e0*/  @!P0 NANOSLEEP.SYNCS 0x989680 ;  /* 0x009896800000895d */ /* 0x004fea0003900000 */
[----:B------:R-:W2:Y:S02]  /*c8f0*/  @!P0 SYNCS.PHASECHK.TRANS64 P0, [R0+URZ+0x100], R3 ;  /* 0x00010003000085a7 */ /* 0x000ea400080010ff */
[----:B--2---:R-:W-:Y:S05]  /*c900*/  @!P0 BRA `(.L_x_116) ;  /* 0xfffffffc00f08947 */ /* 0x004fea000383ffff */
[----:B------:R-:W-:Y:S05]  /*c910*/  BRA `(.L_x_115) ;  /* 0xffffffb000307947 */ /* 0x000fea000383ffff */
.L_x_118:
[----:B-1----:R1:W4:Y:S02]  /*c920*/  SYNCS.PHASECHK.TRANS64.TRYWAIT P0, [R106+URZ+0x160], R2 ;  /* 0x000160026a0075a7 */ /* 0x00232400080011ff */
[----:B----4-:R-:W-:Y:S05]  /*c930*/  @!P0 NANOSLEEP.SYNCS 0x989680 ;  /* 0x009896800000895d */ /* 0x010fea0003900000 */
[----:B------:R-:W4:Y:S02]  /*c940*/  @!P0 SYNCS.PHASECHK.TRANS64 P0, [R106+URZ+0x160], R2 ;  /* 0x000160026a0085a7 */ /* 0x000f2400080010ff */
[----:B----4-:R-:W-:Y:S05]  /*c950*/  @!P0 BRA `(.L_x_118) ;  /* 0xfffffffc00f08947 */ /* 0x010fea000383ffff */
[----:B------:R-:W-:Y:S05]  /*c960*/  BRA `(.L_x_117) ;  /* 0xffffffb000647947 */ /* 0x000fea000383ffff */
.L_x_131:
[----:B-1----:R1:W3:Y:S02]  /*c970*/  SYNCS.PHASECHK.TRANS64.TRYWAIT P0, [R2+URZ+0x100], R0 ;  /* 0x00010000020075a7 */ /* 0x0022e400080011ff */
[----:B---3--:R-:W-:Y:S05]  /*c980*/  @!P0 NANOSLEEP.SYNCS 0x989680 ;  /* 0x009896800000895d */ /* 0x008fea0003900000 */
[----:B------:R-:W3:Y:S02]  /*c990*/  @!P0 SYNCS.PHASECHK.TRANS64 P0, [R2+URZ+0x100], R0 ;  /* 0x00010000020085a7 */ /* 0x000ee400080010ff */
[----:B---3--:R-:W-:Y:S05]  /*c9a0*/  @!P0 BRA `(.L_x_131) ;  /* 0xfffffffc00f08947 */ /* 0x008fea000383ffff */
[----:B------:R-:W-:Y:S05]  /*c9b0*/  BRA `(.L_x_130) ;  /* 0xffffffc000247947 */ /* 0x000fea000383ffff */
.L_x_143:
[----:B--2---:R2:W3:Y:S02]  /*c9c0*/  SYNCS.PHASECHK.TRANS64.TRYWAIT P0, [R21+URZ+0x100], R20 ;  /* 0x00010014150075a7 */ /* 0x0044e400080011ff */
[----:B---3--:R-:W-:Y:S05]  /*c9d0*/  @!P0 NANOSLEEP.SYNCS 0x989680 ;  /* 0x009896800000895d */ /* 0x008fea0003900000 */
[----:B------:R-:W3:Y:S02]  /*c9e0*/  @!P0 SYNCS.PHASECHK.TRANS64 P0, [R21+URZ+0x100], R20 ;  /* 0x00010014150085a7 */ /* 0x000ee400080010ff */
[----:B---3--:R-:W-:Y:S05]  /*c9f0*/  @!P0 BRA `(.L_x_143) ;  /* 0xfffffffc00f08947 */ /* 0x008fea000383ffff */
[----:B------:R-:W-:Y:S05]  /*ca00*/  BRA `(.L_x_142) ;  /* 0xffffffd000007947 */ /* 0x000fea000383ffff */
.L_x_155:
[----:B--2---:R2:W3:Y:S02]  /*ca10*/  SYNCS.PHASECHK.TRANS64.TRYWAIT P0, [R0+URZ+0x100], R114 ;  /* 0x00010072000075a7 */ /* 0x0044e400080011ff */
[----:B---3--:R-:W-:Y:S05]  /*ca20*/  @!P0 NANOSLEEP.SYNCS 0x989680 ;  /* 0x009896800000895d */ /* 0x008fea0003900000 */
[----:B------:R-:W3:Y:S02]  /*ca30*/  @!P0 SYNCS.PHASECHK.TRANS64 P0, [R0+URZ+0x100], R114 ;  /* 0x00010072000085a7 */ /* 0x000ee400080010ff */
[----:B---3--:R-:W-:Y:S05]  /*ca40*/  @!P0 BRA `(.L_x_155) ;  /* 0xfffffffc00f08947 */ /* 0x008fea000383ffff */
[----:B------:R-:W-:Y:S05]  /*ca50*/  BRA `(.L_x_154) ;  /* 0xffffffdc00d07947 */ /* 0x000fea000383ffff */
        .weak           $__internal_0_$__cuda_sm10x_tcgen05_guardrail_trap_col_being_dealloced_not_returned_by_alloc
        .type           $__internal_0_$__cuda_sm10x_tcgen05_guardrail_trap_col_being_dealloced_not_returned_by_alloc,@function
        .size           $__internal_0_$__cuda_sm10x_tcgen05_guardrail_trap_col_being_dealloced_not_returned_by_alloc,($__internal_1_$__cuda_sm10x_tcgen05_guardrail_trap_phase_invalid_during_alloc - $__internal_0_$__cuda_sm10x_tcgen05_guardrail_trap_col_being_dealloced_not_returned_by_alloc)
$__internal_0_$__cuda_sm10x_tcgen05_guardrail_trap_col_being_dealloced_not_returned_by_alloc:
[----:B------:R-:W-:Y:S05]  /*ca60*/  BPT.TRAP 0x1 ;  /* 0x000000040000795c */ /* 0x000fea0000300000 */
[----:B------:R-:W-:-:S04]  /*ca70*/  HFMA2 R3, -RZ, RZ, 0, 0 ;  /* 0x00000000ff037431 */ /* 0x000fc800000001ff */
[----:B------:R-:W-:Y:S05]  /*ca80*/  RET.REL.NODEC R2 `(_ZN7cutlass13device_kernelINS_4gemm6kernel13GemmUniversalIN4cute5tupleIJiiiiEEENS1_10collective13CollectiveMmaINS1_46MainloopSm100TmaUmmaWarpSpecializedBlockScaledILi16ELi2ELi2ENS5_IJNS4_1CILi4EEESB_NSA_ILi1EEEEEEEENS5_IJNSA_ILi128EEENSA_ILi64EEESF_EEENS5_IJNS_12float_e2m1_tENS_13float_ue8m0_tEEEENS5_IJNS5_IJlSC_lEEENS4_6LayoutINS5_IJNS5_IJNS5_IJNSA_ILi32EEESB_EEEiEEESP_NS5_IJSC_iEEEEEENS5_IJNS5_IJNS5_IJNSA_ILi16EEESB_EEEiEEENS5_IJNS5_IJNSA_ILi0EEESC_EEENSA_ILi512EEEEEENS5_IJSV_iEEEEEEEEEEESK_S12_NS4_8TiledMMAINS4_8MMA_AtomIJNS4_17SM100_MMA_MXF4_SSISI_SI_fSJ_Li128ELi64ELi32ELNS4_4UMMA5MajorE0ELS17_0ELNS16_7ScaleInE0ELS18_0EEEEEENSM_INS5_IJSC_SC_SC_EEENS5_IJSV_SV_SV_EEEEENS5_IJNS4_10UnderscoreES1E_S1E_EEEEENS5_IJNS4_23SM90_TMA_LOAD_MULTICASTES1H_EEENS5_IJNS4_14ComposedLayoutINS4_7SwizzleILi2ELi4ELi3EEENS4_18smem_ptr_flag_bitsILi4EEENSM_INS5_IJNSA_ILi8EEESF_EEENS5_IJSF_SC_EEEEEEENSM_INS5_IJNS5_IJNS5_IJSO_SC_EEENS5_IJSN_NSA_ILi2EEEEEEEEESC_NS5_IJS1U_SC_EEEEEENS5_IJNS5_IJNS5_IJST_SX_EEESW_EEESV_NS5_IJS1U_SX_EEEEEEEEEEEvNS4_8identityES1I_S24_vS25_EENS_8epilogue10collective18CollectiveEpilogueINS27_23Sm100TmaWarpSpecializedILi3ELi2ELi16ELb1ELb0EEEJNS5_IJSG_SG_SF_EEENS5_IJNSM_ISG_SC_EENSM_INS5_IJSS_S1U_EEENS5_IJSC_SN_EEEEEEEENS_10bfloat16_tESL_S2I_SL_NS27_6fusion15FusionCallbacksIS2B_NS2J_17LinearCombinationIS2I_fS2I_fLNS_15FloatRoundStyleE2EEES2C_S2H_JEEENS4_5SM1004TMEM4LOAD26SM100_TMEM_LOAD_32dp32b16xENS4_13SM90_TMA_LOADENS1J_INS1K_ILi1ELi4ELi3EEENS1M_ILi16EEENSM_INS5_IJS1O_SS_EEENS5_IJSS_SC_EEEEEEENS4_39AutoVectorizingCopyWithAssumedAlignmentILi128EEENS4_14SM90_TMA_STOREES2Z_S31_S31_EEEvvEEEEvNT_6ParamsE) ;  /* 0xffffff34025c7950 */ /* 0x000fea0003c3ffff */
        .weak           $__internal_1_$__cuda_sm10x_tcgen05_guardrail_trap_phase_invalid_during_alloc
        .type           $__internal_1_$__cuda_sm10x_tcgen05_guardrail_trap_phase_invalid_during_alloc,@function
        .size           $__internal_1_$__cuda_sm10x_tcgen05_guardrail_trap_phase_invalid_during_alloc,($__internal_2_$__cuda_sm10x_tcgen05_guardrail_trap_unallocated_columns_being_dealloced - $__internal_1_$__cuda_sm10x_tcgen05_guardrail_trap_phase_invalid_during_alloc)
$__internal_1_$__cuda_sm10x_tcgen05_guardrail_trap_phase_invalid_during_alloc:
[----:B------:R-:W-:Y:S05]  /*ca90*/  BPT.TRAP 0x1 ;  /* 0x000000040000795c */ /* 0x000fea0000300000 */
[----:B------:R-:W-:-:S04]  /*caa0*/  MOV R5, 0x0 ;  /* 0x0000000000057802 */ /* 0x000fc80000000f00 */
[----:B------:R-:W-:Y:S05]  /*cab0*/  RET.REL.NODEC R4 `(_ZN7cutlass13device_kernelINS_4gemm6kernel13GemmUniversalIN4cute5tupleIJiiiiEEENS1_10collective13CollectiveMmaINS1_46MainloopSm100TmaUmmaWarpSpecializedBlockScaledILi16ELi2ELi2ENS5_IJNS4_1CILi4EEESB_NSA_ILi1EEEEEEEENS5_IJNSA_ILi128EEENSA_ILi64EEESF_EEENS5_IJNS_12float_e2m1_tENS_13float_ue8m0_tEEEENS5_IJNS5_IJlSC_lEEENS4_6LayoutINS5_IJNS5_IJNS5_IJNSA_ILi32EEESB_EEEiEEESP_NS5_IJSC_iEEEEEENS5_IJNS5_IJNS5_IJNSA_ILi16EEESB_EEEiEEENS5_IJNS5_IJNSA_ILi0EEESC_EEENSA_ILi512EEEEEENS5_IJSV_iEEEEEEEEEEESK_S12_NS4_8TiledMMAINS4_8MMA_AtomIJNS4_17SM100_MMA_MXF4_SSISI_SI_fSJ_Li128ELi64ELi32ELNS4_4UMMA5MajorE0ELS17_0ELNS16_7ScaleInE0ELS18_0EEEEEENSM_INS5_IJSC_SC_SC_EEENS5_IJSV_SV_SV_EEEEENS5_IJNS4_10UnderscoreES1E_S1E_EEEEENS5_IJNS4_23SM90_TMA_LOAD_MULTICASTES1H_EEENS5_IJNS4_14ComposedLayoutINS4_7SwizzleILi2ELi4ELi3EEENS4_18smem_ptr_flag_bitsILi4EEENSM_INS5_IJNSA_ILi8EEESF_EEENS5_IJSF_SC_EEEEEEENSM_INS5_IJNS5_IJNS5_IJSO_SC_EEENS5_IJSN_NSA_ILi2EEEEEEEEESC_NS5_IJS1U_SC_EEEEEENS5_IJNS5_IJNS5_IJST_SX_EEESW_EEESV_NS5_IJS1U_SX_EEEEEEEEEEEvNS4_8identityES1I_S24_vS25_EENS_8epilogue10collective18CollectiveEpilogueINS27_23Sm100TmaWarpSpecializedILi3ELi2ELi16ELb1ELb0EEEJNS5_IJSG_SG_SF_EEENS5_IJNSM_ISG_SC_EENSM_INS5_IJSS_S1U_EEENS5_IJSC_SN_EEEEEEEENS_10bfloat16_tESL_S2I_SL_NS27_6fusion15FusionCallbacksIS2B_NS2J_17LinearCombinationIS2I_fS2I_fLNS_15FloatRoundStyleE2EEES2C_S2H_JEEENS4_5SM1004TMEM4LOAD26SM100_TMEM_LOAD_32dp32b16xENS4_13SM90_TMA_LOADENS1J_INS1K_ILi1ELi4ELi3EEENS1M_ILi16EEENSM_INS5_IJS1O_SS_EEENS5_IJSS_SC_EEEEEEENS4_39AutoVectorizingCopyWithAssumedAlignmentILi128EEENS4_14SM90_TMA_STOREES2Z_S31_S31_EEEvvEEEEvNT_6ParamsE) ;  /* 0xffffff3404507950 */ /* 0x000fea0003c3ffff */
        .weak           $__internal_2_$__cuda_sm10x_tcgen05_guardrail_trap_unallocated_columns_being_dealloced
        .type           $__internal_2_$__cuda_sm10x_tcgen05_guardrail_trap_unallocated_columns_being_dealloced,@function
        .size           $__internal_2_$__cuda_sm10x_tcgen05_guardrail_trap_unallocated_columns_being_dealloced,(.L_x_232 - $__internal_2_$__cuda_sm10x_tcgen05_guardrail_trap_unallocated_columns_being_dealloced)
$__internal_2_$__cuda_sm10x_tcgen05_guardrail_trap_unallocated_columns_being_dealloced:
[----:B------:R-:W-:Y:S05]  /*cac0*/  BPT.TRAP 0x1 ;  /* 0x000000040000795c */ /* 0x000fea0000300000 */
[----:B------:R-:W-:-:S04]  /*cad0*/  HFMA2 R3, -RZ, RZ, 0, 0 ;  /* 0x00000000ff037431 */ /* 0x000fc800000001ff */
[----:B------:R-:W-:Y:S05]  /*cae0*/  RET.REL.NODEC R2 `(_ZN7cutlass13device_kernelINS_4gemm6kernel13GemmUniversalIN4cute5tupleIJiiiiEEENS1_10collective13CollectiveMmaINS1_46MainloopSm100TmaUmmaWarpSpecializedBlockScaledILi16ELi2ELi2ENS5_IJNS4_1CILi4EEESB_NSA_ILi1EEEEEEEENS5_IJNSA_ILi128EEENSA_ILi64EEESF_EEENS5_IJNS_12float_e2m1_tENS_13float_ue8m0_tEEEENS5_IJNS5_IJlSC_lEEENS4_6LayoutINS5_IJNS5_IJNS5_IJNSA_ILi32EEESB_EEEiEEESP_NS5_IJSC_iEEEEEENS5_IJNS5_IJNS5_IJNSA_ILi16EEESB_EEEiEEENS5_IJNS5_IJNSA_ILi0EEESC_EEENSA_ILi512EEEEEENS5_IJSV_iEEEEEEEEEEESK_S12_NS4_8TiledMMAINS4_8MMA_AtomIJNS4_17SM100_MMA_MXF4_SSISI_SI_fSJ_Li128ELi64ELi32ELNS4_4UMMA5MajorE0ELS17_0ELNS16_7ScaleInE0ELS18_0EEEEEENSM_INS5_IJSC_SC_SC_EEENS5_IJSV_SV_SV_EEEEENS5_IJNS4_10UnderscoreES1E_S1E_EEEEENS5_IJNS4_23SM90_TMA_LOAD_MULTICASTES1H_EEENS5_IJNS4_14ComposedLayoutINS4_7SwizzleILi2ELi4ELi3EEENS4_18smem_ptr_flag_bitsILi4EEENSM_INS5_IJNSA_ILi8EEESF_EEENS5_IJSF_SC_EEEEEEENSM_INS5_IJNS5_IJNS5_IJSO_SC_EEENS5_IJSN_NSA_ILi2EEEEEEEEESC_NS5_IJS1U_SC_EEEEEENS5_IJNS5_IJNS5_IJST_SX_EEESW_EEESV_NS5_IJS1U_SX_EEEEEEEEEEEvNS4_8identityES1I_S24_vS25_EENS_8epilogue10collective18CollectiveEpilogueINS27_23Sm100TmaWarpSpecializedILi3ELi2ELi16ELb1ELb0EEEJNS5_IJSG_SG_SF_EEENS5_IJNSM_ISG_SC_EENSM_INS5_IJSS_S1U_EEENS5_IJSC_SN_EEEEEEEENS_10bfloat16_tESL_S2I_SL_NS27_6fusion15FusionCallbacksIS2B_NS2J_17LinearCombinationIS2I_fS2I_fLNS_15FloatRoundStyleE2EEES2C_S2H_JEEENS4_5SM1004TMEM4LOAD26SM100_TMEM_LOAD_32dp32b16xENS4_13SM90_TMA_LOADENS1J_INS1K_ILi1ELi4ELi3EEENS1M_ILi16EEENSM_INS5_IJS1O_SS_EEENS5_IJSS_SC_EEEEEEENS4_39AutoVectorizingCopyWithAssumedAlignmentILi128EEENS4_14SM90_TMA_STOREES2Z_S31_S31_EEEvvEEEEvNT_6ParamsE) ;  /* 0xffffff3402447950 */ /* 0x000fea0003c3ffff */
.L_x_231:
[----:B------:R-:W-:-:S00]  /*caf0*/  BRA `(.L_x_231) ;  /* 0xfffffffc00fc7947 */ /* 0x000fc0000383ffff */
[----:B------:R-:W-:-:S00]  /*cb00*/  NOP ;  /* 0x0000000000007918 */ /* 0x000fc00000000000 */
[----:B------:R-:W-:-:S00]  /*cb10*/  NOP ;  /* 0x0000000000007918 */ /* 0x000fc00000000000 */
[----:B------:R-:W-:-:S00]  /*cb20*/  NOP ;  /* 0x0000000000007918 */ /* 0x000fc00000000000 */
[----:B------:R-:W-:-:S00]  /*cb30*/  NOP ;  /* 0x0000000000007918 */ /* 0x000fc00000000000 */
[----:B------:R-:W-:-:S00]  /*cb40*/  NOP ;  /* 0x0000000000007918 */ /* 0x000fc00000000000 */
[----:B------:R-:W-:-:S00]  /*cb50*/  NOP ;  /* 0x0000000000007918 */ /* 0x000fc00000000000 */
[----:B------:R-:W-:-:S00]  /*cb60*/  NOP ;  /* 0x0000000000007918 */ /* 0x000fc00000000000 */
[----:B------:R-:W-:-:S00]  /*cb70*/  NOP ;  /* 0x0000000000007918 */ /* 0x000fc00000000000 */
.L_x_232:


//--------------------- .nv.global.init           --------------------------
	.section	.nv.global.init,"aw",@progbits
.nv.global.init:
	.type		$str$29,@object
	.size		$str$29,($str$30 - $str$29)
$str$29:
        /*0000*/ 	.byte	0x28, 0x61, 0x64, 0x64, 0x72, 0x65, 0x73, 0x73, 0x20, 0x26, 0x20, 0x6d, 0x61, 0x73, 0x6b, 0x29
        /*0010*/ 	.byte	0x20, 0x3d, 0x3d, 0x20, 0x30, 0x00
	.type		$str$30,@object
	.size		$str$30,($str$26 - $str$30)
$str$30:
        /*0016*/ 	.byte	0x2f, 0x74, 0x6d, 0x70, 0x2f, 0x63, 0x75, 0x74, 0x6c, 0x61, 0x73, 0x73, 0x5f, 0x73, 0x77, 0x65
        /*0026*/ 	.byte	0x65, 0x70, 0x5f, 0x73, 0x72, 0x63, 0x2f, 0x69, 0x6e, 0x63, 0x6c, 0x75, 0x64, 0x65, 0x2f, 0x63
        /*0036*/ 	.byte	0x75, 0x74, 0x65, 0x2f, 0x70, 0x6f, 0x69, 0x6e, 0x74, 0x65, 0x72, 0x5f, 0x66, 0x6c, 0x61, 0x67
        /*0046*/ 	.byte	0x67, 0x65, 0x64, 0x2e, 0x68, 0x70, 0x70, 0x00
	.type		$str$26,@object
	.size		$str$26,($str$25 - $str$26)
$str$26:
        /*004e*/ 	.byte	0x2f, 0x74, 0x6d, 0x70, 0x2f, 0x63, 0x75, 0x74, 0x6c, 0x61, 0x73, 0x73, 0x5f, 0x73, 0x77, 0x65
        /*005e*/ 	.byte	0x65, 0x70, 0x5f, 0x73, 0x72, 0x63, 0x2f, 0x69, 0x6e, 0x63, 0x6c, 0x75, 0x64, 0x65, 0x2f, 0x63
        /*006e*/ 	.byte	0x75, 0x74, 0x65, 0x2f, 0x61, 0x74, 0x6f, 0x6d, 0x2f, 0x63, 0x6f, 0x70, 0x79, 0x5f, 0x74, 0x72
        /*007e*/ 	.byte	0x61, 0x69, 0x74, 0x73, 0x5f, 0x73, 0x6d, 0x31, 0x30, 0x30, 0x2e, 0x68, 0x70, 0x70, 0x00
	.type		$str$25,@object
	.size		$str$25,(__unnamed_1 - $str$25)
$str$25:
        /*008d*/ 	.byte	0x28, 0x28, 0x75, 0x69, 0x6e, 0x74, 0x33, 0x32, 0x5f, 0x74, 0x28, 0x74, 0x68, 0x72, 0x65, 0x61
        /*009d*/ 	.byte	0x64, 0x49, 0x64, 0x78, 0x2e, 0x78, 0x29, 0x20, 0x2f, 0x20, 0x33, 0x32, 0x29, 0x20, 0x25, 0x20
        /*00ad*/ 	.byte	0x34, 0x29, 0x20, 0x3d, 0x3d, 0x20, 0x28, 0x28, 0x28, 0x74, 0x6d, 0x65, 0x6d, 0x5f, 0x61, 0x64
        /*00bd*/ 	.byte	0x64, 0x72, 0x20, 0x3e, 0x3e, 0x20, 0x31, 0x36, 0x29, 0x20, 0x2f, 0x20, 0x33, 0x32, 0x29, 0x20
        /*00cd*/ 	.byte	0x25, 0x20, 0x34, 0x29, 0x00
	.type		__unnamed_1,@object
	.size		__unnamed_1,(__unnamed_2 - __unnamed_1)
__unnamed_1:
        /*00d2*/ 	.byte	0x61, 0x75, 0x74, 0x6f, 0x20, 0x63, 0x75, 0x74, 0x65, 0x3a, 0x3a, 0x61, 0x73, 0x5f, 0x70, 0x6f
        /* <DEDUP_REMOVED lines=24> */
        /*0262*/ 	.byte	0x43, 0x3c, 0x32, 0x30, 0x34, 0x38, 0x3e, 0x3e, 0x3e, 0x3e, 0x5d, 0x00
	.type		__unnamed_2,@object
	.size		__unnamed_2,(.L_2 - __unnamed_2)
__unnamed_2:
        /* <DEDUP_REMOVED lines=40> */
        /*04ee*/ 	.byte	0x3a, 0x3a, 0x43, 0x3c, 0x30, 0x3e, 0x3e, 0x3e, 0x3e, 0x5d, 0x00
.L_2:


//--------------------- .nv.shared._ZN7cutlass13device_kernelINS_4gemm6kernel13GemmUniversalIN4cute5tupleIJiiiiEEENS1_10collective13CollectiveMmaINS1_46MainloopSm100TmaUmmaWarpSpecializedBlockScaledILi16ELi2ELi2ENS5_IJNS4_1CILi4EEESB_NSA_ILi1EEEEEEEENS5_IJNSA_ILi128EEENSA_ILi64EEESF_EEENS5_IJNS_12float_e2m1_tENS_13float_ue8m0_tEEEENS5_IJNS5_IJlSC_lEEENS4_6LayoutINS5_IJNS5_IJNS5_IJNSA_ILi32EEESB_EEEiEEESP_NS5_IJSC_iEEEEEENS5_IJNS5_IJNS5_IJNSA_ILi16EEESB_EEEiEEENS5_IJNS5_IJNSA_ILi0EEESC_EEENSA_ILi512EEEEEENS5_IJSV_iEEEEEEEEEEESK_S12_NS4_8TiledMMAINS4_8MMA_AtomIJNS4_17SM100_MMA_MXF4_SSISI_SI_fSJ_Li128ELi64ELi32ELNS4_4UMMA5MajorE0ELS17_0ELNS16_7ScaleInE0ELS18_0EEEEEENSM_INS5_IJSC_SC_SC_EEENS5_IJSV_SV_SV_EEEEENS5_IJNS4_10UnderscoreES1E_S1E_EEEEENS5_IJNS4_23SM90_TMA_LOAD_MULTICASTES1H_EEENS5_IJNS4_14ComposedLayoutINS4_7SwizzleILi2ELi4ELi3EEENS4_18smem_ptr_flag_bitsILi4EEENSM_INS5_IJNSA_ILi8EEESF_EEENS5_IJSF_SC_EEEEEEENSM_INS5_IJNS5_IJNS5_IJSO_SC_EEENS5_IJSN_NSA_ILi2EEEEEEEEESC_NS5_IJS1U_SC_EEEEEENS5_IJNS5_IJNS5_IJST_SX_EEESW_EEESV_NS5_IJS1U_SX_EEEEEEEEEEEvNS4_8identityES1I_S24_vS25_EENS_8epilogue10collective18CollectiveEpilogueINS27_23Sm100TmaWarpSpecializedILi3ELi2ELi16ELb1ELb0EEEJNS5_IJSG_SG_SF_EEENS5_IJNSM_ISG_SC_EENSM_INS5_IJSS_S1U_EEENS5_IJSC_SN_EEEEEEEENS_10bfloat16_tESL_S2I_SL_NS27_6fusion15FusionCallbacksIS2B_NS2J_17LinearCombinationIS2I_fS2I_fLNS_15FloatRoundStyleE2EEES2C_S2H_JEEENS4_5SM1004TMEM4LOAD26SM100_TMEM_LOAD_32dp32b16xENS4_13SM90_TMA_LOADENS1J_INS1K_ILi1ELi4ELi3EEENS1M_ILi16EEENSM_INS5_IJS1O_SS_EEENS5_IJSS_SC_EEEEEEENS4_39AutoVectorizingCopyWithAssumedAlignmentILi128EEENS4_14SM90_TMA_STOREES2Z_S31_S31_EEEvvEEEEvNT_6ParamsE --------------------------
	.section	.nv.shared._ZN7cutlass13device_kernelINS_4gemm6kernel13GemmUniversalIN4cute5tupleIJiiiiEEENS1_10collective13CollectiveMmaINS1_46MainloopSm100TmaUmmaWarpSpecializedBlockScaledILi16ELi2ELi2ENS5_IJNS4_1CILi4EEESB_NSA_ILi1EEEEEEEENS5_IJNSA_ILi128EEENSA_ILi64EEESF_EEENS5_IJNS_12float_e2m1_tENS_13float_ue8m0_tEEEENS5_IJNS5_IJlSC_lEEENS4_6LayoutINS5_IJNS5_IJNS5_IJNSA_ILi32EEESB_EEEiEEESP_NS5_IJSC_iEEEEEENS5_IJNS5_IJNS5_IJNSA_ILi16EEESB_EEEiEEENS5_IJNS5_IJNSA_ILi0EEESC_EEENSA_ILi512EEEEEENS5_IJSV_iEEEEEEEEEEESK_S12_NS4_8TiledMMAINS4_8MMA_AtomIJNS4_17SM100_MMA_MXF4_SSISI_SI_fSJ_Li128ELi64ELi32ELNS4_4UMMA5MajorE0ELS17_0ELNS16_7ScaleInE0ELS18_0EEEEEENSM_INS5_IJSC_SC_SC_EEENS5_IJSV_SV_SV_EEEEENS5_IJNS4_10UnderscoreES1E_S1E_EEEEENS5_IJNS4_23SM90_TMA_LOAD_MULTICASTES1H_EEENS5_IJNS4_14ComposedLayoutINS4_7SwizzleILi2ELi4ELi3EEENS4_18smem_ptr_flag_bitsILi4EEENSM_INS5_IJNSA_ILi8EEESF_EEENS5_IJSF_SC_EEEEEEENSM_INS5_IJNS5_IJNS5_IJSO_SC_EEENS5_IJSN_NSA_ILi2EEEEEEEEESC_NS5_IJS1U_SC_EEEEEENS5_IJNS5_IJNS5_IJST_SX_EEESW_EEESV_NS5_IJS1U_SX_EEEEEEEEEEEvNS4_8identityES1I_S24_vS25_EENS_8epilogue10collective18CollectiveEpilogueINS27_23Sm100TmaWarpSpecializedILi3ELi2ELi16ELb1ELb0EEEJNS5_IJSG_SG_SF_EEENS5_IJNSM_ISG_SC_EENSM_INS5_IJSS_S1U_EEENS5_IJSC_SN_EEEEEEEENS_10bfloat16_tESL_S2I_SL_NS27_6fusion15FusionCallbacksIS2B_NS2J_17LinearCombinationIS2I_fS2I_fLNS_15FloatRoundStyleE2EEES2C_S2H_JEEENS4_5SM1004TMEM4LOAD26SM100_TMEM_LOAD_32dp32b16xENS4_13SM90_TMA_LOADENS1J_INS1K_ILi1ELi4ELi3EEENS1M_ILi16EEENSM_INS5_IJS1O_SS_EEENS5_IJSS_SC_EEEEEEENS4_39AutoVectorizingCopyWithAssumedAlignmentILi128EEENS4_14SM90_TMA_STOREES2Z_S31_S31_EEEvvEEEEvNT_6ParamsE,"aw",@nobits
	.sectionflags	@""
	.align	16
	.zero		1024


//--------------------- .nv.shared.reserved.0     --------------------------
	.section	.nv.shared.reserved.0,"aw",@nobits
	.weak		__nv_reservedSMEM_offset_0_alias
	.size		__nv_reservedSMEM_offset_0_alias, 0, 64
	.other		__nv_reservedSMEM_offset_0_alias,@"STO_CUDA_RESERVED_SHARED STV_DEFAULT"
__nv_reservedSMEM_offset_0_alias:
	.zero		0
.nv.shared.reserved.0:
	.zero		64
	.weak		__nv_reservedSMEM_tcgen05_partition
	.type		__nv_reservedSMEM_tcgen05_partition,@object
	.size		__nv_reservedSMEM_tcgen05_partition,(.L_0 - __nv_reservedSMEM_tcgen05_partition)
__nv_reservedSMEM_tcgen05_partition:
	.zero		32
.L_0:


//--------------------- .nv.global                --------------------------
	.section	.nv.global,"aw",@nobits
.nv.global:
	.type		_ZN40_INTERNAL_7f65df1a_4_k_cu_81eedacb_183374cute1_E,@object
	.size		_ZN40_INTERNAL_7f65df1a_4_k_cu_81eedacb_183374cute1_E,(_ZN40_INTERNAL_7f65df1a_4_k_cu_81eedacb_183374cuda3std3__45__cpo6cbeginE - _ZN40_INTERNAL_7f65df1a_4_k_cu_81eedacb_183374cute1_E)
_ZN40_INTERNAL_7f65df1a_4_k_cu_81eedacb_183374cute1_E:
	.zero		1
	.type		_ZN40_INTERNAL_7f65df1a_4_k_cu_81eedacb_183374cuda3std3__45__cpo6cbeginE,@object
	.size		_ZN40_INTERNAL_7f65df1a_4_k_cu_81eedacb_183374cuda3std3__45__cpo6cbeginE,(_ZN40_INTERNAL_7f65df1a_4_k_cu_81eedacb_183374cuda3std3__48in_placeE - _ZN40_INTERNAL_7f65df1a_4_k_cu_81eedacb_183374cuda3std3__45__cpo6cbeginE)
_ZN40_INTERNAL_7f65df1a_4_k_cu_81eedacb_183374cuda3std3__45__cpo6cbeginE:
	.zero		1
	.type		_ZN40_INTERNAL_7f65df1a_4_k_cu_81eedacb_183374cuda3std3__48in_placeE,@object
	.size		_ZN40_INTERNAL_7f65df1a_4_k_cu_81eedacb_183374cuda3std3__48in_placeE,(_ZN40_INTERNAL_7f65df1a_4_k_cu_81eedacb_183374cuda3std6ranges3__45__cpo9iter_moveE - _ZN40_INTERNAL_7f65df1a_4_k_cu_81eedacb_183374cuda3std3__48in_placeE)
_ZN40_INTERNAL_7f65df1a_4_k_cu_81eedacb_183374cuda3std3__48in_placeE:
	.zero		1
	.type		_ZN40_INTERNAL_7f65df1a_4_k_cu_81eedacb_183374cuda3std6ranges3__45__cpo9iter_moveE,@object
	.size		_ZN40_INTERNAL_7f65df1a_4_k_cu_81eedacb_183374cuda3std6ranges3__45__cpo9iter_moveE,(_ZN40_INTERNAL_7f65df1a_4_k_cu_81eedacb_183374cuda3std3__45__cpo5beginE - _ZN40_INTERNAL_7f65df1a_4_k_cu_81eedacb_183374cuda3std6ranges3__45__cpo9iter_moveE)
_ZN40_INTERNAL_7f65df1a_4_k_cu_81eedacb_183374cuda3std6ranges3__45__cpo9iter_moveE:
	.zero		1
	.type		_ZN40_INTERNAL_7f65df1a_4_k_cu_81eedacb_183374cuda3std3__45__cpo5beginE,@object
	.size		_ZN40_INTERNAL_7f65df1a_4_k_cu_81eedacb_183374cuda3std3__45__cpo5beginE,(_ZN40_INTERNAL_7f65df1a_4_k_cu_81eedacb_183374cuda3std3__442_GLOBAL__N__7f65df1a_4_k_cu_81eedacb_183376ignoreE - _ZN40_INTERNAL_7f65df1a_4_k_cu_81eedacb_183374cuda3std3__45__cpo5beginE)
_ZN40_INTERNAL_7f65df1a_4_k_cu_81eedacb_183374cuda3std3__45__cpo5beginE:
	.zero		1
	.type		_ZN40_INTERNAL_7f65df1a_4_k_cu_81eedacb_183374cuda3std3__442_GLOBAL__N__7f65df1a_4_k_cu_81eedacb_183376ignoreE,@object
	.size		_ZN40_INTERNAL_7f65df1a_4_k_cu_81eedacb_183374cuda3std3__442_GLOBAL__N__7f65df1a_4_k_cu_81eedacb_183376ignoreE,(_ZN40_INTERNAL_7f65df1a_4_k_cu_81eedacb_183374cute7productE - _ZN40_INTERNAL_7f65df1a_4_k_cu_81eedacb_183374cuda3std3__442_GLOBAL__N__7f65df1a_4_k_cu_81eedacb_183376ignoreE)
_ZN40_INTERNAL_7f65df1a_4_k_cu_81eedacb_183374cuda3std3__442_GLOBAL__N__7f65df1a_4_k_cu_81eedacb_183376ignoreE:
	.zero		1
	.type		_ZN40_INTERNAL_7f65df1a_4_k_cu_81eedacb_183374cute7productE,@object
	.size		_ZN40_INTERNAL_7f65df1a_4_k_cu_81eedacb_183374cute7productE,(_ZN40_INTERNAL_7f65df1a_4_k_cu_81eedacb_183374cuda3std3__45__cpo3endE - _ZN40_INTERNAL_7f65df1a_4_k_cu_81eedacb_183374cute7productE)
_ZN40_INTERNAL_7f65df1a_4_k_cu_81eedacb_183374cute7productE:
	.zero		1
	.type		_ZN40_INTERNAL_7f65df1a_4_k_cu_81eedacb_183374cuda3std3__45__cpo3endE,@object
	.size		_ZN40_INTERNAL_7f65df1a_4_k_cu_81eedacb_183374cuda3std3__45__cpo3endE,(_ZN40_INTERNAL_7f65df1a_4_k_cu_81eedacb_183374cuda3std3__419piecewise_constructE - _ZN40_INTERNAL_7f65df1a_4_k_cu_81eedacb_183374cuda3std3__45__cpo3endE)
_ZN40_INTERNAL_7f65df1a_4_k_cu_81eedacb_183374cuda3std3__45__cpo3endE:
	.zero		1
	.type		_ZN40_INTERNAL_7f65df1a_4_k_cu_81eedacb_183374cuda3std3__419piecewise_constructE,@object
	.size		_ZN40_INTERNAL_7f65df1a_4_k_cu_81eedacb_183374cuda3std3__419piecewise_constructE,(_ZN40_INTERNAL_7f65df1a_4_k_cu_81eedacb_183374cuda3std3__45__cpo4cendE - _ZN40_INTERNAL_7f65df1a_4_k_cu_81eedacb_183374cuda3std3__419piecewise_constructE)
_ZN40_INTERNAL_7f65df1a_4_k_cu_81eedacb_183374cuda3std3__419piecewise_constructE:
	.zero		1
	.type		_ZN40_INTERNAL_7f65df1a_4_k_cu_81eedacb_183374cuda3std3__45__cpo4cendE,@object
	.size		_ZN40_INTERNAL_7f65df1a_4_k_cu_81eedacb_183374cuda3std3__45__cpo4cendE,(_ZN40_INTERNAL_7f65df1a_4_k_cu_81eedacb_183374cuda3std6ranges3__45__cpo4swapE - _ZN40_INTERNAL_7f65df1a_4_k_cu_81eedacb_183374cuda3std3__45__cpo4cendE)
_ZN40_INTERNAL_7f65df1a_4_k_cu_81eedacb_183374cuda3std3__45__cpo4cendE:
	.zero		1
	.type		_ZN40_INTERNAL_7f65df1a_4_k_cu_81eedacb_183374cuda3std6ranges3__45__cpo4swapE,@object
	.size		_ZN40_INTERNAL_7f65df1a_4_k_cu_81eedacb_183374cuda3std6ranges3__45__cpo4swapE,(.L_10 - _ZN40_INTERNAL_7f65df1a_4_k_cu_81eedacb_183374cuda3std6ranges3__45__cpo4swapE)
_ZN40_INTERNAL_7f65df1a_4_k_cu_81eedacb_183374cuda3std6ranges3__45__cpo4swapE:
	.zero		1
.L_10:


//--------------------- .nv.constant0._ZN7cutlass13device_kernelINS_4gemm6kernel13GemmUniversalIN4cute5tupleIJiiiiEEENS1_10collective13CollectiveMmaINS1_46MainloopSm100TmaUmmaWarpSpecializedBlockScaledILi16ELi2ELi2ENS5_IJNS4_1CILi4EEESB_NSA_ILi1EEEEEEEENS5_IJNSA_ILi128EEENSA_ILi64EEESF_EEENS5_IJNS_12float_e2m1_tENS_13float_ue8m0_tEEEENS5_IJNS5_IJlSC_lEEENS4_6LayoutINS5_IJNS5_IJNS5_IJNSA_ILi32EEESB_EEEiEEESP_NS5_IJSC_iEEEEEENS5_IJNS5_IJNS5_IJNSA_ILi16EEESB_EEEiEEENS5_IJNS5_IJNSA_ILi0EEESC_EEENSA_ILi512EEEEEENS5_IJSV_iEEEEEEEEEEESK_S12_NS4_8TiledMMAINS4_8MMA_AtomIJNS4_17SM100_MMA_MXF4_SSISI_SI_fSJ_Li128ELi64ELi32ELNS4_4UMMA5MajorE0ELS17_0ELNS16_7ScaleInE0ELS18_0EEEEEENSM_INS5_IJSC_SC_SC_EEENS5_IJSV_SV_SV_EEEEENS5_IJNS4_10UnderscoreES1E_S1E_EEEEENS5_IJNS4_23SM90_TMA_LOAD_MULTICASTES1H_EEENS5_IJNS4_14ComposedLayoutINS4_7SwizzleILi2ELi4ELi3EEENS4_18smem_ptr_flag_bitsILi4EEENSM_INS5_IJNSA_ILi8EEESF_EEENS5_IJSF_SC_EEEEEEENSM_INS5_IJNS5_IJNS5_IJSO_SC_EEENS5_IJSN_NSA_ILi2EEEEEEEEESC_NS5_IJS1U_SC_EEEEEENS5_IJNS5_IJNS5_IJST_SX_EEESW_EEESV_NS5_IJS1U_SX_EEEEEEEEEEEvNS4_8identityES1I_S24_vS25_EENS_8epilogue10collective18CollectiveEpilogueINS27_23Sm100TmaWarpSpecializedILi3ELi2ELi16ELb1ELb0EEEJNS5_IJSG_SG_SF_EEENS5_IJNSM_ISG_SC_EENSM_INS5_IJSS_S1U_EEENS5_IJSC_SN_EEEEEEEENS_10bfloat16_tESL_S2I_SL_NS27_6fusion15FusionCallbacksIS2B_NS2J_17LinearCombinationIS2I_fS2I_fLNS_15FloatRoundStyleE2EEES2C_S2H_JEEENS4_5SM1004TMEM4LOAD26SM100_TMEM_LOAD_32dp32b16xENS4_13SM90_TMA_LOADENS1J_INS1K_ILi1ELi4ELi3EEENS1M_ILi16EEENSM_INS5_IJS1O_SS_EEENS5_IJSS_SC_EEEEEEENS4_39AutoVectorizingCopyWithAssumedAlignmentILi128EEENS4_14SM90_TMA_STOREES2Z_S31_S31_EEEvvEEEEvNT_6ParamsE --------------------------
	.section	.nv.constant0._ZN7cutlass13device_kernelINS_4gemm6kernel13GemmUniversalIN4cute5tupleIJiiiiEEENS1_10collective13CollectiveMmaINS1_46MainloopSm100TmaUmmaWarpSpecializedBlockScaledILi16ELi2ELi2ENS5_IJNS4_1CILi4EEESB_NSA_ILi1EEEEEEEENS5_IJNSA_ILi128EEENSA_ILi64EEESF_EEENS5_IJNS_12float_e2m1_tENS_13float_ue8m0_tEEEENS5_IJNS5_IJlSC_lEEENS4_6LayoutINS5_IJNS5_IJNS5_IJNSA_ILi32EEESB_EEEiEEESP_NS5_IJSC_iEEEEEENS5_IJNS5_IJNS5_IJNSA_ILi16EEESB_EEEiEEENS5_IJNS5_IJNSA_ILi0EEESC_EEENSA_ILi512EEEEEENS5_IJSV_iEEEEEEEEEEESK_S12_NS4_8TiledMMAINS4_8MMA_AtomIJNS4_17SM100_MMA_MXF4_SSISI_SI_fSJ_Li128ELi64ELi32ELNS4_4UMMA5MajorE0ELS17_0ELNS16_7ScaleInE0ELS18_0EEEEEENSM_INS5_IJSC_SC_SC_EEENS5_IJSV_SV_SV_EEEEENS5_IJNS4_10UnderscoreES1E_S1E_EEEEENS5_IJNS4_23SM90_TMA_LOAD_MULTICASTES1H_EEENS5_IJNS4_14ComposedLayoutINS4_7SwizzleILi2ELi4ELi3EEENS4_18smem_ptr_flag_bitsILi4EEENSM_INS5_IJNSA_ILi8EEESF_EEENS5_IJSF_SC_EEEEEEENSM_INS5_IJNS5_IJNS5_IJSO_SC_EEENS5_IJSN_NSA_ILi2EEEEEEEEESC_NS5_IJS1U_SC_EEEEEENS5_IJNS5_IJNS5_IJST_SX_EEESW_EEESV_NS5_IJS1U_SX_EEEEEEEEEEEvNS4_8identityES1I_S24_vS25_EENS_8epilogue10collective18CollectiveEpilogueINS27_23Sm100TmaWarpSpecializedILi3ELi2ELi16ELb1ELb0EEEJNS5_IJSG_SG_SF_EEENS5_IJNSM_ISG_SC_EENSM_INS5_IJSS_S1U_EEENS5_IJSC_SN_EEEEEEEENS_10bfloat16_tESL_S2I_SL_NS27_6fusion15FusionCallbacksIS2B_NS2J_17LinearCombinationIS2I_fS2I_fLNS_15FloatRoundStyleE2EEES2C_S2H_JEEENS4_5SM1004TMEM4LOAD26SM100_TMEM_LOAD_32dp32b16xENS4_13SM90_TMA_LOADENS1J_INS1K_ILi1ELi4ELi3EEENS1M_ILi16EEENSM_INS5_IJS1O_SS_EEENS5_IJSS_SC_EEEEEEENS4_39AutoVectorizingCopyWithAssumedAlignmentILi128EEENS4_14SM90_TMA_STOREES2Z_S31_S31_EEEvvEEEEvNT_6ParamsE,"a",@progbits
	.sectionflags	@""
	.align	4
.nv.constant0._ZN7cutlass13device_kernelINS_4gemm6kernel13GemmUniversalIN4cute5tupleIJiiiiEEENS1_10collective13CollectiveMmaINS1_46MainloopSm100TmaUmmaWarpSpecializedBlockScaledILi16ELi2ELi2ENS5_IJNS4_1CILi4EEESB_NSA_ILi1EEEEEEEENS5_IJNSA_ILi128EEENSA_ILi64EEESF_EEENS5_IJNS_12float_e2m1_tENS_13float_ue8m0_tEEEENS5_IJNS5_IJlSC_lEEENS4_6LayoutINS5_IJNS5_IJNS5_IJNSA_ILi32EEESB_EEEiEEESP_NS5_IJSC_iEEEEEENS5_IJNS5_IJNS5_IJNSA_ILi16EEESB_EEEiEEENS5_IJNS5_IJNSA_ILi0EEESC_EEENSA_ILi512EEEEEENS5_IJSV_iEEEEEEEEEEESK_S12_NS4_8TiledMMAINS4_8MMA_AtomIJNS4_17SM100_MMA_MXF4_SSISI_SI_fSJ_Li128ELi64ELi32ELNS4_4UMMA5MajorE0ELS17_0ELNS16_7ScaleInE0ELS18_0EEEEEENSM_INS5_IJSC_SC_SC_EEENS5_IJSV_SV_SV_EEEEENS5_IJNS4_10UnderscoreES1E_S1E_EEEEENS5_IJNS4_23SM90_TMA_LOAD_MULTICASTES1H_EEENS5_IJNS4_14ComposedLayoutINS4_7SwizzleILi2ELi4ELi3EEENS4_18smem_ptr_flag_bitsILi4EEENSM_INS5_IJNSA_ILi8EEESF_EEENS5_IJSF_SC_EEEEEEENSM_INS5_IJNS5_IJNS5_IJSO_SC_EEENS5_IJSN_NSA_ILi2EEEEEEEEESC_NS5_IJS1U_SC_EEEEEENS5_IJNS5_IJNS5_IJST_SX_EEESW_EEESV_NS5_IJS1U_SX_EEEEEEEEEEEvNS4_8identityES1I_S24_vS25_EENS_8epilogue10collective18CollectiveEpilogueINS27_23Sm100TmaWarpSpecializedILi3ELi2ELi16ELb1ELb0EEEJNS5_IJSG_SG_SF_EEENS5_IJNSM_ISG_SC_EENSM_INS5_IJSS_S1U_EEENS5_IJSC_SN_EEEEEEEENS_10bfloat16_tESL_S2I_SL_NS27_6fusion15FusionCallbacksIS2B_NS2J_17LinearCombinationIS2I_fS2I_fLNS_15FloatRoundStyleE2EEES2C_S2H_JEEENS4_5SM1004TMEM4LOAD26SM100_TMEM_LOAD_32dp32b16xENS4_13SM90_TMA_LOADENS1J_INS1K_ILi1ELi4ELi3EEENS1M_ILi16EEENSM_INS5_IJS1O_SS_EEENS5_IJSS_SC_EEEEEEENS4_39AutoVectorizingCopyWithAssumedAlignmentILi128EEENS4_14SM90_TMA_STOREES2Z_S31_S31_EEEvvEEEEvNT_6ParamsE:
	.zero		3968


//--------------------- SYMBOLS --------------------------

	.type		.nv.reservedSmem.offset0,@object
	.size		.nv.reservedSmem.offset0,0x4
	.type		.nv.reservedSmem.cap,@object
	.size		.nv.reservedSmem.cap,0x4
	.type		__assertfail,@function
